	.target	sm_90a

	.elftype	@"ET_EXEC"


//--------------------- .note.nv.tkinfo           --------------------------
	.section	.note.nv.tkinfo,"",@"SHT_NOTE"
	.sectionflags	@"SHF_NOTE_NV_TKINFO"
	.tkinfo
        /*0018*/ 	.word	0x00000002
        /*0030*/ 	.string	""
        /*0030*/ 	.string	"ptxas"
        /*0030*/ 	.string	"Cuda compilation tools, release 13.0, V13.0.88"
        /*0030*/ 	.string	"Build cuda_13.0.r13.0/compiler.36424714_0"
        /*0030*/ 	.string	"-arch sm_90a -m 64 "



//--------------------- .note.nv.cuinfo           --------------------------
	.section	.note.nv.cuinfo,"",@"SHT_NOTE"
	.sectionflags	@"SHF_NOTE_NV_CUINFO"
        /*0018*/ 	.short	0x0002
        /*001a*/ 	.short	0x005a
        /*001c*/ 	.short	0x0082
	.zero		2


//--------------------- .nv.info                  --------------------------
	.section	.nv.info,"",@"SHT_CUDA_INFO"
	.align	4


	//----- nvinfo : EIATTR_REGCOUNT
	.align		4
        /*0000*/ 	.byte	0x04, 0x2f
        /*0002*/ 	.short	(.L_18 - .L_17)
	.align		4
.L_17:
        /*0004*/ 	.word	index@(_ZN7cutlass13device_kernelINS_4gemm6kernel13GemmUniversalIN4cute5tupleIJiiiiEEENS1_10collective13CollectiveMmaINS1_34MainloopSm90TmaGmmaWarpSpecializedILi4ENS5_IJNS4_1CILi1EEESB_SB_EEENS1_35KernelTmaWarpSpecializedCooperativeEEENS5_IJNSA_ILi128EEENSA_ILi256EEENSA_ILi64EEEEEENS_6half_tENS5_IJlSB_lEEESJ_SK_NS4_8TiledMMAINS4_8MMA_AtomIJNS4_4SM904GMMA26MMA_64x256x16_F32F16F16_SSILNSO_5MajorE0ELSQ_0ELNSO_7ScaleInE1ELSR_1EEEEEENS4_6LayoutINS5_IJNSA_ILi2EEESB_SB_EEENS5_IJSB_NSA_ILi0EEESX_EEEEENS5_IJNS4_10UnderscoreES10_S10_EEEEENS4_13SM90_TMA_LOADENS4_14ComposedLayoutINS4_7SwizzleILi3ELi4ELi3EEENS4_18smem_ptr_flag_bitsILi16EEENSU_INS5_IJNSA_ILi8EEESH_EEENS5_IJSH_SB_EEEEEEEvNS4_8identityES13_S1D_vS1E_EENS_8epilogue10collective18CollectiveEpilogueINS1G_22Sm90TmaWarpSpecializedILi4ELi2ELi16ELb1ELb0EEEJSI_NS5_IJSF_NSA_ILi32EEEEEESJ_SK_SJ_SK_NS1G_6fusion15FusionCallbacksIS1K_NS1N_13LinCombEltActINS1G_6thread7SigmoidESJ_fSJ_fLNS_15FloatRoundStyleE2EEESI_S1M_JEEES13_NS14_INS15_ILi2ELi4ELi3EEES18_NSU_INS5_IJS19_S1L_EEENS5_IJS1L_SB_EEEEEEENS4_17SM75_U32x4_LDSM_NENS4_14SM90_TMA_STOREES1Z_NS4_17SM90_U32x4_STSM_NENS4_9Copy_AtomIJS22_SJ_EEEvEEEvvEEEEvNT_6ParamsE)
        /*0008*/ 	.word	0x000000a8


	//----- nvinfo : EIATTR_FRAME_SIZE
	.align		4
.L_18:
        /*000c*/ 	.byte	0x04, 0x11
        /*000e*/ 	.short	(.L_20 - .L_19)
	.align		4
.L_19:
        /*0010*/ 	.word	index@($__internal_0_$__cuda_sm20_rcp_rn_f32_slowpath)
        /*0014*/ 	.word	0x00000000


	//----- nvinfo : EIATTR_FRAME_SIZE
	.align		4
.L_20:
        /*0018*/ 	.byte	0x04, 0x11
        /*001a*/ 	.short	(.L_22 - .L_21)
	.align		4
.L_21:
        /*001c*/ 	.word	index@(_ZN7cutlass13device_kernelINS_4gemm6kernel13GemmUniversalIN4cute5tupleIJiiiiEEENS1_10collective13CollectiveMmaINS1_34MainloopSm90TmaGmmaWarpSpecializedILi4ENS5_IJNS4_1CILi1EEESB_SB_EEENS1_35KernelTmaWarpSpecializedCooperativeEEENS5_IJNSA_ILi128EEENSA_ILi256EEENSA_ILi64EEEEEENS_6half_tENS5_IJlSB_lEEESJ_SK_NS4_8TiledMMAINS4_8MMA_AtomIJNS4_4SM904GMMA26MMA_64x256x16_F32F16F16_SSILNSO_5MajorE0ELSQ_0ELNSO_7ScaleInE1ELSR_1EEEEEENS4_6LayoutINS5_IJNSA_ILi2EEESB_SB_EEENS5_IJSB_NSA_ILi0EEESX_EEEEENS5_IJNS4_10UnderscoreES10_S10_EEEEENS4_13SM90_TMA_LOADENS4_14ComposedLayoutINS4_7SwizzleILi3ELi4ELi3EEENS4_18smem_ptr_flag_bitsILi16EEENSU_INS5_IJNSA_ILi8EEESH_EEENS5_IJSH_SB_EEEEEEEvNS4_8identityES13_S1D_vS1E_EENS_8epilogue10collective18CollectiveEpilogueINS1G_22Sm90TmaWarpSpecializedILi4ELi2ELi16ELb1ELb0EEEJSI_NS5_IJSF_NSA_ILi32EEEEEESJ_SK_SJ_SK_NS1G_6fusion15FusionCallbacksIS1K_NS1N_13LinCombEltActINS1G_6thread7SigmoidESJ_fSJ_fLNS_15FloatRoundStyleE2EEESI_S1M_JEEES13_NS14_INS15_ILi2ELi4ELi3EEES18_NSU_INS5_IJS19_S1L_EEENS5_IJS1L_SB_EEEEEEENS4_17SM75_U32x4_LDSM_NENS4_14SM90_TMA_STOREES1Z_NS4_17SM90_U32x4_STSM_NENS4_9Copy_AtomIJS22_SJ_EEEvEEEvvEEEEvNT_6ParamsE)
        /*0020*/ 	.word	0x00000000


	//----- nvinfo : EIATTR_MIN_STACK_SIZE
	.align		4
.L_22:
        /*0024*/ 	.byte	0x04, 0x12
        /*0026*/ 	.short	(.L_24 - .L_23)
	.align		4
.L_23:
        /*0028*/ 	.word	index@(_ZN7cutlass13device_kernelINS_4gemm6kernel13GemmUniversalIN4cute5tupleIJiiiiEEENS1_10collective13CollectiveMmaINS1_34MainloopSm90TmaGmmaWarpSpecializedILi4ENS5_IJNS4_1CILi1EEESB_SB_EEENS1_35KernelTmaWarpSpecializedCooperativeEEENS5_IJNSA_ILi128EEENSA_ILi256EEENSA_ILi64EEEEEENS_6half_tENS5_IJlSB_lEEESJ_SK_NS4_8TiledMMAINS4_8MMA_AtomIJNS4_4SM904GMMA26MMA_64x256x16_F32F16F16_SSILNSO_5MajorE0ELSQ_0ELNSO_7ScaleInE1ELSR_1EEEEEENS4_6LayoutINS5_IJNSA_ILi2EEESB_SB_EEENS5_IJSB_NSA_ILi0EEESX_EEEEENS5_IJNS4_10UnderscoreES10_S10_EEEEENS4_13SM90_TMA_LOADENS4_14ComposedLayoutINS4_7SwizzleILi3ELi4ELi3EEENS4_18smem_ptr_flag_bitsILi16EEENSU_INS5_IJNSA_ILi8EEESH_EEENS5_IJSH_SB_EEEEEEEvNS4_8identityES13_S1D_vS1E_EENS_8epilogue10collective18CollectiveEpilogueINS1G_22Sm90TmaWarpSpecializedILi4ELi2ELi16ELb1ELb0EEEJSI_NS5_IJSF_NSA_ILi32EEEEEESJ_SK_SJ_SK_NS1G_6fusion15FusionCallbacksIS1K_NS1N_13LinCombEltActINS1G_6thread7SigmoidESJ_fSJ_fLNS_15FloatRoundStyleE2EEESI_S1M_JEEES13_NS14_INS15_ILi2ELi4ELi3EEES18_NSU_INS5_IJS19_S1L_EEENS5_IJS1L_SB_EEEEEEENS4_17SM75_U32x4_LDSM_NENS4_14SM90_TMA_STOREES1Z_NS4_17SM90_U32x4_STSM_NENS4_9Copy_AtomIJS22_SJ_EEEvEEEvvEEEEvNT_6ParamsE)
        /*002c*/ 	.word	0x00000000
.L_24:


//--------------------- .nv.compat                --------------------------
	.section	.nv.compat,"",@"SHT_CUDA_COMPAT_INFO"
	.align	4
        /*0000*/ 	.byte	0x02, 0x09, 0x01, 0x00, 0x02, 0x02, 0x04, 0x00, 0x02, 0x05, 0x05, 0x00, 0x03, 0x07, 0x01, 0x01
        /*0010*/ 	.byte	0x02, 0x03, 0x01, 0x00, 0x02, 0x06, 0x01, 0x00, 0x04, 0x0b, 0x08, 0x00, 0x00, 0x00, 0x00, 0x00
        /*0020*/ 	.byte	0x00, 0x00, 0x00, 0x00


//--------------------- .nv.info._ZN7cutlass13device_kernelINS_4gemm6kernel13GemmUniversalIN4cute5tupleIJiiiiEEENS1_10collective13CollectiveMmaINS1_34MainloopSm90TmaGmmaWarpSpecializedILi4ENS5_IJNS4_1CILi1EEESB_SB_EEENS1_35KernelTmaWarpSpecializedCooperativeEEENS5_IJNSA_ILi128EEENSA_ILi256EEENSA_ILi64EEEEEENS_6half_tENS5_IJlSB_lEEESJ_SK_NS4_8TiledMMAINS4_8MMA_AtomIJNS4_4SM904GMMA26MMA_64x256x16_F32F16F16_SSILNSO_5MajorE0ELSQ_0ELNSO_7ScaleInE1ELSR_1EEEEEENS4_6LayoutINS5_IJNSA_ILi2EEESB_SB_EEENS5_IJSB_NSA_ILi0EEESX_EEEEENS5_IJNS4_10UnderscoreES10_S10_EEEEENS4_13SM90_TMA_LOADENS4_14ComposedLayoutINS4_7SwizzleILi3ELi4ELi3EEENS4_18smem_ptr_flag_bitsILi16EEENSU_INS5_IJNSA_ILi8EEESH_EEENS5_IJSH_SB_EEEEEEEvNS4_8identityES13_S1D_vS1E_EENS_8epilogue10collective18CollectiveEpilogueINS1G_22Sm90TmaWarpSpecializedILi4ELi2ELi16ELb1ELb0EEEJSI_NS5_IJSF_NSA_ILi32EEEEEESJ_SK_SJ_SK_NS1G_6fusion15FusionCallbacksIS1K_NS1N_13LinCombEltActINS1G_6thread7SigmoidESJ_fSJ_fLNS_15FloatRoundStyleE2EEESI_S1M_JEEES13_NS14_INS15_ILi2ELi4ELi3EEES18_NSU_INS5_IJS19_S1L_EEENS5_IJS1L_SB_EEEEEEENS4_17SM75_U32x4_LDSM_NENS4_14SM90_TMA_STOREES1Z_NS4_17SM90_U32x4_STSM_NENS4_9Copy_AtomIJS22_SJ_EEEvEEEvvEEEEvNT_6ParamsE --------------------------
	.section	.nv.info._ZN7cutlass13device_kernelINS_4gemm6kernel13GemmUniversalIN4cute5tupleIJiiiiEEENS1_10collective13CollectiveMmaINS1_34MainloopSm90TmaGmmaWarpSpecializedILi4ENS5_IJNS4_1CILi1EEESB_SB_EEENS1_35KernelTmaWarpSpecializedCooperativeEEENS5_IJNSA_ILi128EEENSA_ILi256EEENSA_ILi64EEEEEENS_6half_tENS5_IJlSB_lEEESJ_SK_NS4_8TiledMMAINS4_8MMA_AtomIJNS4_4SM904GMMA26MMA_64x256x16_F32F16F16_SSILNSO_5MajorE0ELSQ_0ELNSO_7ScaleInE1ELSR_1EEEEEENS4_6LayoutINS5_IJNSA_ILi2EEESB_SB_EEENS5_IJSB_NSA_ILi0EEESX_EEEEENS5_IJNS4_10UnderscoreES10_S10_EEEEENS4_13SM90_TMA_LOADENS4_14ComposedLayoutINS4_7SwizzleILi3ELi4ELi3EEENS4_18smem_ptr_flag_bitsILi16EEENSU_INS5_IJNSA_ILi8EEESH_EEENS5_IJSH_SB_EEEEEEEvNS4_8identityES13_S1D_vS1E_EENS_8epilogue10collective18CollectiveEpilogueINS1G_22Sm90TmaWarpSpecializedILi4ELi2ELi16ELb1ELb0EEEJSI_NS5_IJSF_NSA_ILi32EEEEEESJ_SK_SJ_SK_NS1G_6fusion15FusionCallbacksIS1K_NS1N_13LinCombEltActINS1G_6thread7SigmoidESJ_fSJ_fLNS_15FloatRoundStyleE2EEESI_S1M_JEEES13_NS14_INS15_ILi2ELi4ELi3EEES18_NSU_INS5_IJS19_S1L_EEENS5_IJS1L_SB_EEEEEEENS4_17SM75_U32x4_LDSM_NENS4_14SM90_TMA_STOREES1Z_NS4_17SM90_U32x4_STSM_NENS4_9Copy_AtomIJS22_SJ_EEEvEEEvvEEEEvNT_6ParamsE,"",@"SHT_CUDA_INFO"
	.sectionflags	@""
	.align	4


	//----- nvinfo : EIATTR_CUDA_API_VERSION
	.align		4
        /*0000*/ 	.byte	0x04, 0x37
        /*0002*/ 	.short	(.L_26 - .L_25)
.L_25:
        /*0004*/ 	.word	0x00000082


	//----- nvinfo : EIATTR_KPARAM_INFO
	.align		4
.L_26:
        /*0008*/ 	.byte	0x04, 0x17
        /*000a*/ 	.short	(.L_28 - .L_27)
.L_27:
        /*000c*/ 	.word	0x00000000
        /*0010*/ 	.short	0x0000
        /*0012*/ 	.short	0x0070
        /*0014*/ 	.byte	0x00, 0xf0, 0x01, 0x1c


	//----- nvinfo : EIATTR_SPARSE_MMA_MASK
	.align		4
.L_28:
        /*0018*/ 	.byte	0x03, 0x50
        /*001a*/ 	.short	0x0000


	//----- nvinfo : EIATTR_MAXREG_COUNT
	.align		4
        /*001c*/ 	.byte	0x03, 0x1b
        /*001e*/ 	.short	0x00a8


	//----- nvinfo : EIATTR_NUM_BARRIERS
	.align		4
        /*0020*/ 	.byte	0x02, 0x4c
        /*0022*/ 	.byte	0x02
	.zero		1


	//----- nvinfo : EIATTR_EXTERNS
	.align		4
        /*0024*/ 	.byte	0x04, 0x0f
        /*0026*/ 	.short	(.L_30 - .L_29)


	//   ....[0]....
	.align		4
.L_29:
        /*0028*/ 	.word	index@(__assertfail)


	//----- nvinfo : EIATTR_MERCURY_ISA_VERSION
	.align		4
.L_30:
        /*002c*/ 	.byte	0x03, 0x5f
        /*002e*/ 	.short	0x0101


	//----- nvinfo : EIATTR_INT_WARP_WIDE_INSTR_OFFSETS
	.align		4
        /*0030*/ 	.byte	0x04, 0x31
        /*0032*/ 	.short	(.L_32 - .L_31)


	//   ....[0]....
.L_31:
        /*0034*/ 	.word	0x000008c0


	//   ....[1]....
        /*0038*/ 	.word	0x000008d0


	//   ....[2]....
        /*003c*/ 	.word	0x00000960


	//----- nvinfo : EIATTR_COOP_GROUP_MASK_REGIDS
	.align		4
.L_32:
        /*0040*/ 	.byte	0x04, 0x29
        /*0042*/ 	.short	(.L_34 - .L_33)


	//   ....[0]....
.L_33:
        /*0044*/ 	.word	0xffffffff


	//   ....[1]....
        /*0048*/ 	.word	0xffffffff


	//   ....[2]....
        /*004c*/ 	.word	0xffffffff


	//   ....[3]....
        /*0050*/ 	.word	0xffffffff


	//   ....[4]....
        /*0054*/ 	.word	0xffffffff


	//   ....[5]....
        /*0058*/ 	.word	0xffffffff


	//----- nvinfo : EIATTR_COOP_GROUP_INSTR_OFFSETS
	.align		4
.L_34:
        /*005c*/ 	.byte	0x04, 0x28
        /*005e*/ 	.short	(.L_36 - .L_35)


	//   ....[0]....
.L_35:
        /*0060*/ 	.word	0x00000070


	//   ....[1]....
        /*0064*/ 	.word	0x00000080


	//   ....[2]....
        /*0068*/ 	.word	0x00000440


	//   ....[3]....
        /*006c*/ 	.word	0x000005d0


	//   ....[4]....
        /*0070*/ 	.word	0x00000780


	//   ....[5]....
        /*0074*/ 	.word	0x000014a0


	//----- nvinfo : EIATTR_REG_RECONFIG
	.align		4
.L_36:
        /*0078*/ 	.byte	0x01, 0x54
	.zero		2


	//----- nvinfo : EIATTR_SYSCALL_OFFSETS
	.align		4
        /*007c*/ 	.byte	0x04, 0x46
        /*007e*/ 	.short	(.L_38 - .L_37)


	//   ....[0]....
.L_37:
        /*0080*/ 	.word	0x00001660


	//   ....[1]....
        /*0084*/ 	.word	0x000020e0


	//   ....[2]....
        /*0088*/ 	.word	0x000021d0


	//----- nvinfo : EIATTR_MBARRIER_INSTR_OFFSETS
	.align		4
.L_38:
        /*008c*/ 	.byte	0x04, 0x39
        /*008e*/ 	.short	(.L_40 - .L_39)


	//   ....[0]....
.L_39:
        /*0090*/ 	.word	0x00000540
        /*0094*/ 	.word	0x000000ff
        /*0098*/ 	.word	0x00000000
        /*009c*/ 	.short	0x0100
        /*009e*/ 	.byte	0x08
	.zero		1


	//   ....[1]....
        /*00a0*/ 	.word	0x00000550
        /*00a4*/ 	.word	0x000000ff
        /*00a8*/ 	.word	0x00000020
        /*00ac*/ 	.short	0x0100
        /*00ae*/ 	.byte	0x08
	.zero		1


	//   ....[2]....
        /*00b0*/ 	.word	0x00000560
        /*00b4*/ 	.word	0x000000ff
        /*00b8*/ 	.word	0x00000008
        /*00bc*/ 	.short	0x0100
        /*00be*/ 	.byte	0x08
	.zero		1


	//   ....[3]....
        /*00c0*/ 	.word	0x00000570
        /*00c4*/ 	.word	0x000000ff
        /*00c8*/ 	.word	0x00000028
        /*00cc*/ 	.short	0x0100
        /*00ce*/ 	.byte	0x08
	.zero		1


	//   ....[4]....
        /*00d0*/ 	.word	0x00000580
        /*00d4*/ 	.word	0x000000ff
        /*00d8*/ 	.word	0x00000010
        /*00dc*/ 	.short	0x0100
        /*00de*/ 	.byte	0x08
	.zero		1


	//   ....[5]....
        /*00e0*/ 	.word	0x00000590
        /*00e4*/ 	.word	0x000000ff
        /*00e8*/ 	.word	0x00000030
        /*00ec*/ 	.short	0x0100
        /*00ee*/ 	.byte	0x08
	.zero		1


	//   ....[6]....
        /*00f0*/ 	.word	0x000005a0
        /*00f4*/ 	.word	0x000000ff
        /*00f8*/ 	.word	0x00000018
        /*00fc*/ 	.short	0x0100
        /*00fe*/ 	.byte	0x08
	.zero		1


	//   ....[7]....
        /*0100*/ 	.word	0x000005b0
        /*0104*/ 	.word	0x000000ff
        /*0108*/ 	.word	0x00000038
        /*010c*/ 	.short	0x0100
        /*010e*/ 	.byte	0x08
	.zero		1


	//   ....[8]....
        /*0110*/ 	.word	0x000006f0
        /*0114*/ 	.word	0x000000ff
        /*0118*/ 	.word	0x00000040
        /*011c*/ 	.short	0x0100
        /*011e*/ 	.byte	0x08
	.zero		1


	//   ....[9]....
        /*0120*/ 	.word	0x00000700
        /*0124*/ 	.word	0x000000ff
        /*0128*/ 	.word	0x00000060
        /*012c*/ 	.short	0x0100
        /*012e*/ 	.byte	0x08
	.zero		1


	//   ....[10]....
        /*0130*/ 	.word	0x00000710
        /*0134*/ 	.word	0x000000ff
        /*0138*/ 	.word	0x00000048
        /*013c*/ 	.short	0x0100
        /*013e*/ 	.byte	0x08
	.zero		1


	//   ....[11]....
        /*0140*/ 	.word	0x00000720
        /*0144*/ 	.word	0x000000ff
        /*0148*/ 	.word	0x00000068
        /*014c*/ 	.short	0x0100
        /*014e*/ 	.byte	0x08
	.zero		1


	//   ....[12]....
        /*0150*/ 	.word	0x00000730
        /*0154*/ 	.word	0x000000ff
        /*0158*/ 	.word	0x00000050
        /*015c*/ 	.short	0x0100
        /*015e*/ 	.byte	0x08
	.zero		1


	//   ....[13]....
        /*0160*/ 	.word	0x00000740
        /*0164*/ 	.word	0x000000ff
        /*0168*/ 	.word	0x00000070
        /*016c*/ 	.short	0x0100
        /*016e*/ 	.byte	0x08
	.zero		1


	//   ....[14]....
        /*0170*/ 	.word	0x00000750
        /*0174*/ 	.word	0x000000ff
        /*0178*/ 	.word	0x00000058
        /*017c*/ 	.short	0x0100
        /*017e*/ 	.byte	0x08
	.zero		1


	//   ....[15]....
        /*0180*/ 	.word	0x00000760
        /*0184*/ 	.word	0x000000ff
        /*0188*/ 	.word	0x00000078
        /*018c*/ 	.short	0x0100
        /*018e*/ 	.byte	0x08
	.zero		1


	//   ....[16]....
        /*0190*/ 	.word	0x000009f0
        /*0194*/ 	.word	0x000000ff
        /*0198*/ 	.word	0x00000080
        /*019c*/ 	.short	0x0100
        /*019e*/ 	.byte	0x08
	.zero		1


	//   ....[17]....
        /*01a0*/ 	.word	0x00000a60
        /*01a4*/ 	.word	0x000000ff
        /*01a8*/ 	.word	0x00000088
        /*01ac*/ 	.short	0x0100
        /*01ae*/ 	.byte	0x08
	.zero		1


	//   ....[18]....
        /*01b0*/ 	.word	0x000016e0
        /*01b4*/ 	.word	0x00000003
        /*01b8*/ 	.word	0x00000000
        /*01bc*/ 	.short	0x010a
        /*01be*/ 	.byte	0x3f
	.zero		1


	//   ....[19]....
        /*01c0*/ 	.word	0x00001720
        /*01c4*/ 	.word	0x00000003
        /*01c8*/ 	.word	0x00000000
        /*01cc*/ 	.short	0x010a
        /*01ce*/ 	.byte	0x3f
	.zero		1


	//   ....[20]....
        /*01d0*/ 	.word	0x00001ac0
        /*01d4*/ 	.word	0x000000ff
        /*01d8*/ 	.word	0x00000000
        /*01dc*/ 	.short	0x010a
        /*01de*/ 	.byte	0x04
	.zero		1


	//   ....[21]....
        /*01e0*/ 	.word	0x00001b00
        /*01e4*/ 	.word	0x000000ff
        /*01e8*/ 	.word	0x00000000
        /*01ec*/ 	.short	0x010a
        /*01ee*/ 	.byte	0x04
	.zero		1


	//   ....[22]....
        /*01f0*/ 	.word	0x00001d90
        /*01f4*/ 	.word	0x000000ff
        /*01f8*/ 	.word	0x00000000
        /*01fc*/ 	.short	0x0101
        /*01fe*/ 	.byte	0x04
	.zero		1


	//   ....[23]....
        /*0200*/ 	.word	0x00001f40
        /*0204*/ 	.word	0x000000ff
        /*0208*/ 	.word	0x00000000
        /*020c*/ 	.short	0x0101
        /*020e*/ 	.byte	0x04
	.zero		1


	//   ....[24]....
        /*0210*/ 	.word	0x00002660
        /*0214*/ 	.word	0x000000ff
        /*0218*/ 	.word	0x00000040
        /*021c*/ 	.short	0x010a
        /*021e*/ 	.byte	0x2d
	.zero		1


	//   ....[25]....
        /*0220*/ 	.word	0x00004580
        /*0224*/ 	.word	0x000000ff
        /*0228*/ 	.word	0x00000000
        /*022c*/ 	.short	0x0101
        /*022e*/ 	.byte	0x04
	.zero		1


	//   ....[26]....
        /*0230*/ 	.word	0x00004660
        /*0234*/ 	.word	0x0000000c
        /*0238*/ 	.word	0x00000040
        /*023c*/ 	.short	0x010a
        /*023e*/ 	.byte	0x3f
	.zero		1


	//   ....[27]....
        /*0240*/ 	.word	0x00006380
        /*0244*/ 	.word	0x000000ff
        /*0248*/ 	.word	0x00000000
        /*024c*/ 	.short	0x0101
        /*024e*/ 	.byte	0x04
	.zero		1


	//   ....[28]....
        /*0250*/ 	.word	0x00006470
        /*0254*/ 	.word	0x00000000
        /*0258*/ 	.word	0x00000040
        /*025c*/ 	.short	0x010a
        /*025e*/ 	.byte	0x3f
	.zero		1


	//   ....[29]....
        /*0260*/ 	.word	0x000081c0
        /*0264*/ 	.word	0x000000ff
        /*0268*/ 	.word	0x00000000
        /*026c*/ 	.short	0x0101
        /*026e*/ 	.byte	0x04
	.zero		1


	//   ....[30]....
        /*0270*/ 	.word	0x000082a0
        /*0274*/ 	.word	0x00000003
        /*0278*/ 	.word	0x00000040
        /*027c*/ 	.short	0x010a
        /*027e*/ 	.byte	0x3f
	.zero		1


	//   ....[31]....
        /*0280*/ 	.word	0x0000a000
        /*0284*/ 	.word	0x000000ff
        /*0288*/ 	.word	0x00000000
        /*028c*/ 	.short	0x0101
        /*028e*/ 	.byte	0x04
	.zero		1


	//   ....[32]....
        /*0290*/ 	.word	0x0000a0e0
        /*0294*/ 	.word	0x00000000
        /*0298*/ 	.word	0x00000040
        /*029c*/ 	.short	0x010a
        /*029e*/ 	.byte	0x3f
	.zero		1


	//   ....[33]....
        /*02a0*/ 	.word	0x0000be10
        /*02a4*/ 	.word	0x000000ff
        /*02a8*/ 	.word	0x00000000
        /*02ac*/ 	.short	0x0101
        /*02ae*/ 	.byte	0x04
	.zero		1


	//   ....[34]....
        /*02b0*/ 	.word	0x0000bef0
        /*02b4*/ 	.word	0x00000000
        /*02b8*/ 	.word	0x00000040
        /*02bc*/ 	.short	0x010a
        /*02be*/ 	.byte	0x3f
	.zero		1


	//   ....[35]....
        /*02c0*/ 	.word	0x0000dc20
        /*02c4*/ 	.word	0x000000ff
        /*02c8*/ 	.word	0x00000000
        /*02cc*/ 	.short	0x0101
        /*02ce*/ 	.byte	0x04
	.zero		1


	//   ....[36]....
        /*02d0*/ 	.word	0x0000dd00
        /*02d4*/ 	.word	0x00000000
        /*02d8*/ 	.word	0x00000040
        /*02dc*/ 	.short	0x010a
        /*02de*/ 	.byte	0x3f
	.zero		1


	//   ....[37]....
        /*02e0*/ 	.word	0x0000fa30
        /*02e4*/ 	.word	0x000000ff
        /*02e8*/ 	.word	0x00000000
        /*02ec*/ 	.short	0x0101
        /*02ee*/ 	.byte	0x04
	.zero		1


	//   ....[38]....
        /*02f0*/ 	.word	0x0000fb10
        /*02f4*/ 	.word	0x00000003
        /*02f8*/ 	.word	0x00000040
        /*02fc*/ 	.short	0x010a
        /*02fe*/ 	.byte	0x3f
	.zero		1


	//   ....[39]....
        /*0300*/ 	.word	0x000117f0
        /*0304*/ 	.word	0x000000ff
        /*0308*/ 	.word	0x00000000
        /*030c*/ 	.short	0x0101
        /*030e*/ 	.byte	0x04
	.zero		1


	//   ....[40]....
        /*0310*/ 	.word	0x000121e0
        /*0314*/ 	.word	0x000000ff
        /*0318*/ 	.word	0x00000000
        /*031c*/ 	.short	0x0101
        /*031e*/ 	.byte	0x04
	.zero		1


	//   ....[41]....
        /*0320*/ 	.word	0x000128d0
        /*0324*/ 	.word	0x000000ff
        /*0328*/ 	.word	0x00000088
        /*032c*/ 	.short	0x010a
        /*032e*/ 	.byte	0x04
	.zero		1


	//   ....[42]....
        /*0330*/ 	.word	0x00012cd0
        /*0334*/ 	.word	0x000000ff
        /*0338*/ 	.word	0x00000060
        /*033c*/ 	.short	0x010a
        /*033e*/ 	.byte	0x0d
	.zero		1


	//   ....[43]....
        /*0340*/ 	.word	0x00012dc0
        /*0344*/ 	.word	0x000000ff
        /*0348*/ 	.word	0x00000040
        /*034c*/ 	.short	0x010b
        /*034e*/ 	.byte	0x0d
	.zero		1


	//   ....[44]....
        /*0350*/ 	.word	0x00012e20
        /*0354*/ 	.word	0x000000ff
        /*0358*/ 	.word	0x00000000
        /*035c*/ 	.short	0x0101
        /*035e*/ 	.byte	0x10
	.zero		1


	//   ....[45]....
        /*0360*/ 	.word	0x00012e50
        /*0364*/ 	.word	0x000000ff
        /*0368*/ 	.word	0x00000068
        /*036c*/ 	.short	0x010a
        /*036e*/ 	.byte	0x0d
	.zero		1


	//   ....[46]....
        /*0370*/ 	.word	0x00012f60
        /*0374*/ 	.word	0x000000ff
        /*0378*/ 	.word	0x00000048
        /*037c*/ 	.short	0x010b
        /*037e*/ 	.byte	0x0d
	.zero		1


	//   ....[47]....
        /*0380*/ 	.word	0x00012fc0
        /*0384*/ 	.word	0x000000ff
        /*0388*/ 	.word	0x00000000
        /*038c*/ 	.short	0x0101
        /*038e*/ 	.byte	0x12
	.zero		1


	//   ....[48]....
        /*0390*/ 	.word	0x00012ff0
        /*0394*/ 	.word	0x000000ff
        /*0398*/ 	.word	0x00000070
        /*039c*/ 	.short	0x010a
        /*039e*/ 	.byte	0x0d
	.zero		1


	//   ....[49]....
        /*03a0*/ 	.word	0x00013100
        /*03a4*/ 	.word	0x000000ff
        /*03a8*/ 	.word	0x00000050
        /*03ac*/ 	.short	0x010b
        /*03ae*/ 	.byte	0x0d
	.zero		1


	//   ....[50]....
        /*03b0*/ 	.word	0x00013160
        /*03b4*/ 	.word	0x000000ff
        /*03b8*/ 	.word	0x00000000
        /*03bc*/ 	.short	0x0101
        /*03be*/ 	.byte	0x15
	.zero		1


	//   ....[51]....
        /*03c0*/ 	.word	0x00013190
        /*03c4*/ 	.word	0x000000ff
        /*03c8*/ 	.word	0x00000078
        /*03cc*/ 	.short	0x010a
        /*03ce*/ 	.byte	0x0d
	.zero		1


	//   ....[52]....
        /*03d0*/ 	.word	0x000132a0
        /*03d4*/ 	.word	0x000000ff
        /*03d8*/ 	.word	0x00000058
        /*03dc*/ 	.short	0x010b
        /*03de*/ 	.byte	0x0d
	.zero		1


	//   ....[53]....
        /*03e0*/ 	.word	0x00013300
        /*03e4*/ 	.word	0x000000ff
        /*03e8*/ 	.word	0x00000000
        /*03ec*/ 	.short	0x0101
        /*03ee*/ 	.byte	0x1d
	.zero		1


	//   ....[54]....
        /*03f0*/ 	.word	0x00013340
        /*03f4*/ 	.word	0x000000ff
        /*03f8*/ 	.word	0x00000060
        /*03fc*/ 	.short	0x010a
        /*03fe*/ 	.byte	0x0d
	.zero		1


	//   ....[55]....
        /*0400*/ 	.word	0x00013440
        /*0404*/ 	.word	0x000000ff
        /*0408*/ 	.word	0x00000040
        /*040c*/ 	.short	0x010b
        /*040e*/ 	.byte	0x0d
	.zero		1


	//   ....[56]....
        /*0410*/ 	.word	0x00013480
        /*0414*/ 	.word	0x000000ff
        /*0418*/ 	.word	0x00000000
        /*041c*/ 	.short	0x0101
        /*041e*/ 	.byte	0x10
	.zero		1


	//   ....[57]....
        /*0420*/ 	.word	0x000134b0
        /*0424*/ 	.word	0x000000ff
        /*0428*/ 	.word	0x00000068
        /*042c*/ 	.short	0x010a
        /*042e*/ 	.byte	0x0d
	.zero		1


	//   ....[58]....
        /*0430*/ 	.word	0x000135b0
        /*0434*/ 	.word	0x000000ff
        /*0438*/ 	.word	0x00000048
        /*043c*/ 	.short	0x010b
        /*043e*/ 	.byte	0x0d
	.zero		1


	//   ....[59]....
        /*0440*/ 	.word	0x000135f0
        /*0444*/ 	.word	0x000000ff
        /*0448*/ 	.word	0x00000000
        /*044c*/ 	.short	0x0101
        /*044e*/ 	.byte	0x12
	.zero		1


	//   ....[60]....
        /*0450*/ 	.word	0x00013620
        /*0454*/ 	.word	0x000000ff
        /*0458*/ 	.word	0x00000070
        /*045c*/ 	.short	0x010a
        /*045e*/ 	.byte	0x0d
	.zero		1


	//   ....[61]....
        /*0460*/ 	.word	0x00013720
        /*0464*/ 	.word	0x000000ff
        /*0468*/ 	.word	0x00000050
        /*046c*/ 	.short	0x010b
        /*046e*/ 	.byte	0x0d
	.zero		1


	//   ....[62]....
        /*0470*/ 	.word	0x00013760
        /*0474*/ 	.word	0x000000ff
        /*0478*/ 	.word	0x00000000
        /*047c*/ 	.short	0x0101
        /*047e*/ 	.byte	0x15
	.zero		1


	//   ....[63]....
        /*0480*/ 	.word	0x00013790
        /*0484*/ 	.word	0x000000ff
        /*0488*/ 	.word	0x00000078
        /*048c*/ 	.short	0x010a
        /*048e*/ 	.byte	0x0d
	.zero		1


	//   ....[64]....
        /*0490*/ 	.word	0x00013890
        /*0494*/ 	.word	0x000000ff
        /*0498*/ 	.word	0x00000058
        /*049c*/ 	.short	0x010b
        /*049e*/ 	.byte	0x0d
	.zero		1


	//   ....[65]....
        /*04a0*/ 	.word	0x000138e0
        /*04a4*/ 	.word	0x000000ff
        /*04a8*/ 	.word	0x00000000
        /*04ac*/ 	.short	0x0101
        /*04ae*/ 	.byte	0x1d
	.zero		1


	//   ....[66]....
        /*04b0*/ 	.word	0x00013fb0
        /*04b4*/ 	.word	0x00000000
        /*04b8*/ 	.word	0x00000060
        /*04bc*/ 	.short	0x010a
        /*04be*/ 	.byte	0x3f
	.zero		1


	//   ....[67]....
        /*04c0*/ 	.word	0x00013ff0
        /*04c4*/ 	.word	0x00000000
        /*04c8*/ 	.word	0x00000068
        /*04cc*/ 	.short	0x010a
        /*04ce*/ 	.byte	0x3f
	.zero		1


	//   ....[68]....
        /*04d0*/ 	.word	0x00014030
        /*04d4*/ 	.word	0x00000000
        /*04d8*/ 	.word	0x00000070
        /*04dc*/ 	.short	0x010a
        /*04de*/ 	.byte	0x3f
	.zero		1


	//   ....[69]....
        /*04e0*/ 	.word	0x00014090
        /*04e4*/ 	.word	0x00000000
        /*04e8*/ 	.word	0x00000078
        /*04ec*/ 	.short	0x010a
        /*04ee*/ 	.byte	0x3f
	.zero		1


	//   ....[70]....
        /*04f0*/ 	.word	0x000143c0
        /*04f4*/ 	.word	0x00000014
        /*04f8*/ 	.word	0x00000020
        /*04fc*/ 	.short	0x010a
        /*04fe*/ 	.byte	0x3f
	.zero		1


	//   ....[71]....
        /*0500*/ 	.word	0x00014770
        /*0504*/ 	.word	0x00000004
        /*0508*/ 	.word	0x00000088
        /*050c*/ 	.short	0x0101
        /*050e*/ 	.byte	0x3f
	.zero		1


	//   ....[72]....
        /*0510*/ 	.word	0x00014e90
        /*0514*/ 	.word	0x00000007
        /*0518*/ 	.word	0x00000000
        /*051c*/ 	.short	0x010a
        /*051e*/ 	.byte	0x3f
	.zero		1


	//   ....[73]....
        /*0520*/ 	.word	0x00014f10
        /*0524*/ 	.word	0x00000009
        /*0528*/ 	.word	0x00000000
        /*052c*/ 	.short	0x010a
        /*052e*/ 	.byte	0x3f
	.zero		1


	//   ....[74]....
        /*0530*/ 	.word	0x00014fa0
        /*0534*/ 	.word	0x00000006
        /*0538*/ 	.word	0x00000000
        /*053c*/ 	.short	0x010a
        /*053e*/ 	.byte	0x3f
	.zero		1


	//   ....[75]....
        /*0540*/ 	.word	0x00015030
        /*0544*/ 	.word	0x00000003
        /*0548*/ 	.word	0x00000000
        /*054c*/ 	.short	0x010a
        /*054e*/ 	.byte	0x3f
	.zero		1


	//   ....[76]....
        /*0550*/ 	.word	0x00015090
        /*0554*/ 	.word	0x00000003
        /*0558*/ 	.word	0x00000000
        /*055c*/ 	.short	0x010a
        /*055e*/ 	.byte	0x3f
	.zero		1


	//   ....[77]....
        /*0560*/ 	.word	0x000150f0
        /*0564*/ 	.word	0x00000004
        /*0568*/ 	.word	0x00000000
        /*056c*/ 	.short	0x010a
        /*056e*/ 	.byte	0x3f
	.zero		1


	//   ....[78]....
        /*0570*/ 	.word	0x00015150
        /*0574*/ 	.word	0x00000003
        /*0578*/ 	.word	0x00000040
        /*057c*/ 	.short	0x010a
        /*057e*/ 	.byte	0x3f
	.zero		1


	//   ....[79]....
        /*0580*/ 	.word	0x000151a0
        /*0584*/ 	.word	0x0000000c
        /*0588*/ 	.word	0x00000040
        /*058c*/ 	.short	0x010a
        /*058e*/ 	.byte	0x3f
	.zero		1


	//   ....[80]....
        /*0590*/ 	.word	0x000151f0
        /*0594*/ 	.word	0x00000000
        /*0598*/ 	.word	0x00000040
        /*059c*/ 	.short	0x010a
        /*059e*/ 	.byte	0x3f
	.zero		1


	//   ....[81]....
        /*05a0*/ 	.word	0x00015240
        /*05a4*/ 	.word	0x00000003
        /*05a8*/ 	.word	0x00000040
        /*05ac*/ 	.short	0x010a
        /*05ae*/ 	.byte	0x3f
	.zero		1


	//   ....[82]....
        /*05b0*/ 	.word	0x00015290
        /*05b4*/ 	.word	0x00000000
        /*05b8*/ 	.word	0x00000040
        /*05bc*/ 	.short	0x010a
        /*05be*/ 	.byte	0x3f
	.zero		1


	//   ....[83]....
        /*05c0*/ 	.word	0x000152e0
        /*05c4*/ 	.word	0x00000000
        /*05c8*/ 	.word	0x00000040
        /*05cc*/ 	.short	0x010a
        /*05ce*/ 	.byte	0x3f
	.zero		1


	//   ....[84]....
        /*05d0*/ 	.word	0x00015330
        /*05d4*/ 	.word	0x00000000
        /*05d8*/ 	.word	0x00000040
        /*05dc*/ 	.short	0x010a
        /*05de*/ 	.byte	0x3f
	.zero		1


	//   ....[85]....
        /*05e0*/ 	.word	0x00015380
        /*05e4*/ 	.word	0x00000003
        /*05e8*/ 	.word	0x00000040
        /*05ec*/ 	.short	0x010a
        /*05ee*/ 	.byte	0x3f
	.zero		1


	//   ....[86]....
        /*05f0*/ 	.word	0x000153e0
        /*05f4*/ 	.word	0x00000009
        /*05f8*/ 	.word	0x00000088
        /*05fc*/ 	.short	0x010a
        /*05fe*/ 	.byte	0x3f
	.zero		1


	//   ....[87]....
        /*0600*/ 	.word	0x00015440
        /*0604*/ 	.word	0x00000005
        /*0608*/ 	.word	0x00000060
        /*060c*/ 	.short	0x010a
        /*060e*/ 	.byte	0x3f
	.zero		1


	//   ....[88]....
        /*0610*/ 	.word	0x000154a0
        /*0614*/ 	.word	0x00000005
        /*0618*/ 	.word	0x00000068
        /*061c*/ 	.short	0x010a
        /*061e*/ 	.byte	0x3f
	.zero		1


	//   ....[89]....
        /*0620*/ 	.word	0x00015500
        /*0624*/ 	.word	0x00000005
        /*0628*/ 	.word	0x00000070
        /*062c*/ 	.short	0x010a
        /*062e*/ 	.byte	0x3f
	.zero		1


	//   ....[90]....
        /*0630*/ 	.word	0x00015560
        /*0634*/ 	.word	0x00000005
        /*0638*/ 	.word	0x00000078
        /*063c*/ 	.short	0x010a
        /*063e*/ 	.byte	0x3f
	.zero		1


	//   ....[91]....
        /*0640*/ 	.word	0x000155c0
        /*0644*/ 	.word	0x00000005
        /*0648*/ 	.word	0x00000060
        /*064c*/ 	.short	0x010a
        /*064e*/ 	.byte	0x3f
	.zero		1


	//   ....[92]....
        /*0650*/ 	.word	0x00015620
        /*0654*/ 	.word	0x00000005
        /*0658*/ 	.word	0x00000068
        /*065c*/ 	.short	0x010a
        /*065e*/ 	.byte	0x3f
	.zero		1


	//   ....[93]....
        /*0660*/ 	.word	0x00015680
        /*0664*/ 	.word	0x00000005
        /*0668*/ 	.word	0x00000070
        /*066c*/ 	.short	0x010a
        /*066e*/ 	.byte	0x3f
	.zero		1


	//   ....[94]....
        /*0670*/ 	.word	0x000156e0
        /*0674*/ 	.word	0x00000005
        /*0678*/ 	.word	0x00000078
        /*067c*/ 	.short	0x010a
        /*067e*/ 	.byte	0x3f
	.zero		1


	//   ....[95]....
        /*0680*/ 	.word	0x00015730
        /*0684*/ 	.word	0x00000000
        /*0688*/ 	.word	0x00000060
        /*068c*/ 	.short	0x010a
        /*068e*/ 	.byte	0x3f
	.zero		1


	//   ....[96]....
        /*0690*/ 	.word	0x00015780
        /*0694*/ 	.word	0x00000000
        /*0698*/ 	.word	0x00000068
        /*069c*/ 	.short	0x010a
        /*069e*/ 	.byte	0x3f
	.zero		1


	//   ....[97]....
        /*06a0*/ 	.word	0x000157d0
        /*06a4*/ 	.word	0x00000000
        /*06a8*/ 	.word	0x00000070
        /*06ac*/ 	.short	0x010a
        /*06ae*/ 	.byte	0x3f
	.zero		1


	//   ....[98]....
        /*06b0*/ 	.word	0x000158a0
        /*06b4*/ 	.word	0x00000014
        /*06b8*/ 	.word	0x00000020
        /*06bc*/ 	.short	0x010a
        /*06be*/ 	.byte	0x3f
	.zero		1


	//   ....[99]....
        /*06c0*/ 	.word	0x00015970
        /*06c4*/ 	.word	0x00000007
        /*06c8*/ 	.word	0x00000000
        /*06cc*/ 	.short	0x010a
        /*06ce*/ 	.byte	0x3f
	.zero		1


	//   ....[100]....
        /*06d0*/ 	.word	0x000159c0
        /*06d4*/ 	.word	0x00000009
        /*06d8*/ 	.word	0x00000000
        /*06dc*/ 	.short	0x010a
        /*06de*/ 	.byte	0x3f
	.zero		1


	//   ....[101]....
        /*06e0*/ 	.word	0x00015a10
        /*06e4*/ 	.word	0x00000006
        /*06e8*/ 	.word	0x00000000
        /*06ec*/ 	.short	0x010a
        /*06ee*/ 	.byte	0x3f
	.zero		1


	//----- nvinfo : EIATTR_NUM_MBARRIERS
	.align		4
.L_40:
        /*06f0*/ 	.byte	0x03, 0x38
        /*06f2*/ 	.short	0x0012


	//----- nvinfo : EIATTR_EXIT_INSTR_OFFSETS
	.align		4
        /*06f4*/ 	.byte	0x04, 0x1c
        /*06f6*/ 	.short	(.L_42 - .L_41)


	//   ....[0]....
.L_41:
        /*06f8*/ 	.word	0x00015080


	//----- nvinfo : EIATTR_MAX_THREADS
	.align		4
.L_42:
        /*06fc*/ 	.byte	0x04, 0x05
        /*06fe*/ 	.short	(.L_44 - .L_43)
.L_43:
        /*0700*/ 	.word	0x00000180
        /*0704*/ 	.word	0x00000001
        /*0708*/ 	.word	0x00000001


	//----- nvinfo : EIATTR_CRS_STACK_SIZE
	.align		4
.L_44:
        /*070c*/ 	.byte	0x04, 0x1e
        /*070e*/ 	.short	(.L_46 - .L_45)
.L_45:
        /*0710*/ 	.word	0x00000000


	//----- nvinfo : EIATTR_CBANK_PARAM_SIZE
	.align		4
.L_46:
        /*0714*/ 	.byte	0x03, 0x19
        /*0716*/ 	.short	0x0770


	//----- nvinfo : EIATTR_PARAM_CBANK
	.align		4
        /*0718*/ 	.byte	0x04, 0x0a
        /*071a*/ 	.short	(.L_48 - .L_47)
	.align		4
.L_47:
        /*071c*/ 	.word	index@(.nv.constant0._ZN7cutlass13device_kernelINS_4gemm6kernel13GemmUniversalIN4cute5tupleIJiiiiEEENS1_10collective13CollectiveMmaINS1_34MainloopSm90TmaGmmaWarpSpecializedILi4ENS5_IJNS4_1CILi1EEESB_SB_EEENS1_35KernelTmaWarpSpecializedCooperativeEEENS5_IJNSA_ILi128EEENSA_ILi256EEENSA_ILi64EEEEEENS_6half_tENS5_IJlSB_lEEESJ_SK_NS4_8TiledMMAINS4_8MMA_AtomIJNS4_4SM904GMMA26MMA_64x256x16_F32F16F16_SSILNSO_5MajorE0ELSQ_0ELNSO_7ScaleInE1ELSR_1EEEEEENS4_6LayoutINS5_IJNSA_ILi2EEESB_SB_EEENS5_IJSB_NSA_ILi0EEESX_EEEEENS5_IJNS4_10UnderscoreES10_S10_EEEEENS4_13SM90_TMA_LOADENS4_14ComposedLayoutINS4_7SwizzleILi3ELi4ELi3EEENS4_18smem_ptr_flag_bitsILi16EEENSU_INS5_IJNSA_ILi8EEESH_EEENS5_IJSH_SB_EEEEEEEvNS4_8identityES13_S1D_vS1E_EENS_8epilogue10collective18CollectiveEpilogueINS1G_22Sm90TmaWarpSpecializedILi4ELi2ELi16ELb1ELb0EEEJSI_NS5_IJSF_NSA_ILi32EEEEEESJ_SK_SJ_SK_NS1G_6fusion15FusionCallbacksIS1K_NS1N_13LinCombEltActINS1G_6thread7SigmoidESJ_fSJ_fLNS_15FloatRoundStyleE2EEESI_S1M_JEEES13_NS14_INS15_ILi2ELi4ELi3EEES18_NSU_INS5_IJS19_S1L_EEENS5_IJS1L_SB_EEEEEEENS4_17SM75_U32x4_LDSM_NENS4_14SM90_TMA_STOREES1Z_NS4_17SM90_U32x4_STSM_NENS4_9Copy_AtomIJS22_SJ_EEEvEEEvvEEEEvNT_6ParamsE)
        /*0720*/ 	.short	0x0210
        /*0722*/ 	.short	0x0770


	//----- nvinfo : EIATTR_SW_WAR
	.align		4
.L_48:
        /*0724*/ 	.byte	0x04, 0x36
        /*0726*/ 	.short	(.L_50 - .L_49)
.L_49:
        /*0728*/ 	.word	0x00000008
.L_50:


//--------------------- .nv.callgraph             --------------------------
	.section	.nv.callgraph,"",@"SHT_CUDA_CALLGRAPH"
	.align	4
	.sectionentsize	8
	.align		4
        /*0000*/ 	.word	0x00000000
	.align		4
        /*0004*/ 	.word	0xffffffff
	.align		4
        /*0008*/ 	.word	index@(_ZN7cutlass13device_kernelINS_4gemm6kernel13GemmUniversalIN4cute5tupleIJiiiiEEENS1_10collective13CollectiveMmaINS1_34MainloopSm90TmaGmmaWarpSpecializedILi4ENS5_IJNS4_1CILi1EEESB_SB_EEENS1_35KernelTmaWarpSpecializedCooperativeEEENS5_IJNSA_ILi128EEENSA_ILi256EEENSA_ILi64EEEEEENS_6half_tENS5_IJlSB_lEEESJ_SK_NS4_8TiledMMAINS4_8MMA_AtomIJNS4_4SM904GMMA26MMA_64x256x16_F32F16F16_SSILNSO_5MajorE0ELSQ_0ELNSO_7ScaleInE1ELSR_1EEEEEENS4_6LayoutINS5_IJNSA_ILi2EEESB_SB_EEENS5_IJSB_NSA_ILi0EEESX_EEEEENS5_IJNS4_10UnderscoreES10_S10_EEEEENS4_13SM90_TMA_LOADENS4_14ComposedLayoutINS4_7SwizzleILi3ELi4ELi3EEENS4_18smem_ptr_flag_bitsILi16EEENSU_INS5_IJNSA_ILi8EEESH_EEENS5_IJSH_SB_EEEEEEEvNS4_8identityES13_S1D_vS1E_EENS_8epilogue10collective18CollectiveEpilogueINS1G_22Sm90TmaWarpSpecializedILi4ELi2ELi16ELb1ELb0EEEJSI_NS5_IJSF_NSA_ILi32EEEEEESJ_SK_SJ_SK_NS1G_6fusion15FusionCallbacksIS1K_NS1N_13LinCombEltActINS1G_6thread7SigmoidESJ_fSJ_fLNS_15FloatRoundStyleE2EEESI_S1M_JEEES13_NS14_INS15_ILi2ELi4ELi3EEES18_NSU_INS5_IJS19_S1L_EEENS5_IJS1L_SB_EEEEEEENS4_17SM75_U32x4_LDSM_NENS4_14SM90_TMA_STOREES1Z_NS4_17SM90_U32x4_STSM_NENS4_9Copy_AtomIJS22_SJ_EEEvEEEvvEEEEvNT_6ParamsE)
	.align		4
        /*000c*/ 	.word	index@(__assertfail)
	.align		4
        /*0010*/ 	.word	0x00000000
	.align		4
        /*0014*/ 	.word	0xfffffffe
	.align		4
        /*0018*/ 	.word	0x00000000
	.align		4
        /*001c*/ 	.word	0xfffffffd
	.align		4
        /*0020*/ 	.word	0x00000000
	.align		4
        /*0024*/ 	.word	0xfffffffc


//--------------------- .nv.constant4             --------------------------
	.section	.nv.constant4,"a",@progbits
	.align	8
	.align		8
.nv.constant4:
        /*0000*/ 	.dword	__assertfail
	.align		8
        /*0008*/ 	.dword	__unnamed_1
	.align		8
        /*0010*/ 	.dword	__unnamed_2
	.align		8
        /*0018*/ 	.dword	_ZN39_INTERNAL_8fd1639c_4_k_cu_39fad30a_26234cuda3std3__45__cpo5beginE
	.align		8
        /*0020*/ 	.dword	_ZN39_INTERNAL_8fd1639c_4_k_cu_39fad30a_26234cuda3std3__45__cpo3endE
	.align		8
        /*0028*/ 	.dword	_ZN39_INTERNAL_8fd1639c_4_k_cu_39fad30a_26234cuda3std3__45__cpo6cbeginE
	.align		8
        /*0030*/ 	.dword	_ZN39_INTERNAL_8fd1639c_4_k_cu_39fad30a_26234cuda3std3__45__cpo4cendE
	.align		8
        /*0038*/ 	.dword	_ZN39_INTERNAL_8fd1639c_4_k_cu_39fad30a_26234cuda3std3__441_GLOBAL__N__8fd1639c_4_k_cu_39fad30a_26236ignoreE
	.align		8
        /*0040*/ 	.dword	_ZN39_INTERNAL_8fd1639c_4_k_cu_39fad30a_26234cuda3std3__419piecewise_constructE
	.align		8
        /*0048*/ 	.dword	_ZN39_INTERNAL_8fd1639c_4_k_cu_39fad30a_26234cuda3std3__48in_placeE
	.align		8
        /*0050*/ 	.dword	_ZN39_INTERNAL_8fd1639c_4_k_cu_39fad30a_26234cuda3std6ranges3__45__cpo4swapE
	.align		8
        /*0058*/ 	.dword	_ZN39_INTERNAL_8fd1639c_4_k_cu_39fad30a_26234cuda3std6ranges3__45__cpo9iter_moveE
	.align		8
        /*0060*/ 	.dword	_ZN39_INTERNAL_8fd1639c_4_k_cu_39fad30a_26234cute7productE
	.align		8
        /*0068*/ 	.dword	_ZN39_INTERNAL_8fd1639c_4_k_cu_39fad30a_26234cute1_E
	.align		8
        /*0070*/ 	.dword	$str$22
	.align		8
        /*0078*/ 	.dword	$str$23
	.align		8
        /*0080*/ 	.dword	$str$26
	.align		8
        /*0088*/ 	.dword	$str$27


//--------------------- .text._ZN7cutlass13device_kernelINS_4gemm6kernel13GemmUniversalIN4cute5tupleIJiiiiEEENS1_10collective13CollectiveMmaINS1_34MainloopSm90TmaGmmaWarpSpecializedILi4ENS5_IJNS4_1CILi1EEESB_SB_EEENS1_35KernelTmaWarpSpecializedCooperativeEEENS5_IJNSA_ILi128EEENSA_ILi256EEENSA_ILi64EEEEEENS_6half_tENS5_IJlSB_lEEESJ_SK_NS4_8TiledMMAINS4_8MMA_AtomIJNS4_4SM904GMMA26MMA_64x256x16_F32F16F16_SSILNSO_5MajorE0ELSQ_0ELNSO_7ScaleInE1ELSR_1EEEEEENS4_6LayoutINS5_IJNSA_ILi2EEESB_SB_EEENS5_IJSB_NSA_ILi0EEESX_EEEEENS5_IJNS4_10UnderscoreES10_S10_EEEEENS4_13SM90_TMA_LOADENS4_14ComposedLayoutINS4_7SwizzleILi3ELi4ELi3EEENS4_18smem_ptr_flag_bitsILi16EEENSU_INS5_IJNSA_ILi8EEESH_EEENS5_IJSH_SB_EEEEEEEvNS4_8identityES13_S1D_vS1E_EENS_8epilogue10collective18CollectiveEpilogueINS1G_22Sm90TmaWarpSpecializedILi4ELi2ELi16ELb1ELb0EEEJSI_NS5_IJSF_NSA_ILi32EEEEEESJ_SK_SJ_SK_NS1G_6fusion15FusionCallbacksIS1K_NS1N_13LinCombEltActINS1G_6thread7SigmoidESJ_fSJ_fLNS_15FloatRoundStyleE2EEESI_S1M_JEEES13_NS14_INS15_ILi2ELi4ELi3EEES18_NSU_INS5_IJS19_S1L_EEENS5_IJS1L_SB_EEEEEEENS4_17SM75_U32x4_LDSM_NENS4_14SM90_TMA_STOREES1Z_NS4_17SM90_U32x4_STSM_NENS4_9Copy_AtomIJS22_SJ_EEEvEEEvvEEEEvNT_6ParamsE --------------------------
	.section	.text._ZN7cutlass13device_kernelINS_4gemm6kernel13GemmUniversalIN4cute5tupleIJiiiiEEENS1_10collective13CollectiveMmaINS1_34MainloopSm90TmaGmmaWarpSpecializedILi4ENS5_IJNS4_1CILi1EEESB_SB_EEENS1_35KernelTmaWarpSpecializedCooperativeEEENS5_IJNSA_ILi128EEENSA_ILi256EEENSA_ILi64EEEEEENS_6half_tENS5_IJlSB_lEEESJ_SK_NS4_8TiledMMAINS4_8MMA_AtomIJNS4_4SM904GMMA26MMA_64x256x16_F32F16F16_SSILNSO_5MajorE0ELSQ_0ELNSO_7ScaleInE1ELSR_1EEEEEENS4_6LayoutINS5_IJNSA_ILi2EEESB_SB_EEENS5_IJSB_NSA_ILi0EEESX_EEEEENS5_IJNS4_10UnderscoreES10_S10_EEEEENS4_13SM90_TMA_LOADENS4_14ComposedLayoutINS4_7SwizzleILi3ELi4ELi3EEENS4_18smem_ptr_flag_bitsILi16EEENSU_INS5_IJNSA_ILi8EEESH_EEENS5_IJSH_SB_EEEEEEEvNS4_8identityES13_S1D_vS1E_EENS_8epilogue10collective18CollectiveEpilogueINS1G_22Sm90TmaWarpSpecializedILi4ELi2ELi16ELb1ELb0EEEJSI_NS5_IJSF_NSA_ILi32EEEEEESJ_SK_SJ_SK_NS1G_6fusion15FusionCallbacksIS1K_NS1N_13LinCombEltActINS1G_6thread7SigmoidESJ_fSJ_fLNS_15FloatRoundStyleE2EEESI_S1M_JEEES13_NS14_INS15_ILi2ELi4ELi3EEES18_NSU_INS5_IJS19_S1L_EEENS5_IJS1L_SB_EEEEEEENS4_17SM75_U32x4_LDSM_NENS4_14SM90_TMA_STOREES1Z_NS4_17SM90_U32x4_STSM_NENS4_9Copy_AtomIJS22_SJ_EEEvEEEvvEEEEvNT_6ParamsE,"ax",@progbits
	.align	128
.text._ZN7cutlass13device_kernelINS_4gemm6kernel13GemmUniversalIN4cute5tupleIJiiiiEEENS1_10collective13CollectiveMmaINS1_34MainloopSm90TmaGmmaWarpSpecializedILi4ENS5_IJNS4_1CILi1EEESB_SB_EEENS1_35KernelTmaWarpSpecializedCooperativeEEENS5_IJNSA_ILi128EEENSA_ILi256EEENSA_ILi64EEEEEENS_6half_tENS5_IJlSB_lEEESJ_SK_NS4_8TiledMMAINS4_8MMA_AtomIJNS4_4SM904GMMA26MMA_64x256x16_F32F16F16_SSILNSO_5MajorE0ELSQ_0ELNSO_7ScaleInE1ELSR_1EEEEEENS4_6LayoutINS5_IJNSA_ILi2EEESB_SB_EEENS5_IJSB_NSA_ILi0EEESX_EEEEENS5_IJNS4_10UnderscoreES10_S10_EEEEENS4_13SM90_TMA_LOADENS4_14ComposedLayoutINS4_7SwizzleILi3ELi4ELi3EEENS4_18smem_ptr_flag_bitsILi16EEENSU_INS5_IJNSA_ILi8EEESH_EEENS5_IJSH_SB_EEEEEEEvNS4_8identityES13_S1D_vS1E_EENS_8epilogue10collective18CollectiveEpilogueINS1G_22Sm90TmaWarpSpecializedILi4ELi2ELi16ELb1ELb0EEEJSI_NS5_IJSF_NSA_ILi32EEEEEESJ_SK_SJ_SK_NS1G_6fusion15FusionCallbacksIS1K_NS1N_13LinCombEltActINS1G_6thread7SigmoidESJ_fSJ_fLNS_15FloatRoundStyleE2EEESI_S1M_JEEES13_NS14_INS15_ILi2ELi4ELi3EEES18_NSU_INS5_IJS19_S1L_EEENS5_IJS1L_SB_EEEEEEENS4_17SM75_U32x4_LDSM_NENS4_14SM90_TMA_STOREES1Z_NS4_17SM90_U32x4_STSM_NENS4_9Copy_AtomIJS22_SJ_EEEvEEEvvEEEEvNT_6ParamsE:
        .type           _ZN7cutlass13device_kernelINS_4gemm6kernel13GemmUniversalIN4cute5tupleIJiiiiEEENS1_10collective13CollectiveMmaINS1_34MainloopSm90TmaGmmaWarpSpecializedILi4ENS5_IJNS4_1CILi1EEESB_SB_EEENS1_35KernelTmaWarpSpecializedCooperativeEEENS5_IJNSA_ILi128EEENSA_ILi256EEENSA_ILi64EEEEEENS_6half_tENS5_IJlSB_lEEESJ_SK_NS4_8TiledMMAINS4_8MMA_AtomIJNS4_4SM904GMMA26MMA_64x256x16_F32F16F16_SSILNSO_5MajorE0ELSQ_0ELNSO_7ScaleInE1ELSR_1EEEEEENS4_6LayoutINS5_IJNSA_ILi2EEESB_SB_EEENS5_IJSB_NSA_ILi0EEESX_EEEEENS5_IJNS4_10UnderscoreES10_S10_EEEEENS4_13SM90_TMA_LOADENS4_14ComposedLayoutINS4_7SwizzleILi3ELi4ELi3EEENS4_18smem_ptr_flag_bitsILi16EEENSU_INS5_IJNSA_ILi8EEESH_EEENS5_IJSH_SB_EEEEEEEvNS4_8identityES13_S1D_vS1E_EENS_8epilogue10collective18CollectiveEpilogueINS1G_22Sm90TmaWarpSpecializedILi4ELi2ELi16ELb1ELb0EEEJSI_NS5_IJSF_NSA_ILi32EEEEEESJ_SK_SJ_SK_NS1G_6fusion15FusionCallbacksIS1K_NS1N_13LinCombEltActINS1G_6thread7SigmoidESJ_fSJ_fLNS_15FloatRoundStyleE2EEESI_S1M_JEEES13_NS14_INS15_ILi2ELi4ELi3EEES18_NSU_INS5_IJS19_S1L_EEENS5_IJS1L_SB_EEEEEEENS4_17SM75_U32x4_LDSM_NENS4_14SM90_TMA_STOREES1Z_NS4_17SM90_U32x4_STSM_NENS4_9Copy_AtomIJS22_SJ_EEEvEEEvvEEEEvNT_6ParamsE,@function
        .size           _ZN7cutlass13device_kernelINS_4gemm6kernel13GemmUniversalIN4cute5tupleIJiiiiEEENS1_10collective13CollectiveMmaINS1_34MainloopSm90TmaGmmaWarpSpecializedILi4ENS5_IJNS4_1CILi1EEESB_SB_EEENS1_35KernelTmaWarpSpecializedCooperativeEEENS5_IJNSA_ILi128EEENSA_ILi256EEENSA_ILi64EEEEEENS_6half_tENS5_IJlSB_lEEESJ_SK_NS4_8TiledMMAINS4_8MMA_AtomIJNS4_4SM904GMMA26MMA_64x256x16_F32F16F16_SSILNSO_5MajorE0ELSQ_0ELNSO_7ScaleInE1ELSR_1EEEEEENS4_6LayoutINS5_IJNSA_ILi2EEESB_SB_EEENS5_IJSB_NSA_ILi0EEESX_EEEEENS5_IJNS4_10UnderscoreES10_S10_EEEEENS4_13SM90_TMA_LOADENS4_14ComposedLayoutINS4_7SwizzleILi3ELi4ELi3EEENS4_18smem_ptr_flag_bitsILi16EEENSU_INS5_IJNSA_ILi8EEESH_EEENS5_IJSH_SB_EEEEEEEvNS4_8identityES13_S1D_vS1E_EENS_8epilogue10collective18CollectiveEpilogueINS1G_22Sm90TmaWarpSpecializedILi4ELi2ELi16ELb1ELb0EEEJSI_NS5_IJSF_NSA_ILi32EEEEEESJ_SK_SJ_SK_NS1G_6fusion15FusionCallbacksIS1K_NS1N_13LinCombEltActINS1G_6thread7SigmoidESJ_fSJ_fLNS_15FloatRoundStyleE2EEESI_S1M_JEEES13_NS14_INS15_ILi2ELi4ELi3EEES18_NSU_INS5_IJS19_S1L_EEENS5_IJS1L_SB_EEEEEEENS4_17SM75_U32x4_LDSM_NENS4_14SM90_TMA_STOREES1Z_NS4_17SM90_U32x4_STSM_NENS4_9Copy_AtomIJS22_SJ_EEEvEEEvvEEEEvNT_6ParamsE,(.L_x_638 - _ZN7cutlass13device_kernelINS_4gemm6kernel13GemmUniversalIN4cute5tupleIJiiiiEEENS1_10collective13CollectiveMmaINS1_34MainloopSm90TmaGmmaWarpSpecializedILi4ENS5_IJNS4_1CILi1EEESB_SB_EEENS1_35KernelTmaWarpSpecializedCooperativeEEENS5_IJNSA_ILi128EEENSA_ILi256EEENSA_ILi64EEEEEENS_6half_tENS5_IJlSB_lEEESJ_SK_NS4_8TiledMMAINS4_8MMA_AtomIJNS4_4SM904GMMA26MMA_64x256x16_F32F16F16_SSILNSO_5MajorE0ELSQ_0ELNSO_7ScaleInE1ELSR_1EEEEEENS4_6LayoutINS5_IJNSA_ILi2EEESB_SB_EEENS5_IJSB_NSA_ILi0EEESX_EEEEENS5_IJNS4_10UnderscoreES10_S10_EEEEENS4_13SM90_TMA_LOADENS4_14ComposedLayoutINS4_7SwizzleILi3ELi4ELi3EEENS4_18smem_ptr_flag_bitsILi16EEENSU_INS5_IJNSA_ILi8EEESH_EEENS5_IJSH_SB_EEEEEEEvNS4_8identityES13_S1D_vS1E_EENS_8epilogue10collective18CollectiveEpilogueINS1G_22Sm90TmaWarpSpecializedILi4ELi2ELi16ELb1ELb0EEEJSI_NS5_IJSF_NSA_ILi32EEEEEESJ_SK_SJ_SK_NS1G_6fusion15FusionCallbacksIS1K_NS1N_13LinCombEltActINS1G_6thread7SigmoidESJ_fSJ_fLNS_15FloatRoundStyleE2EEESI_S1M_JEEES13_NS14_INS15_ILi2ELi4ELi3EEES18_NSU_INS5_IJS19_S1L_EEENS5_IJS1L_SB_EEEEEEENS4_17SM75_U32x4_LDSM_NENS4_14SM90_TMA_STOREES1Z_NS4_17SM90_U32x4_STSM_NENS4_9Copy_AtomIJS22_SJ_EEEvEEEvvEEEEvNT_6ParamsE)
        .other          _ZN7cutlass13device_kernelINS_4gemm6kernel13GemmUniversalIN4cute5tupleIJiiiiEEENS1_10collective13CollectiveMmaINS1_34MainloopSm90TmaGmmaWarpSpecializedILi4ENS5_IJNS4_1CILi1EEESB_SB_EEENS1_35KernelTmaWarpSpecializedCooperativeEEENS5_IJNSA_ILi128EEENSA_ILi256EEENSA_ILi64EEEEEENS_6half_tENS5_IJlSB_lEEESJ_SK_NS4_8TiledMMAINS4_8MMA_AtomIJNS4_4SM904GMMA26MMA_64x256x16_F32F16F16_SSILNSO_5MajorE0ELSQ_0ELNSO_7ScaleInE1ELSR_1EEEEEENS4_6LayoutINS5_IJNSA_ILi2EEESB_SB_EEENS5_IJSB_NSA_ILi0EEESX_EEEEENS5_IJNS4_10UnderscoreES10_S10_EEEEENS4_13SM90_TMA_LOADENS4_14ComposedLayoutINS4_7SwizzleILi3ELi4ELi3EEENS4_18smem_ptr_flag_bitsILi16EEENSU_INS5_IJNSA_ILi8EEESH_EEENS5_IJSH_SB_EEEEEEEvNS4_8identityES13_S1D_vS1E_EENS_8epilogue10collective18CollectiveEpilogueINS1G_22Sm90TmaWarpSpecializedILi4ELi2ELi16ELb1ELb0EEEJSI_NS5_IJSF_NSA_ILi32EEEEEESJ_SK_SJ_SK_NS1G_6fusion15FusionCallbacksIS1K_NS1N_13LinCombEltActINS1G_6thread7SigmoidESJ_fSJ_fLNS_15FloatRoundStyleE2EEESI_S1M_JEEES13_NS14_INS15_ILi2ELi4ELi3EEES18_NSU_INS5_IJS19_S1L_EEENS5_IJS1L_SB_EEEEEEENS4_17SM75_U32x4_LDSM_NENS4_14SM90_TMA_STOREES1Z_NS4_17SM90_U32x4_STSM_NENS4_9Copy_AtomIJS22_SJ_EEEvEEEvvEEEEvNT_6ParamsE,@"STO_CUDA_ENTRY STV_DEFAULT"
_ZN7cutlass13device_kernelINS_4gemm6kernel13GemmUniversalIN4cute5tupleIJiiiiEEENS1_10collective13CollectiveMmaINS1_34MainloopSm90TmaGmmaWarpSpecializedILi4ENS5_IJNS4_1CILi1EEESB_SB_EEENS1_35KernelTmaWarpSpecializedCooperativeEEENS5_IJNSA_ILi128EEENSA_ILi256EEENSA_ILi64EEEEEENS_6half_tENS5_IJlSB_lEEESJ_SK_NS4_8TiledMMAINS4_8MMA_AtomIJNS4_4SM904GMMA26MMA_64x256x16_F32F16F16_SSILNSO_5MajorE0ELSQ_0ELNSO_7ScaleInE1ELSR_1EEEEEENS4_6LayoutINS5_IJNSA_ILi2EEESB_SB_EEENS5_IJSB_NSA_ILi0EEESX_EEEEENS5_IJNS4_10UnderscoreES10_S10_EEEEENS4_13SM90_TMA_LOADENS4_14ComposedLayoutINS4_7SwizzleILi3ELi4ELi3EEENS4_18smem_ptr_flag_bitsILi16EEENSU_INS5_IJNSA_ILi8EEESH_EEENS5_IJSH_SB_EEEEEEEvNS4_8identityES13_S1D_vS1E_EENS_8epilogue10collective18CollectiveEpilogueINS1G_22Sm90TmaWarpSpecializedILi4ELi2ELi16ELb1ELb0EEEJSI_NS5_IJSF_NSA_ILi32EEEEEESJ_SK_SJ_SK_NS1G_6fusion15FusionCallbacksIS1K_NS1N_13LinCombEltActINS1G_6thread7SigmoidESJ_fSJ_fLNS_15FloatRoundStyleE2EEESI_S1M_JEEES13_NS14_INS15_ILi2ELi4ELi3EEES18_NSU_INS5_IJS19_S1L_EEENS5_IJS1L_SB_EEEEEEENS4_17SM75_U32x4_LDSM_NENS4_14SM90_TMA_STOREES1Z_NS4_17SM90_U32x4_STSM_NENS4_9Copy_AtomIJS22_SJ_EEEvEEEvvEEEEvNT_6ParamsE:
[----:B------:R-:W1:Y:S01]  /*0000*/  LDC R1, c[0x0][0x28] ;  /* 0x00000a00ff017b82 */ /* 0x000e620000000800 */
[----:B------:R-:W2:Y:S07]  /*0010*/  S2R R18, SR_TID.X ;  /* 0x0000000000127919 */ /* 0x000eae0000002100 */
[----:B------:R-:W3:Y:S01]  /*0020*/  LDC.64 R4, c[0x0][0x588] ;  /* 0x00016200ff047b82 */ /* 0x000ee20000000a00 */
[----:B------:R-:W-:Y:S01]  /*0030*/  ELECT P0, URZ, PT ;  /* 0x00000000003f782f */ /* 0x000fe20003800000 */
[----:B------:R-:W-:Y:S01]  /*0040*/  BSSY B0, `(.L_x_0) ;  /* 0x0000016000007945 */ /* 0x000fe20003800000 */
[----:B--2---:R-:W-:-:S02]  /*0050*/  SHF.R.U32.HI R6, RZ, 0x5, R18 ;  /* 0x00000005ff067819 */ /* 0x004fc40000011612 */
[----:B------:R-:W-:-:S03]  /*0060*/  SHF.R.U32.HI R2, RZ, 0x7, R18 ;  /* 0x00000007ff027819 */ /* 0x000fc60000011612 */
[----:B------:R-:W2:Y:S04]  /*0070*/  SHFL.IDX PT, R0, R6, RZ, 0x1f ;  /* 0x00001fff06007589 */ /* 0x000ea800000e0000 */
[----:B------:R4:W1:Y:S01]  /*0080*/  SHFL.IDX PT, R12, R2, RZ, 0x1f ;  /* 0x00001fff020c7589 */ /* 0x00086200000e0000 */
[----:B--2---:R-:W-:Y:S02]  /*0090*/  ISETP.NE.OR P0, PT, R0, RZ, !P0 ;  /* 0x000000ff0000720c */ /* 0x004fe40004705670 */
[----:B------:R-:W-:-:S11]  /*00a0*/  SHF.R.S32.HI R3, RZ, 0x1f, R0 ;  /* 0x0000001fff037819 */ /* 0x000fd60000011400 */
[----:B-1-34-:R-:W-:Y:S05]  /*00b0*/  @P0 BRA `(.L_x_1) ;  /* 0x0000000000380947 */ /* 0x01afea0003800000 */
[----:B------:R-:W-:Y:S02]  /*00c0*/  ULDC.64 UR4, c[0x0][0x198] ;  /* 0x0000660000047ab9 */ /* 0x000fe40000000a00 */
[----:B------:R-:W-:Y:S02]  /*00d0*/  UIADD3 UR6, UP0, UR4, 0xf0, URZ ;  /* 0x000000f004067890 */ /* 0x000fe4000ff1e03f */
[----:B------:R-:W-:Y:S02]  /*00e0*/  UIADD3 UR8, UP1, UR4, 0x1f0, URZ ;  /* 0x000001f004087890 */ /* 0x000fe4000ff3e03f */
[----:B------:R-:W-:Y:S02]  /*00f0*/  UIADD3 UR10, UP2, UR4, 0x3f0, URZ ;  /* 0x000003f0040a7890 */ /* 0x000fe4000ff5e03f */
[----:B------:R-:W-:Y:S02]  /*0100*/  UIADD3 UR4, UP3, UR4, 0x4f0, URZ ;  /* 0x000004f004047890 */ /* 0x000fe4000ff7e03f */
[----:B------:R-:W-:-:S02]  /*0110*/  UIADD3.X UR7, URZ, UR5, URZ, UP0, !UPT ;  /* 0x000000053f077290 */ /* 0x000fc400087fe43f */
[----:B------:R-:W-:Y:S02]  /*0120*/  UIADD3.X UR9, URZ, UR5, URZ, UP1, !UPT ;  /* 0x000000053f097290 */ /* 0x000fe40008ffe43f */
[----:B------:R-:W-:Y:S02]  /*0130*/  UIADD3.X UR11, URZ, UR5, URZ, UP2, !UPT ;  /* 0x000000053f0b7290 */ /* 0x000fe400097fe43f */
[----:B------:R-:W-:-:S03]  /*0140*/  UIADD3.X UR5, URZ, UR5, URZ, UP3, !UPT ;  /* 0x000000053f057290 */ /* 0x000fc60009ffe43f */
[----:B------:R1:W-:Y:S02]  /*0150*/  UTMACCTL.PF [UR6] ;  /* 0x00000000060079b9 */ /* 0x0003e40008040000 */
[----:B------:R1:W-:Y:S02]  /*0160*/  UTMACCTL.PF [UR8] ;  /* 0x00000000080079b9 */ /* 0x0003e40008040000 */
[----:B------:R1:W-:Y:S02]  /*0170*/  UTMACCTL.PF [UR10] ;  /* 0x000000000a0079b9 */ /* 0x0003e40008040000 */
[----:B------:R1:W-:Y:S02]  /*0180*/  UTMACCTL.PF [UR4] ;  /* 0x00000000040079b9 */ /* 0x0003e40008040000 */
[----:B-1----:R-:W-:Y:S01]  /*0190*/  NOP ;  /* 0x0000000000007918 */ /* 0x002fe20000000000 */
.L_x_1:
[----:B------:R-:W-:Y:S05]  /*01a0*/  BSYNC B0 ;  /* 0x0000000000007941 */ /* 0x000fea0003800000 */
.L_x_0:
[----:B------:R-:W-:Y:S01]  /*01b0*/  ULDC.64 UR4, c[0x0][0x590] ;  /* 0x0001640000047ab9 */ /* 0x000fe20000000a00 */
[----:B------:R-:W-:Y:S01]  /*01c0*/  LEA.HI R3, R3, R0, RZ, 0x2 ;  /* 0x0000000003037211 */ /* 0x000fe200078f10ff */
[----:B------:R-:W-:Y:S01]  /*01d0*/  ULDC.64 UR48, c[0x0][0x208] ;  /* 0x0000820000307ab9 */ /* 0x000fe20000000a00 */
[----:B------:R-:W-:Y:S02]  /*01e0*/  ISETP.NE.U32.AND P2, PT, RZ, UR4, PT ;  /* 0x00000004ff007c0c */ /* 0x000fe4000bf45070 */
[----:B------:R-:W-:Y:S02]  /*01f0*/  LOP3.LUT R3, R3, 0xfffffffc, RZ, 0xc0, !PT ;  /* 0xfffffffc03037812 */ /* 0x000fe400078ec0ff */
[----:B------:R-:W-:Y:S02]  /*0200*/  ISETP.NE.AND.EX P3, PT, RZ, UR5, PT, P2 ;  /* 0x00000005ff007c0c */ /* 0x000fe4000bf65320 */
[----:B------:R-:W-:Y:S02]  /*0210*/  IADD3 R0, R0, -R3, RZ ;  /* 0x8000000300007210 */ /* 0x000fe40007ffe0ff */
[----:B------:R-:W-:-:S02]  /*0220*/  PRMT R7, RZ, 0x7610, R7 ;  /* 0x00007610ff077816 */ /* 0x000fc40000000007 */
[----:B------:R-:W-:Y:S02]  /*0230*/  MOV R2, R4 ;  /* 0x0000000400027202 */ /* 0x000fe40000000f00 */
[----:B------:R-:W-:-:S05]  /*0240*/  MOV R3, R5 ;  /* 0x0000000500037202 */ /* 0x000fca0000000f00 */
[----:B------:R-:W-:Y:S05]  /*0250*/  @P3 BRA `(.L_x_2) ;  /* 0x0000000000303947 */ /* 0x000fea0003800000 */
[----:B------:R-:W-:Y:S02]  /*0260*/  ULDC.64 UR6, c[0x0][0x588] ;  /* 0x0001620000067ab9 */ /* 0x000fe40000000a00 */
[----:B------:R-:W-:-:S04]  /*0270*/  ISETP.NE.U32.AND P0, PT, RZ, UR6, PT ;  /* 0x00000006ff007c0c */ /* 0x000fc8000bf05070 */
[----:B------:R-:W-:-:S13]  /*0280*/  ISETP.NE.AND.EX P0, PT, RZ, UR7, PT, P0 ;  /* 0x00000007ff007c0c */ /* 0x000fda000bf05300 */
[----:B------:R-:W-:Y:S05]  /*0290*/  @!P0 BRA `(.L_x_3) ;  /* 0x0000000000108947 */ /* 0x000fea0003800000 */
[----:B------:R-:W2:Y:S02]  /*02a0*/  LDG.E R7, desc[UR48][R2.64] ;  /* 0x0000003002077981 */ /* 0x000ea4000c1e1900 */
[----:B--2---:R-:W-:Y:S02]  /*02b0*/  FSETP.NEU.AND P1, PT, R7, RZ, PT ;  /* 0x000000ff0700720b */ /* 0x004fe40003f2d000 */
[----:B------:R-:W-:Y:S01]  /*02c0*/  MOV R7, 0x1 ;  /* 0x0000000100077802 */ /* 0x000fe20000000f00 */
[----:B------:R-:W-:Y:S10]  /*02d0*/  BRA `(.L_x_2) ;  /* 0x0000000000107947 */ /* 0x000ff40003800000 */
.L_x_3:
[----:B------:R-:W-:Y:S01]  /*02e0*/  ULDC UR6, c[0x0][0x580] ;  /* 0x0001600000067ab9 */ /* 0x000fe20000000800 */
[----:B------:R-:W-:Y:S02]  /*02f0*/  MOV R7, 0x1 ;  /* 0x0000000100077802 */ /* 0x000fe40000000f00 */
[----:B------:R-:W-:Y:S02]  /*0300*/  CS2R R2, SRZ ;  /* 0x0000000000027805 */ /* 0x000fe4000001ff00 */
[----:B------:R-:W-:-:S13]  /*0310*/  FSETP.NEU.AND P1, PT, RZ, UR6, PT ;  /* 0x00000006ff007c0b */ /* 0x000fda000bf2d000 */
.L_x_2:
[----:B------:R-:W-:Y:S02]  /*0320*/  ISETP.NE.U32.AND P4, PT, R2, RZ, PT ;  /* 0x000000ff0200720c */ /* 0x000fe40003f85070 */
[----:B------:R-:W-:Y:S02]  /*0330*/  ISETP.NE.AND.EX P5, PT, RZ, UR5, PT, P2 ;  /* 0x00000005ff007c0c */ /* 0x000fe4000bfa5320 */
[----:B------:R-:W-:Y:S02]  /*0340*/  ISETP.NE.AND.EX P2, PT, R3, RZ, PT, P4 ;  /* 0x000000ff0300720c */ /* 0x000fe40003f45340 */
[----:B------:R-:W-:-:S11]  /*0350*/  PLOP3.LUT P0, PT, PT, PT, PT, 0x8, 0x0 ;  /* 0x000000000000781c */ /* 0x000fd60003f0e170 */
[----:B------:R-:W-:Y:S05]  /*0360*/  @P2 BRA P5, `(.L_x_4) ;  /* 0x0000000000342947 */ /* 0x000fea0002800000 */
[----:B------:R-:W-:-:S04]  /*0370*/  ISETP.NE.U32.AND P0, PT, RZ, UR4, PT ;  /* 0x00000004ff007c0c */ /* 0x000fc8000bf05070 */
[----:B------:R-:W-:-:S13]  /*0380*/  ISETP.NE.AND.EX P0, PT, RZ, UR5, PT, P0 ;  /* 0x00000005ff007c0c */ /* 0x000fda000bf05300 */
[----:B------:R-:W-:Y:S05]  /*0390*/  @!P0 BRA `(.L_x_5) ;  /* 0x0000000000248947 */ /* 0x000fea0003800000 */
[----:B------:R-:W-:Y:S02]  /*03a0*/  PRMT R7, R7, 0x9910, RZ ;  /* 0x0000991007077816 */ /* 0x000fe400000000ff */
[----:B------:R-:W-:Y:S02]  /*03b0*/  ISETP.NE.U32.AND P0, PT, R2, RZ, PT ;  /* 0x000000ff0200720c */ /* 0x000fe40003f05070 */
[----:B------:R-:W-:Y:S02]  /*03c0*/  ISETP.NE.AND P2, PT, R7, RZ, PT ;  /* 0x000000ff0700720c */ /* 0x000fe40003f45270 */
[----:B------:R-:W-:Y:S02]  /*03d0*/  ISETP.NE.AND.EX P0, PT, R3, RZ, PT, P0 ;  /* 0x000000ff0300720c */ /* 0x000fe40003f05300 */
[----:B------:R-:W-:-:S09]  /*03e0*/  SEL R2, RZ, 0xffffffff, P1 ;  /* 0xffffffffff027807 */ /* 0x000fd20000800000 */
[----:B------:R-:W-:-:S04]  /*03f0*/  @!P2 SEL R2, RZ, 0xffffffff, P0 ;  /* 0xffffffffff02a807 */ /* 0x000fc80000000000 */
[----:B------:R-:W-:-:S04]  /*0400*/  LOP3.LUT R2, R2, 0x1, RZ, 0xc0, !PT ;  /* 0x0000000102027812 */ /* 0x000fc800078ec0ff */
[----:B------:R-:W-:Y:S01]  /*0410*/  ISETP.EQ.U32.AND P0, PT, R2, 0x1, PT ;  /* 0x000000010200780c */ /* 0x000fe20003f02070 */
[----:B------:R-:W-:-:S12]  /*0420*/  BRA `(.L_x_4) ;  /* 0x0000000000047947 */ /* 0x000fd80003800000 */
.L_x_5:
[----:B------:R-:W-:-:S13]  /*0430*/  PLOP3.LUT P0, PT, P1, PT, PT, 0x8, 0x0 ;  /* 0x000000000000781c */ /* 0x000fda0000f0e170 */
.L_x_4:
[----:B------:R-:W1:Y:S02]  /*0440*/  SHFL.IDX PT, R2, R6, RZ, 0x1f ;  /* 0x00001fff06027589 */ /* 0x000e6400000e0000 */
[----:B-1----:R-:W-:-:S13]  /*0450*/  ISETP.NE.AND P1, PT, R2, RZ, PT ;  /* 0x000000ff0200720c */ /* 0x002fda0003f25270 */
[----:B------:R-:W-:Y:S05]  /*0460*/  @P1 BRA `(.L_x_6) ;  /* 0x0000000000581947 */ /* 0x000fea0003800000 */
[----:B------:R-:W1:Y:S01]  /*0470*/  S2UR UR8, SR_CgaCtaId ;  /* 0x00000000000879c3 */ /* 0x000e620000008800 */
[----:B------:R-:W-:Y:S01]  /*0480*/  UMOV UR4, 0x400 ;  /* 0x0000040000047882 */ /* 0x000fe20000000000 */
[----:B------:R-:W-:Y:S01]  /*0490*/  UMOV UR5, 0x1 ;  /* 0x0000000100057882 */ /* 0x000fe20000000000 */
[----:B------:R-:W-:Y:S01]  /*04a0*/  UMOV UR6, 0x100 ;  /* 0x0000010000067882 */ /* 0x000fe20000000000 */
[----:B------:R-:W-:Y:S01]  /*04b0*/  ELECT P1, URZ, PT ;  /* 0x00000000003f782f */ /* 0x000fe20003820000 */
[----:B------:R-:W-:-:S04]  /*04c0*/  UIADD3 UR6, -UR6, 0x100000, URZ ;  /* 0x0010000006067890 */ /* 0x000fc8000fffe13f */
[----:B------:R-:W-:Y:S02]  /*04d0*/  USHF.L.U32 UR7, UR6, 0xb, URZ ;  /* 0x0000000b06077899 */ /* 0x000fe4000800063f */
[----:B------:R-:W-:Y:S02]  /*04e0*/  USHF.L.U32 UR6, UR6, 0x1, URZ ;  /* 0x0000000106067899 */ /* 0x000fe4000800063f */
[----:B-1----:R-:W-:Y:S02]  /*04f0*/  ULEA UR8, UR8, UR4, 0x18 ;  /* 0x0000000408087291 */ /* 0x002fe4000f8ec03f */
[----:B------:R-:W-:-:S04]  /*0500*/  UIADD3 UR4, -UR5, 0x100000, URZ ;  /* 0x0010000005047890 */ /* 0x000fc8000fffe13f */
[----:B------:R-:W-:Y:S02]  /*0510*/  USHF.L.U32 UR5, UR4, 0xb, URZ ;  /* 0x0000000b04057899 */ /* 0x000fe4000800063f */
[----:B------:R-:W-:Y:S01]  /*0520*/  USHF.L.U32 UR4, UR4, 0x1, URZ ;  /* 0x0000000104047899 */ /* 0x000fe2000800063f */
[----:B------:R-:W1:Y:S11]  /*0530*/  FENCE.VIEW.ASYNC.S ;  /* 0x00000000000073c6 */ /* 0x000e760000000000 */
[----:B-1----:R1:W2:Y:S01]  /*0540*/  SYNCS.EXCH.64 URZ, [UR8], UR4 ;  /* 0x00000004083f75b2 */ /* 0x0022a20008000100 */
[----:B------:R1:W3:Y:S01]  /*0550*/  SYNCS.EXCH.64 URZ, [UR8+0x20], UR6 ;  /* 0x00002006083f75b2 */ /* 0x0002e20008000100 */
[----:B------:R1:W4:Y:S01]  /*0560*/  SYNCS.EXCH.64 URZ, [UR8+0x8], UR4 ;  /* 0x00000804083f75b2 */ /* 0x0003220008000100 */
[----:B------:R1:W1:Y:S01]  /*0570*/  SYNCS.EXCH.64 URZ, [UR8+0x28], UR6 ;  /* 0x00002806083f75b2 */ /* 0x0002620008000100 */
[----:B------:R1:W1:Y:S01]  /*0580*/  SYNCS.EXCH.64 URZ, [UR8+0x10], UR4 ;  /* 0x00001004083f75b2 */ /* 0x0002620008000100 */
[----:B------:R1:W1:Y:S01]  /*0590*/  SYNCS.EXCH.64 URZ, [UR8+0x30], UR6 ;  /* 0x00003006083f75b2 */ /* 0x0002620008000100 */
[----:B------:R1:W1:Y:S01]  /*05a0*/  SYNCS.EXCH.64 URZ, [UR8+0x18], UR4 ;  /* 0x00001804083f75b2 */ /* 0x0002620008000100 */
[----:B------:R1:W1:Y:S01]  /*05b0*/  SYNCS.EXCH.64 URZ, [UR8+0x38], UR6 ;  /* 0x00003806083f75b2 */ /* 0x0002620008000100 */
[----:B------:R-:W-:Y:S01]  /*05c0*/  NOP ;  /* 0x0000000000007918 */ /* 0x000fe20000000000 */
.L_x_6:
[----:B------:R-:W5:Y:S01]  /*05d0*/  SHFL.IDX PT, R2, R6, RZ, 0x1f ;  /* 0x00001fff06027589 */ /* 0x000f6200000e0000 */
[----:B------:R-:W1:Y:S01]  /*05e0*/  LDC R22, c[0x0][0x904] ;  /* 0x00024100ff167b82 */ /* 0x000e620000000800 */
[----:B------:R-:W-:Y:S01]  /*05f0*/  NOP ;  /* 0x0000000000007918 */ /* 0x000fe20000000000 */
[----:B-----5:R-:W-:-:S13]  /*0600*/  ISETP.NE.AND P1, PT, R2, RZ, PT ;  /* 0x000000ff0200720c */ /* 0x020fda0003f25270 */
[----:B------:R-:W-:Y:S05]  /*0610*/  @P1 BRA `(.L_x_7) ;  /* 0x0000000000581947 */ /* 0x000fea0003800000 */
[----:B-1----:R-:W1:Y:S01]  /*0620*/  S2UR UR5, SR_CgaCtaId ;  /* 0x00000000000579c3 */ /* 0x002e620000008800 */
[----:B------:R-:W-:Y:S01]  /*0630*/  UMOV UR4, 0x400 ;  /* 0x0000040000047882 */ /* 0x000fe20000000000 */
[----:B------:R-:W-:Y:S01]  /*0640*/  UMOV UR6, 0x20 ;  /* 0x0000002000067882 */ /* 0x000fe20000000000 */
[----:B------:R-:W-:Y:S01]  /*0650*/  UMOV UR7, 0x100 ;  /* 0x0000010000077882 */ /* 0x000fe20000000000 */
[----:B------:R-:W-:Y:S01]  /*0660*/  ELECT P1, URZ, PT ;  /* 0x00000000003f782f */ /* 0x000fe20003820000 */
[----:B-1----:R-:W-:Y:S02]  /*0670*/  ULEA UR8, UR5, UR4, 0x18 ;  /* 0x0000000405087291 */ /* 0x002fe4000f8ec03f */
[----:B------:R-:W-:-:S04]  /*0680*/  UIADD3 UR4, -UR6, 0x100000, URZ ;  /* 0x0010000006047890 */ /* 0x000fc8000fffe13f */
[----:B------:R-:W-:Y:S02]  /*0690*/  USHF.L.U32 UR5, UR4, 0xb, URZ ;  /* 0x0000000b04057899 */ /* 0x000fe4000800063f */
[----:B------:R-:W-:Y:S02]  /*06a0*/  USHF.L.U32 UR4, UR4, 0x1, URZ ;  /* 0x0000000104047899 */ /* 0x000fe4000800063f */
[----:B------:R-:W-:-:S04]  /*06b0*/  UIADD3 UR6, -UR7, 0x100000, URZ ;  /* 0x0010000007067890 */ /* 0x000fc8000fffe13f */
[----:B------:R-:W-:Y:S02]  /*06c0*/  USHF.L.U32 UR7, UR6, 0xb, URZ ;  /* 0x0000000b06077899 */ /* 0x000fe4000800063f */
[----:B------:R-:W-:Y:S01]  /*06d0*/  USHF.L.U32 UR6, UR6, 0x1, URZ ;  /* 0x0000000106067899 */ /* 0x000fe2000800063f */
[----:B------:R-:W1:Y:S03]  /*06e0*/  FENCE.VIEW.ASYNC.S ;  /* 0x00000000000073c6 */ /* 0x000e660000000000 */
[----:B-1----:R1:W1:Y:S08]  /*06f0*/  SYNCS.EXCH.64 URZ, [UR8+0x40], UR4 ;  /* 0x00004004083f75b2 */ /* 0x0022700008000100 */
[----:B------:R1:W1:Y:S01]  /*0700*/  SYNCS.EXCH.64 URZ, [UR8+0x60], UR6 ;  /* 0x00006006083f75b2 */ /* 0x0002620008000100 */
[----:B------:R1:W1:Y:S01]  /*0710*/  SYNCS.EXCH.64 URZ, [UR8+0x48], UR4 ;  /* 0x00004804083f75b2 */ /* 0x0002620008000100 */
[----:B------:R1:W1:Y:S01]  /*0720*/  SYNCS.EXCH.64 URZ, [UR8+0x68], UR6 ;  /* 0x00006806083f75b2 */ /* 0x0002620008000100 */
[----:B------:R1:W1:Y:S01]  /*0730*/  SYNCS.EXCH.64 URZ, [UR8+0x50], UR4 ;  /* 0x00005004083f75b2 */ /* 0x0002620008000100 */
[----:B------:R1:W1:Y:S01]  /*0740*/  SYNCS.EXCH.64 URZ, [UR8+0x70], UR6 ;  /* 0x00007006083f75b2 */ /* 0x0002620008000100 */
[----:B------:R1:W1:Y:S01]  /*0750*/  SYNCS.EXCH.64 URZ, [UR8+0x58], UR4 ;  /* 0x00005804083f75b2 */ /* 0x0002620008000100 */
[----:B------:R1:W1:Y:S01]  /*0760*/  SYNCS.EXCH.64 URZ, [UR8+0x78], UR6 ;  /* 0x00007806083f75b2 */ /* 0x0002620008000100 */
[----:B------:R-:W-:Y:S01]  /*0770*/  NOP ;  /* 0x0000000000007918 */ /* 0x000fe20000000000 */
.L_x_7:
[----:B------:R-:W5:Y:S01]  /*0780*/  SHFL.IDX PT, R6, R6, RZ, 0x1f ;  /* 0x00001fff06067589 */ /* 0x000f6200000e0000 */
[----:B-1----:R-:W-:Y:S02]  /*0790*/  ISETP.NE.AND P6, PT, R22, 0x1, PT ;  /* 0x000000011600780c */ /* 0x002fe40003fc5270 */
[----:B------:R-:W-:Y:S01]  /*07a0*/  ELECT P1, URZ, PT ;  /* 0x00000000003f782f */ /* 0x000fe20003820000 */
[----:B------:R-:W1:Y:S01]  /*07b0*/  S2UR UR37, SR_CgaCtaId ;  /* 0x00000000002579c3 */ /* 0x000e620000008800 */
[----:B------:R-:W2:Y:S01]  /*07c0*/  S2R R13, SR_CTAID.Y ;  /* 0x00000000000d7919 */ /* 0x000ea20000002600 */
[----:B------:R-:W-:Y:S01]  /*07d0*/  UMOV UR4, 0x20 ;  /* 0x0000002000047882 */ /* 0x000fe20000000000 */
[----:B------:R-:W-:Y:S01]  /*07e0*/  P2R R2, PR, RZ, 0x40 ;  /* 0x00000040ff027803 */ /* 0x000fe20000000000 */
[----:B------:R-:W-:Y:S01]  /*07f0*/  NOP ;  /* 0x0000000000007918 */ /* 0x000fe20000000000 */
[----:B------:R-:W3:Y:S01]  /*0800*/  S2R R8, SR_CTAID.X ;  /* 0x0000000000087919 */ /* 0x000ee20000002500 */
[----:B------:R-:W-:Y:S01]  /*0810*/  ISETP.NE.AND P4, PT, R0, RZ, PT ;  /* 0x000000ff0000720c */ /* 0x000fe20003f85270 */
[----:B------:R-:W-:Y:S03]  /*0820*/  BSSY B6, `(.L_x_8) ;  /* 0x0001485000067945 */ /* 0x000fe60003800000 */
[----:B------:R-:W3:Y:S01]  /*0830*/  @P6 LDC R3, c[0x0][0x10] ;  /* 0x00000400ff036b82 */ /* 0x000ee20000000800 */
[----:B------:R-:W-:-:S02]  /*0840*/  @P6 MOV R11, RZ ;  /* 0x000000ff000b6202 */ /* 0x000fc40000000f00 */
[----:B------:R-:W-:-:S05]  /*0850*/  @P6 MOV R9, RZ ;  /* 0x000000ff00096202 */ /* 0x000fca0000000f00 */
[----:B------:R-:W4:Y:S01]  /*0860*/  @!P6 LDC R7, c[0x0][0xc] ;  /* 0x00000300ff07eb82 */ /* 0x000f220000000800 */
[----:B-----5:R-:W-:Y:S02]  /*0870*/  ISETP.NE.OR P2, PT, R6, RZ, !P1 ;  /* 0x000000ff0600720c */ /* 0x020fe40004f45670 */
[----:B------:R-:W-:-:S04]  /*0880*/  ISETP.EQ.OR P1, PT, R0, 0x3, !P4 ;  /* 0x000000030000780c */ /* 0x000fc80006722670 */
[----:B------:R-:W-:-:S04]  /*0890*/  ISETP.EQ.AND P1, PT, R12, RZ, P1 ;  /* 0x000000ff0c00720c */ /* 0x000fc80000f22270 */
[----:B------:R-:W-:Y:S02]  /*08a0*/  SEL R17, RZ, 0x1, !P1 ;  /* 0x00000001ff117807 */ /* 0x000fe40004800000 */
[----:B--2---:R-:W-:Y:S01]  /*08b0*/  @P6 MOV R10, R13 ;  /* 0x0000000d000a6202 */ /* 0x004fe20000000f00 */
[----:B------:R-:W-:Y:S01]  /*08c0*/  VOTEU.ALL UP0, P2 ;  /* 0x00000000003f7886 */ /* 0x000fe20001000000 */
[----:B------:R-:W-:-:S03]  /*08d0*/  VOTEU.ALL UP1, P2 ;  /* 0x00000000003f7886 */ /* 0x000fc60001020000 */
[----:B---3--:R-:W-:Y:S01]  /*08e0*/  @P6 IMAD.WIDE.U32 R2, R8, R3, R10 ;  /* 0x0000000308026225 */ /* 0x008fe200078e000a */
[----:B------:R-:W-:Y:S01]  /*08f0*/  @!UP0 UMOV UR6, 0x400 ;  /* 0x0000040000068882 */ /* 0x000fe20000000000 */
[----:B------:R-:W-:-:S04]  /*0900*/  @!UP0 UIADD3 UR4, -UR4, 0x100000, URZ ;  /* 0x0010000004048890 */ /* 0x000fc8000fffe13f */
[----:B------:R-:W-:Y:S02]  /*0910*/  @!UP0 USHF.L.U32 UR5, UR4, 0xb, URZ ;  /* 0x0000000b04058899 */ /* 0x000fe4000800063f */
[----:B------:R-:W-:Y:S01]  /*0920*/  @!UP0 USHF.L.U32 UR4, UR4, 0x1, URZ ;  /* 0x0000000104048899 */ /* 0x000fe2000800063f */
[----:B------:R-:W-:Y:S01]  /*0930*/  @!P6 MOV R10, R13 ;  /* 0x0000000d000ae202 */ /* 0x000fe20000000f00 */
[----:B-1----:R-:W-:Y:S01]  /*0940*/  @!UP0 ULEA UR8, UR37, UR6, 0x18 ;  /* 0x0000000625088291 */ /* 0x002fe2000f8ec03f */
[----:B------:R-:W-:Y:S01]  /*0950*/  @P6 IADD3 R16, R3, R9, RZ ;  /* 0x0000000903106210 */ /* 0x000fe20007ffe0ff */
[----:B------:R-:W-:Y:S01]  /*0960*/  VOTEU.ALL UP0, P2 ;  /* 0x00000000003f7886 */ /* 0x000fe20001000000 */
[----:B------:R-:W-:Y:S01]  /*0970*/  ISETP.NE.AND P2, PT, R12, RZ, PT ;  /* 0x000000ff0c00720c */ /* 0x000fe20003f45270 */
[----:B------:R-:W-:Y:S01]  /*0980*/  ULDC UR6, c[0x0][0xc] ;  /* 0x0000030000067ab9 */ /* 0x000fe20000000800 */
[----:B------:R-:W-:Y:S01]  /*0990*/  ULDC UR7, c[0x0][0x10] ;  /* 0x0000040000077ab9 */ /* 0x000fe20000000800 */
[----:B------:R-:W-:-:S02]  /*09a0*/  MOV R9, RZ ;  /* 0x000000ff00097202 */ /* 0x000fc40000000f00 */
[----:B------:R-:W-:Y:S02]  /*09b0*/  IADD3 R12, R12, -0x1, RZ ;  /* 0xffffffff0c0c7810 */ /* 0x000fe40007ffe0ff */
[----:B------:R-:W-:Y:S01]  /*09c0*/  ISETP.EQ.AND P5, PT, R0, 0x2, !P2 ;  /* 0x000000020000780c */ /* 0x000fe200057a2270 */
[----:B----4-:R-:W-:Y:S01]  /*09d0*/  @!P6 IMAD.WIDE.U32 R6, R7, R10, R8 ;  /* 0x0000000a0706e225 */ /* 0x010fe200078e0008 */
[----:B------:R-:W1:Y:S02]  /*09e0*/  FENCE.VIEW.ASYNC.S ;  /* 0x00000000000073c6 */ /* 0x000e640000000000 */
[----:B-1----:R-:W1:Y:S01]  /*09f0*/  @!UP0 SYNCS.EXCH.64 URZ, [UR8+0x80], UR4 ;  /* 0x00008004083f85b2 */ /* 0x002e620008000100 */
[----:B------:R-:W-:Y:S02]  /*0a00*/  ISETP.GE.U32.AND P1, PT, R12, 0x2, PT ;  /* 0x000000020c00780c */ /* 0x000fe40003f26070 */
[----:B------:R-:W-:Y:S02]  /*0a10*/  SEL R19, RZ, 0x1, !P5 ;  /* 0x00000001ff137807 */ /* 0x000fe40006800000 */
[----:B------:R-:W-:-:S02]  /*0a20*/  @!P6 MOV R2, R6 ;  /* 0x000000060002e202 */ /* 0x000fc40000000f00 */
[----:B------:R-:W-:Y:S02]  /*0a30*/  @!P6 MOV R16, R7 ;  /* 0x000000070010e202 */ /* 0x000fe40000000f00 */
[----:B------:R-:W-:Y:S02]  /*0a40*/  SEL R19, R19, 0x2, P1 ;  /* 0x0000000213137807 */ /* 0x000fe40000800000 */
[----:B------:R-:W-:Y:S01]  /*0a50*/  SEL R17, R17, 0x2, P1 ;  /* 0x0000000211117807 */ /* 0x000fe20000800000 */
[----:B------:R2:W1:Y:S01]  /*0a60*/  @!UP1 SYNCS.EXCH.64 URZ, [UR8+0x88], UR4 ;  /* 0x00008804083f95b2 */ /* 0x0004620008000100 */
[----:B------:R-:W-:Y:S01]  /*0a70*/  NOP ;  /* 0x0000000000007918 */ /* 0x000fe20000000000 */
[----:B--2---:R-:W-:-:S03]  /*0a80*/  UIMAD.WIDE.U32 UR4, UR6, UR7, URZ ;  /* 0x00000007060472a5 */ /* 0x004fc6000f8e003f */
[----:B------:R-:W-:Y:S02]  /*0a90*/  ULDC UR6, c[0x0][0x14] ;  /* 0x0000050000067ab9 */ /* 0x000fe40000000800 */
[----:B------:R-:W-:Y:S02]  /*0aa0*/  UIMAD.WIDE.U32 UR46, UR4, UR6, URZ ;  /* 0x00000006042e72a5 */ /* 0x000fe4000f8e003f */
[----:B------:R-:W-:-:S04]  /*0ab0*/  UIMAD UR38, UR5, UR6, URZ ;  /* 0x00000006052672a4 */ /* 0x000fc8000f8e023f */
[----:B------:R-:W-:Y:S01]  /*0ac0*/  UIADD3 UR38, UR47, UR38, URZ ;  /* 0x000000262f267290 */ /* 0x000fe2000fffe03f */
[----:B-1----:R-:W-:Y:S06]  /*0ad0*/  BAR.SYNC.DEFER_BLOCKING 0x0 ;  /* 0x0000000000007b1d */ /* 0x002fec0000010000 */
[----:B------:R-:W-:Y:S05]  /*0ae0*/  @!P2 BRA `(.L_x_9) ;  /* 0x0000011400c4a947 */ /* 0x000fea0003800000 */
[----:B------:R-:W-:-:S13]  /*0af0*/  ISETP.GT.U32.AND P0, PT, R12, 0x1, PT ;  /* 0x000000010c00780c */ /* 0x000fda0003f04070 */
[----:B------:R-:W-:Y:S05]  /*0b00*/  @P0 BRA `(.L_x_10) ;  /* 0x0000014400580947 */ /* 0x000fea0003800000 */
[----:B------:R-:W-:Y:S01]  /*0b10*/  ULDC.64 UR4, c[0x0][0x8f8] ;  /* 0x00023e0000047ab9 */ /* 0x000fe20000000a00 */
[----:B------:R-:W-:Y:S01]  /*0b20*/  UMOV UR55, 0xffffffff ;  /* 0xffffffff00377882 */ /* 0x000fe20000000000 */
[----:B------:R-:W-:Y:S02]  /*0b30*/  ISETP.GE.U32.AND P0, PT, R2, UR4, PT ;  /* 0x0000000402007c0c */ /* 0x000fe4000bf06070 */
[----:B------:R-:W-:Y:S02]  /*0b40*/  PRMT R152, RZ, 0x7610, R152 ;  /* 0x00007610ff987816 */ /* 0x000fe40000000098 */
[----:B------:R-:W-:Y:S02]  /*0b50*/  ISETP.GE.U32.AND.EX P0, PT, R16, UR5, PT, P0 ;  /* 0x0000000510007c0c */ /* 0x000fe4000bf06100 */
[----:B------:R-:W-:Y:S02]  /*0b60*/  MOV R23, 0xffffffff ;  /* 0xffffffff00177802 */ /* 0x000fe40000000f00 */
[----:B------:R-:W-:-:S02]  /*0b70*/  MOV R158, 0xffffffff ;  /* 0xffffffff009e7802 */ /* 0x000fc40000000f00 */
[----:B------:R-:W-:-:S07]  /*0b80*/  PRMT R0, RZ, 0x7610, R0 ;  /* 0x00007610ff007816 */ /* 0x000fce0000000000 */
[----:B------:R-:W-:Y:S05]  /*0b90*/  @P0 BRA `(.L_x_11) ;  /* 0x0000000400640947 */ /* 0x000fea0003800000 */
[----:B------:R-:W1:Y:S01]  /*0ba0*/  LDC.64 R14, c[0x0][0x8d0] ;  /* 0x00023400ff0e7b82 */ /* 0x000e620000000a00 */
[----:B------:R-:W-:Y:S01]  /*0bb0*/  MOV R4, R2 ;  /* 0x0000000200047202 */ /* 0x000fe20000000f00 */
[----:B------:R-:W-:-:S06]  /*0bc0*/  IMAD.MOV.U32 R5, RZ, RZ, R16 ;  /* 0x000000ffff057224 */ /* 0x000fcc00078e0010 */
[----:B------:R-:W2:Y:S08]  /*0bd0*/  LDC R0, c[0x0][0x8d8] ;  /* 0x00023600ff007b82 */ /* 0x000eb00000000800 */
[----:B------:R-:W3:Y:S01]  /*0be0*/  LDC.64 R20, c[0x0][0x8c8] ;  /* 0x00023200ff147b82 */ /* 0x000ee20000000a00 */
[----:B-1----:R-:W-:-:S04]  /*0bf0*/  ISETP.NE.U32.AND P0, PT, R14, RZ, PT ;  /* 0x000000ff0e00720c */ /* 0x002fc80003f05070 */
[----:B------:R-:W-:-:S13]  /*0c00*/  ISETP.NE.AND.EX P0, PT, R15, RZ, PT, P0 ;  /* 0x000000ff0f00720c */ /* 0x000fda0003f05300 */
[----:B--23--:R-:W-:Y:S05]  /*0c10*/  @!P0 BRA `(.L_x_12) ;  /* 0x0000000000288947 */ /* 0x00cfea0003800000 */
[----:B------:R-:W1:Y:S02]  /*0c20*/  LDC R3, c[0x0][0x8dc] ;  /* 0x00023700ff037b82 */ /* 0x000e640000000800 */
[----:B-1----:R-:W-:-:S04]  /*0c30*/  IADD3 R3, P0, R2, R3, RZ ;  /* 0x0000000302037210 */ /* 0x002fc80007f1e0ff */
[----:B------:R-:W-:-:S05]  /*0c40*/  IADD3.X R11, RZ, R16, RZ, P0, !PT ;  /* 0x00000010ff0b7210 */ /* 0x000fca00007fe4ff */
[----:B------:R-:W-:-:S04]  /*0c50*/  IMAD.WIDE.U32 R4, R11, R14, RZ ;  /* 0x0000000e0b047225 */ /* 0x000fc800078e00ff */
[----:B------:R-:W-:-:S04]  /*0c60*/  IMAD.WIDE.U32 R6, P0, R3, R15, R4 ;  /* 0x0000000f03067225 */ /* 0x000fc80007800004 */
[----:B------:R-:W-:Y:S01]  /*0c70*/  IMAD.WIDE.U32 R4, R3, R14, RZ ;  /* 0x0000000e03047225 */ /* 0x000fe200078e00ff */
[----:B------:R-:W-:Y:S02]  /*0c80*/  IADD3.X R13, RZ, RZ, RZ, P0, !PT ;  /* 0x000000ffff0d7210 */ /* 0x000fe400007fe4ff */
[----:B------:R-:W-:Y:S02]  /*0c90*/  MOV R12, R7 ;  /* 0x00000007000c7202 */ /* 0x000fe40000000f00 */
[----:B------:R-:W-:-:S05]  /*0ca0*/  IADD3 RZ, P0, R5, R6, RZ ;  /* 0x0000000605ff7210 */ /* 0x000fca0007f1e0ff */
[----:B------:R-:W-:-:S08]  /*0cb0*/  IMAD.WIDE.U32.X R4, R11, R15, R12, P0 ;  /* 0x0000000f0b047225 */ /* 0x000fd000000e040c */
.L_x_12:
[-CC-:B------:R-:W-:Y:S01]  /*0cc0*/  SHF.R.U64 R29, R4, R0.reuse, R5.reuse ;  /* 0x00000000041d7219 */ /* 0x180fe20000001205 */
[----:B------:R-:W1:Y:S01]  /*0cd0*/  LDC.64 R24, c[0x0][0x8e8] ;  /* 0x00023a00ff187b82 */ /* 0x000e620000000a00 */
[----:B------:R-:W-:Y:S01]  /*0ce0*/  SHF.R.U32.HI R3, RZ, R0, R5 ;  /* 0x00000000ff037219 */ /* 0x000fe20000011605 */
[----:B------:R-:W-:Y:S01]  /*0cf0*/  ULDC UR4, c[0x0][0x150] ;  /* 0x0000540000047ab9 */ /* 0x000fe20000000800 */
[----:B------:R-:W-:Y:S02]  /*0d00*/  IADD3 R9, P0, RZ, -R29, RZ ;  /* 0x8000001dff097210 */ /* 0x000fe40007f1e0ff */
[----:B------:R-:W-:Y:S02]  /*0d10*/  I2FP.F32.U32 R0, R8 ;  /* 0x0000000800007245 */ /* 0x000fe40000201000 */
[----:B------:R-:W-:Y:S01]  /*0d20*/  IADD3.X R11, RZ, ~R3, RZ, P0, !PT ;  /* 0x80000003ff0b7210 */ /* 0x000fe200007fe4ff */
[----:B------:R-:W2:Y:S01]  /*0d30*/  LDC R12, c[0x0][0x8c0] ;  /* 0x00023000ff0c7b82 */ /* 0x000ea20000000800 */
[----:B------:R-:W-:Y:S01]  /*0d40*/  MOV R3, R16 ;  /* 0x0000001000037202 */ /* 0x000fe20000000f00 */
[----:B------:R-:W-:Y:S01]  /*0d50*/  FMUL R0, R0, UR4 ;  /* 0x0000000400007c20 */ /* 0x000fe20008400000 */
[----:B------:R-:W-:Y:S01]  /*0d60*/  ULDC UR4, c[0x0][0x154] ;  /* 0x0000550000047ab9 */ /* 0x000fe20000000800 */
[----:B------:R-:W-:-:S02]  /*0d70*/  IMAD R6, R11, R20, RZ ;  /* 0x000000140b067224 */ /* 0x000fc400078e02ff */
[C---:B------:R-:W-:Y:S02]  /*0d80*/  IMAD.WIDE.U32 R4, R9.reuse, R20, R2 ;  /* 0x0000001409047225 */ /* 0x040fe400078e0002 */
[----:B------:R-:W3:Y:S01]  /*0d90*/  LDC R7, c[0x0][0x144] ;  /* 0x00005100ff077b82 */ /* 0x000ee20000000800 */
[----:B------:R-:W4:Y:S01]  /*0da0*/  F2I.U32.TRUNC.NTZ R0, R0 ;  /* 0x0000000000007305 */ /* 0x000f22000020f000 */
[----:B------:R-:W-:Y:S01]  /*0db0*/  IMAD R3, R9, R21, R6 ;  /* 0x0000001509037224 */ /* 0x000fe200078e0206 */
[----:B------:R-:W-:-:S04]  /*0dc0*/  MOV R9, 0x1 ;  /* 0x0000000100097802 */ /* 0x000fc80000000f00 */
[----:B------:R-:W-:Y:S01]  /*0dd0*/  IADD3 R5, R5, R3, RZ ;  /* 0x0000000305057210 */ /* 0x000fe20007ffe0ff */
[----:B------:R-:W5:Y:S01]  /*0de0*/  LDC R11, c[0x0][0x8b0] ;  /* 0x00022c00ff0b7b82 */ /* 0x000f620000000800 */
[----:B-1----:R-:W-:Y:S02]  /*0df0*/  ISETP.NE.U32.AND P0, PT, R24, RZ, PT ;  /* 0x000000ff1800720c */ /* 0x002fe40003f05070 */
[----:B------:R-:W-:Y:S02]  /*0e00*/  I2FP.F32.U32 R3, R10 ;  /* 0x0000000a00037245 */ /* 0x000fe40000201000 */
[----:B------:R-:W-:-:S03]  /*0e10*/  ISETP.NE.AND.EX P0, PT, R25, RZ, PT, P0 ;  /* 0x000000ff1900720c */ /* 0x000fc60003f05300 */
[----:B------:R-:W1:Y:S01]  /*0e20*/  LDC R20, c[0x0][0x900] ;  /* 0x00024000ff147b82 */ /* 0x000e620000000800 */
[----:B----4-:R-:W-:Y:S02]  /*0e30*/  IADD3 R6, -R0, RZ, RZ ;  /* 0x000000ff00067210 */ /* 0x010fe40007ffe1ff */
[-CC-:B--2---:R-:W-:Y:S02]  /*0e40*/  SHF.R.U64 R21, R4, R12.reuse, R5.reuse ;  /* 0x0000000c04157219 */ /* 0x184fe40000001205 */
[----:B------:R-:W-:Y:S01]  /*0e50*/  SHF.R.U32.HI R4, RZ, R12, R5 ;  /* 0x0000000cff047219 */ /* 0x000fe20000011605 */
[----:B------:R-:W-:Y:S02]  /*0e60*/  FMUL R5, R3, UR4 ;  /* 0x0000000403057c20 */ /* 0x000fe40008400000 */
[----:B------:R-:W2:Y:S01]  /*0e70*/  LDC R13, c[0x0][0x148] ;  /* 0x00005200ff0d7b82 */ /* 0x000ea20000000800 */
[----:B---3--:R-:W-:Y:S01]  /*0e80*/  IMAD R0, R7, R6, R8 ;  /* 0x0000000607007224 */ /* 0x008fe200078e0208 */
[----:B------:R-:W-:Y:S01]  /*0e90*/  MOV R7, 0xffffffff ;  /* 0xffffffff00077802 */ /* 0x000fe20000000f00 */
[----:B------:R3:W4:Y:S05]  /*0ea0*/  F2I.U32.TRUNC.NTZ R12, R5 ;  /* 0x00000005000c7305 */ /* 0x00072a000020f000 */
[----:B------:R-:W2:Y:S01]  /*0eb0*/  LDC R14, c[0x0][0x8a8] ;  /* 0x00022a00ff0e7b82 */ /* 0x000ea20000000800 */
[----:B-----5:R-:W-:-:S02]  /*0ec0*/  SHF.R.U64 R28, R21, R11, R4 ;  /* 0x0000000b151c7219 */ /* 0x020fc40000001204 */
[----:B------:R-:W-:-:S05]  /*0ed0*/  SHF.R.U32.HI R3, RZ, R11, R4 ;  /* 0x0000000bff037219 */ /* 0x000fca0000011604 */
[----:B------:R-:W2:Y:S01]  /*0ee0*/  LDC R23, c[0x0][0x8f0] ;  /* 0x00023c00ff177b82 */ /* 0x000ea20000000800 */
[-C--:B-1----:R-:W-:Y:S02]  /*0ef0*/  SHF.L.U32 R4, R7, R20.reuse, RZ ;  /* 0x0000001407047219 */ /* 0x082fe400000006ff */
[-CC-:B------:R-:W-:Y:S02]  /*0f00*/  SHF.R.U64 R30, R28, R20.reuse, R3.reuse ;  /* 0x000000141c1e7219 */ /* 0x180fe40000001203 */
[----:B------:R-:W-:Y:S02]  /*0f10*/  SHF.R.U32.HI R15, RZ, R20, R3 ;  /* 0x00000014ff0f7219 */ /* 0x000fe40000011603 */
[----:B------:R-:W-:Y:S01]  /*0f20*/  LOP3.LUT R11, RZ, R4, RZ, 0x33, !PT ;  /* 0x00000004ff0b7212 */ /* 0x000fe200078e33ff */
[----:B------:R-:W1:Y:S01]  /*0f30*/  LDC R26, c[0x0][0x8e0] ;  /* 0x00023800ff1a7b82 */ /* 0x000e620000000800 */
[----:B------:R-:W-:Y:S02]  /*0f40*/  SHF.L.U32 R3, R9, R20, RZ ;  /* 0x0000001409037219 */ /* 0x000fe400000006ff */
[----:B------:R-:W-:-:S02]  /*0f50*/  MOV R4, R30 ;  /* 0x0000001e00047202 */ /* 0x000fc40000000f00 */
[----:B---3--:R-:W-:-:S03]  /*0f60*/  MOV R5, R15 ;  /* 0x0000000f00057202 */ /* 0x008fc60000000f00 */
[----:B------:R-:W3:Y:S01]  /*0f70*/  LDC R27, c[0x0][0x8b8] ;  /* 0x00022e00ff1b7b82 */ /* 0x000ee20000000800 */
[----:B----4-:R-:W-:Y:S05]  /*0f80*/  @!P0 BRA `(.L_x_13) ;  /* 0x0000000000288947 */ /* 0x010fea0003800000 */
[----:B------:R-:W4:Y:S02]  /*0f90*/  LDC R9, c[0x0][0x8f4] ;  /* 0x00023d00ff097b82 */ /* 0x000f240000000800 */
[----:B----4-:R-:W-:-:S04]  /*0fa0*/  IADD3 R9, P0, R30, R9, RZ ;  /* 0x000000091e097210 */ /* 0x010fc80007f1e0ff */
        /* <DEDUP_REMOVED lines=8> */
.L_x_13:
[----:B--2---:R-:W-:Y:S02]  /*1030*/  SHF.R.U64 R5, R4, R23, R5 ;  /* 0x0000001704057219 */ /* 0x004fe40000001205 */
[----:B------:R-:W-:Y:S02]  /*1040*/  LOP3.LUT R4, R28, R11, RZ, 0xc0, !PT ;  /* 0x0000000b1c047212 */ /* 0x000fe400078ec0ff */
[----:B------:R-:W-:Y:S02]  /*1050*/  IADD3 R12, -R12, RZ, RZ ;  /* 0x000000ff0c0c7210 */ /* 0x000fe40007ffe1ff */
[----:B------:R-:W-:Y:S02]  /*1060*/  IADD3 R6, R14, -0x1, RZ ;  /* 0xffffffff0e067810 */ /* 0x000fe40007ffe0ff */
[----:B------:R-:W-:Y:S01]  /*1070*/  IADD3 R7, -R5, RZ, RZ ;  /* 0x000000ff05077210 */ /* 0x000fe20007ffe1ff */
[----:B------:R-:W-:Y:S01]  /*1080*/  IMAD R5, R3, R5, R4 ;  /* 0x0000000503057224 */ /* 0x000fe200078e0204 */
[----:B------:R-:W-:Y:S01]  /*1090*/  LOP3.LUT R6, R21, R6, RZ, 0xc0, !PT ;  /* 0x0000000615067212 */ /* 0x000fe200078ec0ff */
[----:B------:R-:W-:Y:S01]  /*10a0*/  @P6 IMAD R0, R13, R12, R10 ;  /* 0x0000000c0d006224 */ /* 0x000fe200078e020a */
[----:B------:R-:W-:Y:S01]  /*10b0*/  R2UR UR55, R29 ;  /* 0x000000001d3772ca */ /* 0x000fe200000e0000 */
[----:B-1----:R-:W-:-:S02]  /*10c0*/  IMAD R3, R7, R26, R30 ;  /* 0x0000001a07037224 */ /* 0x002fc400078e021e */
[----:B---3--:R-:W-:Y:S02]  /*10d0*/  IMAD R0, R5, R27, R0 ;  /* 0x0000001b05007224 */ /* 0x008fe400078e0200 */
[----:B------:R-:W-:Y:S02]  /*10e0*/  IMAD R3, R3, R14, R6 ;  /* 0x0000000e03037224 */ /* 0x000fe400078e0206 */
[----:B------:R-:W-:-:S03]  /*10f0*/  IMAD.MOV.U32 R4, RZ, RZ, 0x1 ;  /* 0x00000001ff047424 */ /* 0x000fc600078e00ff */
[----:B------:R-:W-:Y:S02]  /*1100*/  SEL R158, R3, R0, !P6 ;  /* 0x00000000039e7207 */ /* 0x000fe40007000000 */
[----:B------:R-:W-:Y:S02]  /*1110*/  SEL R23, R0, R3, !P6 ;  /* 0x0000000300177207 */ /* 0x000fe40007000000 */
[----:B------:R-:W-:-:S07]  /*1120*/  PRMT R0, R4, 0x7610, R0 ;  /* 0x0000761004007816 */ /* 0x000fce0000000000 */
.L_x_11:
[----:B------:R-:W-:-:S08]  /*1130*/  NOP ;  /* 0x0000000000007918 */ /* 0x000fd00000000000 */
[----:B------:R-:W1:Y:S02]  /*1140*/  USETMAXREG.TRY_ALLOC.CTAPOOL UP0, 0xe8 ;  /* 0x000000e8000079c8 */ /* 0x000e640008000600 */
[----:B-1----:R-:W-:-:S13]  /*1150*/  PLOP3.LUT P0, PT, PT, PT, UP0, 0x80, 0x0 ;  /* 0x000000000000781c */ /* 0x002fda0003f0f008 */
[----:B------:R-:W-:Y:S05]  /*1160*/  @!P0 BRA `(.L_x_11) ;  /* 0xfffffffc00f08947 */ /* 0x000fea000383ffff */
[----:B------:R-:W-:Y:S02]  /*1170*/  ULDC.64 UR4, c[0x0][0x590] ;  /* 0x0001640000047ab9 */ /* 0x000fe40000000a00 */
[----:B------:R-:W-:-:S04]  /*1180*/  ISETP.NE.U32.AND P0, PT, RZ, UR4, PT ;  /* 0x00000004ff007c0c */ /* 0x000fc8000bf05070 */
[----:B------:R-:W-:-:S13]  /*1190*/  ISETP.NE.AND.EX P0, PT, RZ, UR5, PT, P0 ;  /* 0x00000005ff007c0c */ /* 0x000fda000bf05300 */
[----:B------:R-:W-:Y:S05]  /*11a0*/  @P0 BRA `(.L_x_14) ;  /* 0x00000000002c0947 */ /* 0x000fea0003800000 */
[----:B------:R-:W-:Y:S02]  /*11b0*/  ULDC.64 UR4, c[0x0][0x588] ;  /* 0x0001620000047ab9 */ /* 0x000fe40000000a00 */
[----:B------:R-:W-:-:S04]  /*11c0*/  ISETP.NE.U32.AND P0, PT, RZ, UR4, PT ;  /* 0x00000004ff007c0c */ /* 0x000fc8000bf05070 */
[----:B------:R-:W-:-:S13]  /*11d0*/  ISETP.NE.AND.EX P0, PT, RZ, UR5, PT, P0 ;  /* 0x00000005ff007c0c */ /* 0x000fda000bf05300 */
[----:B------:R-:W-:Y:S05]  /*11e0*/  @!P0 BRA `(.L_x_15) ;  /* 0x0000000000108947 */ /* 0x000fea0003800000 */
[----:B------:R-:W1:Y:S02]  /*11f0*/  LDC.64 R4, c[0x0][0x588] ;  /* 0x00016200ff047b82 */ /* 0x000e640000000a00 */
[----:B-1----:R1:W5:Y:S01]  /*1200*/  LDG.E R155, desc[UR48][R4.64] ;  /* 0x00000030049b7981 */ /* 0x002362000c1e1900 */
[----:B------:R-:W-:Y:S01]  /*1210*/  MOV R152, 0x1 ;  /* 0x0000000100987802 */ /* 0x000fe20000000f00 */
[----:B------:R-:W-:Y:S06]  /*1220*/  BRA `(.L_x_14) ;  /* 0x00000000000c7947 */ /* 0x000fec0003800000 */
.L_x_15:
[----:B------:R-:W-:Y:S01]  /*1230*/  ULDC UR4, c[0x0][0x580] ;  /* 0x0001600000047ab9 */ /* 0x000fe20000000800 */
[----:B------:R-:W-:Y:S02]  /*1240*/  MOV R152, 0x1 ;  /* 0x0000000100987802 */ /* 0x000fe40000000f00 */
[----:B------:R-:W-:-:S07]  /*1250*/  MOV R155, UR4 ;  /* 0x00000004009b7c02 */ /* 0x000fce0008000f00 */
.L_x_14:
        /* <DEDUP_REMOVED lines=8> */
[----:B-1----:R-:W1:Y:S02]  /*12e0*/  LDC.64 R4, c[0x0][0x5a8] ;  /* 0x00016a00ff047b82 */ /* 0x002e640000000a00 */
[----:B-1----:R2:W5:Y:S01]  /*12f0*/  LDG.E R154, desc[UR48][R4.64] ;  /* 0x00000030049a7981 */ /* 0x002562000c1e1900 */
[----:B------:R-:W-:Y:S05]  /*1300*/  BRA `(.L_x_16) ;  /* 0x0000000000087947 */ /* 0x000fea0003800000 */
.L_x_17:
[----:B------:R-:W-:Y:S02]  /*1310*/  ULDC UR4, c[0x0][0x5a0] ;  /* 0x0001680000047ab9 */ /* 0x000fe40000000800 */
[----:B------:R-:W-:-:S07]  /*1320*/  MOV R154, UR4 ;  /* 0x00000004009a7c02 */ /* 0x000fce0008000f00 */
.L_x_16:
[----:B------:R-:W-:Y:S01]  /*1330*/  LOP3.LUT P1, RZ, R0, 0xff, RZ, 0xc0, !PT ;  /* 0x000000ff00ff7812 */ /* 0x000fe2000782c0ff */
[----:B------:R-:W-:Y:S01]  /*1340*/  UMOV UR36, URZ ;  /* 0x0000003f00247c82 */ /* 0x000fe20008000000 */
[----:B------:R-:W-:-:S11]  /*1350*/  PLOP3.LUT P0, PT, PT, PT, PT, 0x80, 0x0 ;  /* 0x000000000000781c */ /* 0x000fd60003f0f070 */
[----:B------:R-:W-:Y:S05]  /*1360*/  @!P1 BRA `(.L_x_18) ;  /* 0x0000010c00049947 */ /* 0x000fea0003800000 */
[----:B------:R-:W-:Y:S01]  /*1370*/  ULDC UR4, c[0x0][0x28c] ;  /* 0x0000a30000047ab9 */ /* 0x000fe20000000800 */
[----:B------:R-:W-:Y:S01]  /*1380*/  LOP3.LUT P0, RZ, R18, 0x4, RZ, 0xc0, !PT ;  /* 0x0000000412ff7812 */ /* 0x000fe2000780c0ff */
[----:B------:R-:W-:Y:S01]  /*1390*/  UIADD3 UR4, UR4, 0x3f, URZ ;  /* 0x0000003f04047890 */ /* 0x000fe2000fffe03f */
[----:B------:R-:W-:Y:S01]  /*13a0*/  MOV R153, 0x10 ;  /* 0x0000001000997802 */ /* 0x000fe20000000f00 */
[----:B------:R-:W-:Y:S01]  /*13b0*/  ULDC.64 UR40, c[0x0][0x198] ;  /* 0x0000660000287ab9 */ /* 0x000fe20000000a00 */
[----:B------:R-:W-:Y:S01]  /*13c0*/  LOP3.LUT R157, R17, 0x1, RZ, 0xfc, !PT ;  /* 0x00000001119d7812 */ /* 0x000fe200078efcff */
[----:B------:R-:W-:Y:S01]  /*13d0*/  USHF.R.S32.HI UR5, URZ, 0x1f, UR4 ;  /* 0x0000001f3f057899 */ /* 0x000fe20008011404 */
[----:B------:R-:W-:Y:S01]  /*13e0*/  LOP3.LUT R156, R19, 0x1, RZ, 0xfc, !PT ;  /* 0x00000001139c7812 */ /* 0x000fe200078efcff */
[----:B------:R-:W-:Y:S01]  /*13f0*/  UMOV UR39, URZ ;  /* 0x0000003f00277c82 */ /* 0x000fe20008000000 */
[----:B------:R-:W-:Y:S01]  /*1400*/  SEL R153, R153, 0xfffffff0, !P0 ;  /* 0xfffffff099997807 */ /* 0x000fe20004000000 */
[----:B------:R-:W-:Y:S01]  /*1410*/  ULEA.HI UR5, UR5, UR4, URZ, 0x6 ;  /* 0x0000000405057291 */ /* 0x000fe2000f8f303f */
[----:B------:R-:W-:Y:S01]  /*1420*/  UMOV UR42, URZ ;  /* 0x0000003f002a7c82 */ /* 0x000fe20008000000 */
[----:B------:R-:W-:-:S02]  /*1430*/  UMOV UR43, URZ ;  /* 0x0000003f002b7c82 */ /* 0x000fc40008000000 */
[----:B------:R-:W-:Y:S01]  /*1440*/  USHF.R.S32.HI UR44, URZ, 0x6, UR5 ;  /* 0x000000063f2c7899 */ /* 0x000fe20008011405 */
[----:B------:R-:W-:-:S11]  /*1450*/  UMOV UR36, URZ ;  /* 0x0000003f00247c82 */ /* 0x000fd60008000000 */
.L_x_506:
[----:B------:R-:W-:Y:S01]  /*1460*/  LOP3.LUT R0, R18, 0x80, RZ, 0xc0, !PT ;  /* 0x0000008012007812 */ /* 0x000fe200078ec0ff */
[----:B------:R-:W3:Y:S01]  /*1470*/  S2UR UR50, SR_CgaCtaId ;  /* 0x00000000003279c3 */ /* 0x000ee20000008800 */
[----:B------:R-:W-:Y:S02]  /*1480*/  UMOV UR45, 0x400 ;  /* 0x00000400002d7882 */ /* 0x000fe40000000000 */
[----:B------:R-:W-:-:S06]  /*1490*/  SHF.R.U32.HI R0, RZ, 0x7, R0 ;  /* 0x00000007ff007819 */ /* 0x000fcc0000011600 */
[----:B------:R-:W4:Y:S01]  /*14a0*/  SHFL.IDX PT, R0, R0, RZ, 0x1f ;  /* 0x00001fff00007589 */ /* 0x000f2200000e0000 */
[----:B---3--:R-:W-:Y:S01]  /*14b0*/  ULEA UR45, UR50, UR45, 0x18 ;  /* 0x0000002d322d7291 */ /* 0x008fe2000f8ec03f */
[----:B----4-:R-:W-:-:S13]  /*14c0*/  R2UR UR4, R0 ;  /* 0x00000000000472ca */ /* 0x010fda00000e0000 */
[----:B------:R-:W-:-:S04]  /*14d0*/  ULEA.HI UR5, UR4, UR4, URZ, 0x1 ;  /* 0x0000000404057291 */ /* 0x000fc8000f8f083f */
[----:B------:R-:W-:-:S04]  /*14e0*/  ULOP3.LUT UR5, UR5, 0x7fffe, URZ, 0xc0, !UPT ;  /* 0x0007fffe05057892 */ /* 0x000fc8000f8ec03f */
[----:B------:R-:W-:-:S03]  /*14f0*/  UIADD3 UR5, UR4, -UR5, URZ ;  /* 0x8000000504057290 */ /* 0x000fc6000fffe03f */
[----:B------:R-:W-:Y:S01]  /*1500*/  ULDC UR4, c[0x0][0x28c] ;  /* 0x0000a30000047ab9 */ /* 0x000fe20000000800 */
[----:B------:R-:W-:Y:S01]  /*1510*/  ULEA UR5, UR5, UR45, 0xd ;  /* 0x0000002d05057291 */ /* 0x000fe2000f8e683f */
[----:B------:R-:W-:-:S03]  /*1520*/  ISETP.LT.AND P0, PT, RZ, UR4, PT ;  /* 0x00000004ff007c0c */ /* 0x000fc6000bf01270 */
[----:B------:R-:W-:-:S04]  /*1530*/  UIADD3 UR5, UR5, 0x8400, URZ ;  /* 0x0000840005057890 */ /* 0x000fc8000fffe03f */
[----:B------:R-:W-:-:S04]  /*1540*/  USHF.R.U32.HI UR5, URZ, 0x4, UR5 ;  /* 0x000000043f057899 */ /* 0x000fc80008011605 */
[----:B------:R-:W-:Y:S02]  /*1550*/  ULOP3.LUT UR51, UR5, 0x3fff, URZ, 0xc0, !UPT ;  /* 0x00003fff05337892 */ /* 0x000fe4000f8ec03f */
[----:B-1----:R-:W-:Y:S10]  /*1560*/  @P0 BRA `(.L_x_19) ;  /* 0x0000000000400947 */ /* 0x002ff40003800000 */
[----:B------:R-:W-:Y:S01]  /*1570*/  MOV R0, 0x0 ;  /* 0x0000000000007802 */ /* 0x000fe20000000f00 */
[----:B------:R-:W-:Y:S01]  /*1580*/  ULDC.64 UR4, c[0x4][0x70] ;  /* 0x01001c0000047ab9 */ /* 0x000fe20000000a00 */
[----:B------:R-:W-:Y:S01]  /*1590*/  ULDC.64 UR6, c[0x4][0x8] ;  /* 0x0100020000067ab9 */ /* 0x000fe20000000a00 */
[----:B-12---:R-:W-:Y:S01]  /*15a0*/  MOV R4, UR4 ;  /* 0x0000000400047c02 */ /* 0x006fe20008000f00 */
[----:B------:R1:W2:Y:S01]  /*15b0*/  LDC.64 R14, c[0x4][R0] ;  /* 0x01000000000e7b82 */ /* 0x0002a20000000a00 */
[----:B------:R-:W-:Y:S01]  /*15c0*/  MOV R5, UR5 ;  /* 0x0000000500057c02 */ /* 0x000fe20008000f00 */
[----:B------:R-:W-:Y:S01]  /*15d0*/  ULDC.64 UR4, c[0x4][0x78] ;  /* 0x01001e0000047ab9 */ /* 0x000fe20000000a00 */
[----:B------:R-:W-:Y:S02]  /*15e0*/  MOV R10, UR6 ;  /* 0x00000006000a7c02 */ /* 0x000fe40008000f00 */
[----:B------:R-:W-:Y:S02]  /*15f0*/  MOV R6, UR4 ;  /* 0x0000000400067c02 */ /* 0x000fe40008000f00 */
[----:B------:R-:W-:-:S02]  /*1600*/  MOV R7, UR5 ;  /* 0x0000000500077c02 */ /* 0x000fc40008000f00 */
[----:B------:R-:W-:Y:S02]  /*1610*/  MOV R11, UR7 ;  /* 0x00000007000b7c02 */ /* 0x000fe40008000f00 */
[----:B------:R-:W-:Y:S02]  /*1620*/  MOV R8, 0x1e1 ;  /* 0x000001e100087802 */ /* 0x000fe40000000f00 */
[----:B------:R-:W-:Y:S02]  /*1630*/  MOV R12, 0x1 ;  /* 0x00000001000c7802 */ /* 0x000fe40000000f00 */
[----:B-1----:R-:W-:-:S07]  /*1640*/  MOV R13, RZ ;  /* 0x000000ff000d7202 */ /* 0x002fce0000000f00 */
[----:B------:R-:W-:-:S07]  /*1650*/  LEPC R20, `(.L_x_19) ;  /* 0x000000001014794e */ /* 0x000fce0000000000 */
[----:B--2--5:R-:W-:Y:S05]  /*1660*/  CALL.ABS.NOINC R14 ;  /* 0x000000000e007343 */ /* 0x024fea0003c00000 */
.L_x_19:
[----:B------:R-:W-:-:S13]  /*1670*/  ISETP.NE.AND P0, PT, R157, 0x3, PT ;  /* 0x000000039d00780c */ /* 0x000fda0003f05270 */
[----:B------:R-:W-:Y:S05]  /*1680*/  @!P0 BRA `(.L_x_20) ;  /* 0x0000000000048947 */ /* 0x000fea0003800000 */
[----:B------:R-:W-:Y:S01]  /*1690*/  BPT.TRAP 0x1 ;  /* 0x000000040000795c */ /* 0x000fe20000300000 */
.L_x_20:
[----:B------:R-:W-:Y:S02]  /*16a0*/  MOV R3, UR43 ;  /* 0x0000002b00037c02 */ /* 0x000fe40008000f00 */
[----:B------:R-:W-:Y:S02]  /*16b0*/  MOV R0, UR42 ;  /* 0x0000002a00007c02 */ /* 0x000fe40008000f00 */
[----:B------:R-:W-:Y:S02]  /*16c0*/  LEA R3, R3, UR45, 0x3 ;  /* 0x0000002d03037c11 */ /* 0x000fe4000f8e18ff */
[----:B------:R-:W-:-:S04]  /*16d0*/  SHF.L.U32 R0, R0, 0x1f, RZ ;  /* 0x0000001f00007819 */ /* 0x000fc800000006ff */
[----:B------:R3:W4:Y:S01]  /*16e0*/  SYNCS.PHASECHK.TRANS64.TRYWAIT P1, [R3+URZ], R0 ;  /* 0x00000000030075a7 */ /* 0x000722000802017f */
[----:B------:R-:W-:Y:S05]  /*16f0*/  @!P0 BRA `(.L_x_21) ;  /* 0x0000000000048947 */ /* 0x000fea0003800000 */
[----:B------:R-:W-:Y:S01]  /*1700*/  BPT.TRAP 0x1 ;  /* 0x000000040000795c */ /* 0x000fe20000300000 */
.L_x_21:
[----:B----4-:R-:W-:Y:S05]  /*1710*/  @P1 BRA `(.L_x_22) ;  /* 0x0000000000081947 */ /* 0x010fea0003800000 */
[----:B------:R-:W4:Y:S02]  /*1720*/  SYNCS.PHASECHK.TRANS64.TRYWAIT P1, [R3+URZ], R0 ;  /* 0x00000000030075a7 */ /* 0x000f24000802017f */
[----:B----4-:R-:W-:Y:S05]  /*1730*/  @!P1 BRA `(.L_x_23) ;  /* 0x0000013800549947 */ /* 0x010fea0003800000 */
.L_x_22:
[----:B------:R-:W-:-:S04]  /*1740*/  UISETP.LT.AND UP0, UPT, UR44, 0x1, UPT ;  /* 0x000000012c00788c */ /* 0x000fc8000bf01270 */
[----:B------:R-:W-:-:S06]  /*1750*/  USEL UR4, UR44, 0x1, UP0 ;  /* 0x000000012c047887 */ /* 0x000fcc0008000000 */
[----:B---34-:R-:W-:Y:S01]  /*1760*/  MOV R0, UR4 ;  /* 0x0000000400007c02 */ /* 0x018fe20008000f00 */
[----:B------:R-:W-:Y:S05]  /*1770*/  WARPSYNC.ALL ;  /* 0x0000000000007948 */ /* 0x000fea0003800000 */
[----:B------:R-:W-:-:S04]  /*1780*/  IADD3 R0, -R0, UR44, RZ ;  /* 0x0000002c00007c10 */ /* 0x000fc8000fffe1ff */
[----:B------:R-:W-:Y:S01]  /*1790*/  ISETP.GE.AND P1, PT, R0, 0x1, PT ;  /* 0x000000010000780c */ /* 0x000fe20003f26270 */
[----:B------:R-:W-:Y:S01]  /*17a0*/  UIADD3 UR4, UR45, 0x18400, URZ ;  /* 0x000184002d047890 */ /* 0x000fe2000fffe03f */
[----:B------:R-:W-:Y:S01]  /*17b0*/  WARPGROUP.ARRIVE ;  /* 0x00000000000079c5 */ /* 0x000fe20000000000 */
[----:B------:R-:W-:Y:S02]  /*17c0*/  ULOP3.LUT UR8, UR51, 0x10000, URZ, 0xfc, !UPT ;  /* 0x0001000033087892 */ /* 0x000fe4000f8efc3f */
[----:B------:R-:W-:Y:S02]  /*17d0*/  USHF.R.U32.HI UR4, URZ, 0x4, UR4 ;  /* 0x000000043f047899 */ /* 0x000fe40008011604 */
[----:B------:R-:W-:Y:S02]  /*17e0*/  ULEA UR10, UR43, UR8, 0xa ;  /* 0x000000082b0a7291 */ /* 0x000fe4000f8e503f */
[----:B------:R-:W-:Y:S01]  /*17f0*/  ULOP3.LUT UR4, UR4, 0x3fff, URZ, 0xc0, !UPT ;  /* 0x00003fff04047892 */ /* 0x000fe2000f8ec03f */
[----:B------:R-:W-:Y:S01]  /*1800*/  UMOV UR5, 0x40000040 ;  /* 0x4000004000057882 */ /* 0x000fe20000000000 */
[----:B------:R-:W-:-:S02]  /*1810*/  UMOV UR7, 0x40000040 ;  /* 0x4000004000077882 */ /* 0x000fc40000000000 */
[----:B------:R-:W-:-:S03]  /*1820*/  ULOP3.LUT UR9, UR4, 0x10000, URZ, 0xfc, !UPT ;  /* 0x0001000004097892 */ /* 0x000fc6000f8efc3f */
[----:B------:R-:W-:Y:S01]  /*1830*/  UMOV UR4, UR10 ;  /* 0x0000000a00047c82 */ /* 0x000fe20008000000 */
[----:B------:R-:W-:-:S07]  /*1840*/  ULEA UR11, UR43, UR9, 0xb ;  /* 0x000000092b0b7291 */ /* 0x000fce000f8e583f */
[----:B------:R-:W-:Y:S02]  /*1850*/  UMOV UR6, UR11 ;  /* 0x0000000b00067c82 */ /* 0x000fe40008000000 */
[----:B------:R-:W-:Y:S01]  /*1860*/  HGMMA.64x256x16.F32 R24, gdesc[UR4], RZ, !UPT, gsb0 ;  /* 0x03e00000041879f0 */ /* 0x000fe2000c0008ff */
[----:B------:R-:W-:Y:S02]  /*1870*/  UIADD3 UR4, UR10, 0x2, URZ ;  /* 0x000000020a047890 */ /* 0x000fe4000fffe03f */
[----:B------:R-:W-:Y:S01]  /*1880*/  UIADD3 UR6, UR11, 0x2, URZ ;  /* 0x000000020b067890 */ /* 0x000fe2000fffe03f */
[----:B------:R-:W-:Y:S01]  /*1890*/  UMOV UR5, 0x40000040 ;  /* 0x4000004000057882 */ /* 0x000fe20000000000 */
[----:B------:R-:W-:Y:S01]  /*18a0*/  UMOV UR7, 0x40000040 ;  /* 0x4000004000077882 */ /* 0x000fe20000000000 */
[----:B------:R-:W-:Y:S02]  /*18b0*/  WARPGROUP.DEPBAR.LE gsb0, 0x0 ;  /* 0x00008000000079c5 */ /* 0x000fe40000010000 */
[----:B------:R-:W-:-:S15]  /*18c0*/  WARPGROUP.ARRIVE ;  /* 0x00000000000079c5 */ /* 0x000fde0000000000 */
[----:B------:R-:W-:-:S05]  /*18d0*/  NOP ;  /* 0x0000000000007918 */ /* 0x000fca0000000000 */
[----:B------:R-:W-:Y:S01]  /*18e0*/  HGMMA.64x256x16.F32 R24, gdesc[UR4], R24, gsb0 ;  /* 0x03e00000041879f0 */ /* 0x000fe20008000818 */
        /* <DEDUP_REMOVED lines=15> */
[----:B------:R-:W-:Y:S03]  /*19e0*/  HGMMA.64x256x16.F32 R24, gdesc[UR4], R24, gsb0 ;  /* 0x03e00000041879f0 */ /* 0x000fe60008000818 */
[----:B------:R-:W-:Y:S02]  /*19f0*/  WARPGROUP.DEPBAR.LE gsb0, 0x0 ;  /* 0x00008000000079c5 */ /* 0x000fe40000010000 */
[----:B------:R-:W-:Y:S05]  /*1a00*/  @!P1 BRA `(.L_x_24) ;  /* 0x0000000400189947 */ /* 0x000fea0003800000 */
[----:B------:R-:W-:Y:S02]  /*1a10*/  UIADD3 UR4, UR43, 0x1, URZ ;  /* 0x000000012b047890 */ /* 0x000fe4000fffe03f */
[----:B------:R-:W-:Y:S02]  /*1a20*/  UMOV UR11, UR43 ;  /* 0x0000002b000b7c82 */ /* 0x000fe40008000000 */
[----:B------:R-:W-:-:S04]  /*1a30*/  UISETP.NE.AND UP0, UPT, UR4, 0x4, UPT ;  /* 0x000000040400788c */ /* 0x000fc8000bf05270 */
[----:B------:R-:W-:Y:S02]  /*1a40*/  USEL UR5, URZ, 0x1, UP0 ;  /* 0x000000013f057887 */ /* 0x000fe40008000000 */
[----:B------:R-:W-:Y:S02]  /*1a50*/  USEL UR10, UR4, URZ, UP0 ;  /* 0x0000003f040a7287 */ /* 0x000fe40008000000 */
[----:B------:R-:W-:-:S06]  /*1a60*/  ULOP3.LUT UR5, UR42, UR5, URZ, 0x3c, !UPT ;  /* 0x000000052a057292 */ /* 0x000fcc000f8e3c3f */
[----:B-12---:R-:W-:-:S07]  /*1a70*/  IMAD.U32 R5, RZ, RZ, UR5 ;  /* 0x00000005ff057e24 */ /* 0x006fce000f8e00ff */
.L_x_31:
[----:B-12---:R-:W-:Y:S05]  /*1a80*/  @!P0 BRA `(.L_x_25) ;  /* 0x0000000000048947 */ /* 0x006fea0003800000 */
[----:B------:R-:W-:Y:S01]  /*1a90*/  BPT.TRAP 0x1 ;  /* 0x000000040000795c */ /* 0x000fe20000300000 */
.L_x_25:
[----:B------:R-:W-:Y:S01]  /*1aa0*/  ULEA UR4, UR10, UR45, 0x3 ;  /* 0x0000002d0a047291 */ /* 0x000fe2000f8e183f */
[----:B------:R-:W-:-:S08]  /*1ab0*/  SHF.L.U32 R3, R5, 0x1f, RZ ;  /* 0x0000001f05037819 */ /* 0x000fd000000006ff */
[----:B------:R1:W2:Y:S01]  /*1ac0*/  SYNCS.PHASECHK.TRANS64.TRYWAIT P1, [UR4], R3 ;  /* 0x00000003ff0075a7 */ /* 0x0002a20008020144 */
[----:B------:R-:W-:Y:S05]  /*1ad0*/  @!P0 BRA `(.L_x_26) ;  /* 0x0000000000048947 */ /* 0x000fea0003800000 */
[----:B------:R-:W-:Y:S01]  /*1ae0*/  BPT.TRAP 0x1 ;  /* 0x000000040000795c */ /* 0x000fe20000300000 */
.L_x_26:
[----:B--2---:R-:W-:Y:S05]  /*1af0*/  @P1 BRA `(.L_x_27) ;  /* 0x0000000000081947 */ /* 0x004fea0003800000 */
[----:B------:R-:W2:Y:S02]  /*1b00*/  SYNCS.PHASECHK.TRANS64.TRYWAIT P1, [UR4], R3 ;  /* 0x00000003ff0075a7 */ /* 0x000ea40008020144 */
[----:B--2---:R-:W-:Y:S05]  /*1b10*/  @!P1 BRA `(.L_x_28) ;  /* 0x0000013400709947 */ /* 0x004fea0003800000 */
.L_x_27:
[----:B------:R-:W-:Y:S01]  /*1b20*/  ULEA UR12, UR10, UR8, 0xa ;  /* 0x000000080a0c7291 */ /* 0x000fe2000f8e503f */
[----:B------:R-:W-:Y:S01]  /*1b30*/  WARPGROUP.ARRIVE ;  /* 0x00000000000079c5 */ /* 0x000fe20000000000 */
[----:B------:R-:W-:Y:S01]  /*1b40*/  ULEA UR13, UR10, UR9, 0xb ;  /* 0x000000090a0d7291 */ /* 0x000fe2000f8e583f */
[----:B------:R-:W-:Y:S01]  /*1b50*/  UMOV UR5, 0x40000040 ;  /* 0x4000004000057882 */ /* 0x000fe20000000000 */
[----:B------:R-:W-:-:S03]  /*1b60*/  UMOV UR7, 0x40000040 ;  /* 0x4000004000077882 */ /* 0x000fc60000000000 */
[----:B------:R-:W-:Y:S02]  /*1b70*/  UMOV UR4, UR12 ;  /* 0x0000000c00047c82 */ /* 0x000fe40008000000 */
[----:B------:R-:W-:Y:S02]  /*1b80*/  UMOV UR6, UR13 ;  /* 0x0000000d00067c82 */ /* 0x000fe40008000000 */
[----:B------:R-:W-:Y:S01]  /*1b90*/  HGMMA.64x256x16.F32 R24, gdesc[UR4], R24, gsb0 ;  /* 0x03e00000041879f0 */ /* 0x000fe20008000818 */
[----:B------:R-:W-:Y:S02]  /*1ba0*/  UIADD3 UR4, UR12, 0x2, URZ ;  /* 0x000000020c047890 */ /* 0x000fe4000fffe03f */
[----:B------:R-:W-:Y:S01]  /*1bb0*/  UIADD3 UR6, UR13, 0x2, URZ ;  /* 0x000000020d067890 */ /* 0x000fe2000fffe03f */
[----:B------:R-:W-:Y:S01]  /*1bc0*/  UMOV UR5, 0x40000040 ;  /* 0x4000004000057882 */ /* 0x000fe20000000000 */
[----:B------:R-:W-:Y:S01]  /*1bd0*/  UMOV UR7, 0x40000040 ;  /* 0x4000004000077882 */ /* 0x000fe20000000000 */
[----:B------:R-:W-:-:S02]  /*1be0*/  WARPGROUP.DEPBAR.LE gsb0, 0x0 ;  /* 0x00008000000079c5 */ /* 0x000fc40000010000 */
        /* <DEDUP_REMOVED lines=21> */
[----:B------:R-:W-:Y:S01]  /*1d40*/  BPT.TRAP 0x1 ;  /* 0x000000040000795c */ /* 0x000fe20000300000 */
.L_x_29:
[----:B------:R-:W-:Y:S01]  /*1d50*/  ULEA UR4, UR11, UR45, 0x3 ;  /* 0x0000002d0b047291 */ /* 0x000fe2000f8e183f */
[----:B------:R-:W-:-:S03]  /*1d60*/  ISETP.GT.U32.AND P1, PT, R17, 0x1, PT ;  /* 0x000000011100780c */ /* 0x000fc60003f24070 */
[----:B------:R-:W-:-:S04]  /*1d70*/  UIADD3 UR4, UR4, 0x20, URZ ;  /* 0x0000002004047890 */ /* 0x000fc8000fffe03f */
[----:B------:R-:W-:-:S09]  /*1d80*/  UPRMT UR4, URZ, 0x654, UR4 ;  /* 0x000006543f047896 */ /* 0x000fd20008000004 */
[----:B------:R-:W-:Y:S01]  /*1d90*/  SYNCS.ARRIVE.TRANS64.RED.A1T0 RZ, [UR4], RZ ;  /* 0x000000ffffff79a7 */ /* 0x000fe20008100404 */
[----:B------:R-:W-:Y:S05]  /*1da0*/  @P1 BRA `(.L_x_30) ;  /* 0x0000000000041947 */ /* 0x000fea0003800000 */
[----:B------:R-:W-:Y:S01]  /*1db0*/  BPT.TRAP 0x1 ;  /* 0x000000040000795c */ /* 0x000fe20000300000 */
.L_x_30:
[----:B------:R-:W-:Y:S01]  /*1dc0*/  UIADD3 UR10, UR10, 0x1, URZ ;  /* 0x000000010a0a7890 */ /* 0x000fe2000fffe03f */
[C---:B------:R-:W-:Y:S01]  /*1dd0*/  ISETP.GT.AND P1, PT, R0.reuse, 0x1, PT ;  /* 0x000000010000780c */ /* 0x040fe20003f24270 */
[----:B------:R-:W-:Y:S01]  /*1de0*/  UIADD3 UR11, UR11, 0x1, URZ ;  /* 0x000000010b0b7890 */ /* 0x000fe2000fffe03f */
[----:B------:R-:W-:Y:S01]  /*1df0*/  IADD3 R0, R0, -0x1, RZ ;  /* 0xffffffff00007810 */ /* 0x000fe20007ffe0ff */
[----:B------:R-:W-:Y:S02]  /*1e00*/  UISETP.NE.AND UP0, UPT, UR10, 0x4, UPT ;  /* 0x000000040a00788c */ /* 0x000fe4000bf05270 */
[----:B------:R-:W-:Y:S02]  /*1e10*/  UISETP.NE.AND UP1, UPT, UR11, 0x4, UPT ;  /* 0x000000040b00788c */ /* 0x000fe4000bf25270 */
[----:B------:R-:W-:Y:S02]  /*1e20*/  USEL UR4, URZ, 0x1, UP0 ;  /* 0x000000013f047887 */ /* 0x000fe40008000000 */
[----:B------:R-:W-:-:S02]  /*1e30*/  USEL UR10, UR10, URZ, UP0 ;  /* 0x0000003f0a0a7287 */ /* 0x000fc40008000000 */
[----:B------:R-:W-:Y:S02]  /*1e40*/  USEL UR11, UR11, URZ, UP1 ;  /* 0x0000003f0b0b7287 */ /* 0x000fe40008800000 */
[----:B------:R-:W-:Y:S01]  /*1e50*/  LOP3.LUT R5, R5, UR4, RZ, 0x3c, !PT ;  /* 0x0000000405057c12 */ /* 0x000fe2000f8e3cff */
[----:B------:R-:W-:Y:S09]  /*1e60*/  @P1 BRA `(.L_x_31) ;  /* 0xfffffffc00041947 */ /* 0x000ff2000383ffff */
.L_x_24:
[----:B------:R-:W3:Y:S02]  /*1e70*/  LDC R0, c[0x0][0x28c] ;  /* 0x0000a300ff007b82 */ /* 0x000ee40000000800 */
[----:B---3--:R-:W-:-:S13]  /*1e80*/  ISETP.GE.AND P1, PT, R0, 0x1, PT ;  /* 0x000000010000780c */ /* 0x008fda0003f26270 */
[----:B------:R-:W-:Y:S05]  /*1e90*/  @!P1 BRA `(.L_x_32) ;  /* 0x0000000000349947 */ /* 0x000fea0003800000 */
[----:B------:R-:W-:Y:S05]  /*1ea0*/  @!P0 BRA `(.L_x_33) ;  /* 0x0000000000048947 */ /* 0x000fea0003800000 */
[----:B------:R-:W-:Y:S01]  /*1eb0*/  BPT.TRAP 0x1 ;  /* 0x000000040000795c */ /* 0x000fe20000300000 */
.L_x_33:
[----:B------:R-:W-:Y:S01]  /*1ec0*/  UISETP.LT.AND UP0, UPT, UR44, 0x1, UPT ;  /* 0x000000012c00788c */ /* 0x000fe2000bf01270 */
[----:B------:R-:W-:-:S03]  /*1ed0*/  ISETP.GT.U32.AND P0, PT, R17, 0x1, PT ;  /* 0x000000011100780c */ /* 0x000fc60003f04070 */
[----:B------:R-:W-:-:S04]  /*1ee0*/  USEL UR4, UR44, 0x1, UP0 ;  /* 0x000000012c047887 */ /* 0x000fc80008000000 */
[----:B------:R-:W-:-:S04]  /*1ef0*/  UIADD3 UR4, UR43, UR44, -UR4 ;  /* 0x0000002c2b047290 */ /* 0x000fc8000fffe804 */
[----:B------:R-:W-:-:S04]  /*1f00*/  USHF.L.U32 UR4, UR4, 0x3, URZ ;  /* 0x0000000304047899 */ /* 0x000fc8000800063f */
[----:B------:R-:W-:-:S04]  /*1f10*/  ULOP3.LUT UR4, UR4, 0x18, URZ, 0xc0, !UPT ;  /* 0x0000001804047892 */ /* 0x000fc8000f8ec03f */
[----:B------:R-:W-:-:S04]  /*1f20*/  UIADD3 UR4, UR45, 0x20, UR4 ;  /* 0x000000202d047890 */ /* 0x000fc8000fffe004 */
[----:B------:R-:W-:-:S09]  /*1f30*/  UPRMT UR4, URZ, 0x654, UR4 ;  /* 0x000006543f047896 */ /* 0x000fd20008000004 */
[----:B------:R-:W-:Y:S01]  /*1f40*/  SYNCS.ARRIVE.TRANS64.RED.A1T0 RZ, [UR4], RZ ;  /* 0x000000ffffff79a7 */ /* 0x000fe20008100404 */
[----:B------:R-:W-:Y:S05]  /*1f50*/  @P0 BRA `(.L_x_32) ;  /* 0x0000000000040947 */ /* 0x000fea0003800000 */
[----:B------:R-:W-:Y:S01]  /*1f60*/  BPT.TRAP 0x1 ;  /* 0x000000040000795c */ /* 0x000fe20000300000 */
.L_x_32:
[----:B------:R-:W-:Y:S01]  /*1f70*/  UIADD3 UR4, UR45, 0x200, URZ ;  /* 0x000002002d047890 */ /* 0x000fe2000fffe03f */
[----:B------:R-:W-:Y:S02]  /*1f80*/  R2UR UR54, R23 ;  /* 0x00000000173672ca */ /* 0x000fe400000e0000 */
[----:B------:R-:W-:Y:S01]  /*1f90*/  R2UR UR53, R158 ;  /* 0x000000009e3572ca */ /* 0x000fe200000e0000 */
[----:B------:R-:W-:-:S06]  /*1fa0*/  ULOP3.LUT UP0, URZ, UR4, 0x1bf, URZ, 0xc0, !UPT ;  /* 0x000001bf043f7892 */ /* 0x000fcc000f80c03f */
[----:B------:R-:W-:-:S04]  /*1fb0*/  PLOP3.LUT P0, PT, PT, PT, UP0, 0x80, 0x0 ;  /* 0x000000000000781c */ /* 0x000fc80003f0f008 */
[----:B------:R-:W-:Y:S02]  /*1fc0*/  USHF.L.U32 UR54, UR54, 0x7, URZ ;  /* 0x0000000736367899 */ /* 0x000fe4000800063f */
[----:B------:R-:W-:-:S07]  /*1fd0*/  USHF.L.U32 UR53, UR53, 0x8, URZ ;  /* 0x0000000835357899 */ /* 0x000fce000800063f */
[----:B------:R-:W-:Y:S05]  /*1fe0*/  @!P0 BRA `(.L_x_34) ;  /* 0x00000000007c8947 */ /* 0x000fea0003800000 */
        /* <DEDUP_REMOVED lines=16> */
.L_x_35:
[----:B------:R1:W2:Y:S01]  /*20f0*/  LDC.64 R14, c[0x4][R23] ;  /* 0x01000000170e7b82 */ /* 0x0002a20000000a00 */
[----:B------:R-:W-:Y:S01]  /*2100*/  ULDC.64 UR4, c[0x4][0x80] ;  /* 0x0100200000047ab9 */ /* 0x000fe20000000a00 */
[----:B------:R-:W-:Y:S01]  /*2110*/  ULDC.64 UR6, c[0x4][0x10] ;  /* 0x0100040000067ab9 */ /* 0x000fe20000000a00 */
[----:B------:R-:W-:Y:S01]  /*2120*/  MOV R4, UR4 ;  /* 0x0000000400047c02 */ /* 0x000fe20008000f00 */
[----:B------:R-:W-:Y:S01]  /*2130*/  IMAD.MOV.U32 R12, RZ, RZ, 0x1 ;  /* 0x00000001ff0c7424 */ /* 0x000fe200078e00ff */
[----:B------:R-:W-:Y:S01]  /*2140*/  MOV R5, UR5 ;  /* 0x0000000500057c02 */ /* 0x000fe20008000f00 */
[----:B------:R-:W-:Y:S01]  /*2150*/  ULDC.64 UR4, c[0x4][0x88] ;  /* 0x0100220000047ab9 */ /* 0x000fe20000000a00 */
[----:B------:R-:W-:Y:S02]  /*2160*/  MOV R10, UR6 ;  /* 0x00000006000a7c02 */ /* 0x000fe40008000f00 */
[----:B------:R-:W-:Y:S02]  /*2170*/  MOV R6, UR4 ;  /* 0x0000000400067c02 */ /* 0x000fe40008000f00 */
[----:B------:R-:W-:-:S02]  /*2180*/  MOV R7, UR5 ;  /* 0x0000000500077c02 */ /* 0x000fc40008000f00 */
[----:B------:R-:W-:Y:S02]  /*2190*/  MOV R11, UR7 ;  /* 0x00000007000b7c02 */ /* 0x000fe40008000f00 */
[----:B------:R-:W-:Y:S02]  /*21a0*/  MOV R8, 0x70 ;  /* 0x0000007000087802 */ /* 0x000fe40000000f00 */
[----:B-1----:R-:W-:-:S07]  /*21b0*/  MOV R13, RZ ;  /* 0x000000ff000d7202 */ /* 0x002fce0000000f00 */
[----:B------:R-:W-:-:S07]  /*21c0*/  LEPC R20, `(.L_x_34) ;  /* 0x000000001014794e */ /* 0x000fce0000000000 */
[----:B--2---:R-:W-:Y:S05]  /*21d0*/  CALL.ABS.NOINC R14 ;  /* 0x000000000e007343 */ /* 0x004fea0003c00000 */
.L_x_34:
[----:B------:R-:W3:Y:S02]  /*21e0*/  LDC.64 R8, c[0x0][0x590] ;  /* 0x00016400ff087b82 */ /* 0x000ee40000000a00 */
[----:B---3--:R-:W-:-:S04]  /*21f0*/  ISETP.NE.U32.AND P2, PT, R8, RZ, PT ;  /* 0x000000ff0800720c */ /* 0x008fc80003f45070 */
[----:B------:R-:W-:-:S13]  /*2200*/  ISETP.NE.AND.EX P2, PT, R9, RZ, PT, P2 ;  /* 0x000000ff0900720c */ /* 0x000fda0003f45320 */
[----:B------:R-:W-:Y:S05]  /*2210*/  @!P2 BRA `(.L_x_36) ;  /* 0x000000000034a947 */ /* 0x000fea0003800000 */
[----:B------:R-:W-:Y:S02]  /*2220*/  ULDC.64 UR4, c[0x0][0x588] ;  /* 0x0001620000047ab9 */ /* 0x000fe40000000a00 */
[----:B------:R-:W-:-:S04]  /*2230*/  ISETP.NE.U32.AND P0, PT, RZ, UR4, PT ;  /* 0x00000004ff007c0c */ /* 0x000fc8000bf05070 */
[----:B------:R-:W-:-:S13]  /*2240*/  ISETP.NE.AND.EX P0, PT, RZ, UR5, PT, P0 ;  /* 0x00000005ff007c0c */ /* 0x000fda000bf05300 */
[----:B------:R-:W-:Y:S05]  /*2250*/  @!P0 BRA `(.L_x_37) ;  /* 0x0000000000188947 */ /* 0x000fea0003800000 */
[----:B-12---:R-:W1:Y:S01]  /*2260*/  LDC.64 R4, c[0x0][0x588] ;  /* 0x00016200ff047b82 */ /* 0x006e620000000a00 */
[----:B------:R-:W-:-:S04]  /*2270*/  IMAD R3, R8, UR55, RZ ;  /* 0x0000003708037c24 */ /* 0x000fc8000f8e02ff */
[----:B-1----:R-:W-:-:S05]  /*2280*/  IMAD.WIDE R4, R3, 0x4, R4 ;  /* 0x0000000403047825 */ /* 0x002fca00078e0204 */
[----:B-----5:R3:W5:Y:S01]  /*2290*/  LDG.E R155, desc[UR48][R4.64] ;  /* 0x00000030049b7981 */ /* 0x020762000c1e1900 */
[----:B------:R-:W-:Y:S01]  /*22a0*/  MOV R152, 0x1 ;  /* 0x0000000100987802 */ /* 0x000fe20000000f00 */
[----:B------:R-:W-:Y:S06]  /*22b0*/  BRA `(.L_x_36) ;  /* 0x00000000000c7947 */ /* 0x000fec0003800000 */
.L_x_37:
[----:B------:R-:W-:Y:S01]  /*22c0*/  ULDC UR4, c[0x0][0x580] ;  /* 0x0001600000047ab9 */ /* 0x000fe20000000800 */
[----:B------:R-:W-:Y:S02]  /*22d0*/  MOV R152, 0x1 ;  /* 0x0000000100987802 */ /* 0x000fe40000000f00 */
[----:B-----5:R-:W-:-:S07]  /*22e0*/  MOV R155, UR4 ;  /* 0x00000004009b7c02 */ /* 0x020fce0008000f00 */
.L_x_36:
[----:B------:R-:W4:Y:S02]  /*22f0*/  LDC.64 R6, c[0x0][0x5b0] ;  /* 0x00016c00ff067b82 */ /* 0x000f240000000a00 */
[----:B----4-:R-:W-:-:S04]  /*2300*/  ISETP.NE.U32.AND P0, PT, R6, RZ, PT ;  /* 0x000000ff0600720c */ /* 0x010fc80003f05070 */
[----:B------:R-:W-:-:S13]  /*2310*/  ISETP.NE.AND.EX P0, PT, R7, RZ, PT, P0 ;  /* 0x000000ff0700720c */ /* 0x000fda0003f05300 */
[----:B------:R-:W-:Y:S05]  /*2320*/  @!P0 BRA `(.L_x_38) ;  /* 0x00000000002c8947 */ /* 0x000fea0003800000 */
[----:B------:R-:W-:Y:S02]  /*2330*/  ULDC.64 UR4, c[0x0][0x5a8] ;  /* 0x00016a0000047ab9 */ /* 0x000fe40000000a00 */
[----:B------:R-:W-:-:S04]  /*2340*/  ISETP.NE.U32.AND P0, PT, RZ, UR4, PT ;  /* 0x00000004ff007c0c */ /* 0x000fc8000bf05070 */
[----:B------:R-:W-:-:S13]  /*2350*/  ISETP.NE.AND.EX P0, PT, RZ, UR5, PT, P0 ;  /* 0x00000005ff007c0c */ /* 0x000fda000bf05300 */
[----:B------:R-:W-:Y:S05]  /*2360*/  @!P0 BRA `(.L_x_39) ;  /* 0x0000000000148947 */ /* 0x000fea0003800000 */
[----:B-123--:R-:W1:Y:S01]  /*2370*/  LDC.64 R4, c[0x0][0x5a8] ;  /* 0x00016a00ff047b82 */ /* 0x00ee620000000a00 */
[----:B------:R-:W-:-:S04]  /*2380*/  IMAD R3, R6, UR55, RZ ;  /* 0x0000003706037c24 */ /* 0x000fc8000f8e02ff */
[----:B-1----:R-:W-:-:S05]  /*2390*/  IMAD.WIDE R4, R3, 0x4, R4 ;  /* 0x0000000403047825 */ /* 0x002fca00078e0204 */
[----:B-----5:R4:W5:Y:S01]  /*23a0*/  LDG.E R154, desc[UR48][R4.64] ;  /* 0x00000030049a7981 */ /* 0x020962000c1e1900 */
[----:B------:R-:W-:Y:S05]  /*23b0*/  BRA `(.L_x_38) ;  /* 0x0000000000087947 */ /* 0x000fea0003800000 */
.L_x_39:
[----:B------:R-:W-:Y:S02]  /*23c0*/  ULDC UR4, c[0x0][0x5a0] ;  /* 0x0001680000047ab9 */ /* 0x000fe40000000800 */
[----:B-----5:R-:W-:-:S07]  /*23d0*/  MOV R154, UR4 ;  /* 0x00000004009a7c02 */ /* 0x020fce0008000f00 */
.L_x_38:
[----:B------:R-:W-:Y:S01]  /*23e0*/  ULDC.64 UR4, c[0x0][0x588] ;  /* 0x0001620000047ab9 */ /* 0x000fe20000000a00 */
[----:B------:R-:W-:Y:S01]  /*23f0*/  ISETP.NE.U32.AND P3, PT, R8, RZ, PT ;  /* 0x000000ff0800720c */ /* 0x000fe20003f65070 */
[----:B------:R-:W-:Y:S02]  /*2400*/  UISETP.NE.U32.AND UP0, UPT, UR4, URZ, UPT ;  /* 0x0000003f0400728c */ /* 0x000fe4000bf05070 */
[----:B------:R-:W-:Y:S02]  /*2410*/  ISETP.NE.U32.AND P4, PT, RZ, UR4, PT ;  /* 0x00000004ff007c0c */ /* 0x000fe4000bf85070 */
[----:B------:R-:W-:Y:S01]  /*2420*/  ISETP.NE.AND.EX P3, PT, R9, RZ, PT, P3 ;  /* 0x000000ff0900720c */ /* 0x000fe20003f65330 */
[----:B------:R-:W-:Y:S02]  /*2430*/  UISETP.NE.AND.EX UP0, UPT, UR5, URZ, UPT, UP0 ;  /* 0x0000003f0500728c */ /* 0x000fe4000bf05300 */
[----:B------:R-:W-:Y:S02]  /*2440*/  ISETP.NE.AND.EX P4, PT, RZ, UR5, PT, P4 ;  /* 0x00000005ff007c0c */ /* 0x000fe4000bf85340 */
[----:B------:R-:W-:-:S02]  /*2450*/  PLOP3.LUT P0, PT, PT, PT, PT, 0x8, 0x0 ;  /* 0x000000000000781c */ /* 0x000fc40003f0e170 */
[----:B------:R-:W-:-:S04]  /*2460*/  PLOP3.LUT P1, PT, PT, PT, UP0, 0x80, 0x0 ;  /* 0x000000000000781c */ /* 0x000fc80003f2f008 */
[----:B------:R-:W-:-:S05]  /*2470*/  PLOP3.LUT P1, PT, P1, PT, PT, 0x8, 0x0 ;  /* 0x000000000000781c */ /* 0x000fca0000f2e170 */
[----:B------:R-:W-:Y:S08]  /*2480*/  @P4 BRA P3, `(.L_x_40) ;  /* 0x0000000000244947 */ /* 0x000ff00001800000 */
[----:B------:R-:W-:Y:S04]  /*2490*/  BSSY B0, `(.L_x_40) ;  /* 0x0000008000007945 */ /* 0x000fe80003800000 */
[----:B------:R-:W-:Y:S05]  /*24a0*/  @!P2 BRA `(.L_x_41) ;  /* 0x000000000014a947 */ /* 0x000fea0003800000 */
[----:B------:R-:W-:Y:S02]  /*24b0*/  LOP3.LUT P3, RZ, R152, 0xff, RZ, 0xc0, !PT ;  /* 0x000000ff98ff7812 */ /* 0x000fe4000786c0ff */
[----:B------:R-:W-:-:S11]  /*24c0*/  PLOP3.LUT P0, PT, P1, PT, PT, 0x80, 0x0 ;  /* 0x000000000000781c */ /* 0x000fd60000f0f070 */
[----:B------:R-:W-:Y:S05]  /*24d0*/  @!P3 BRA `(.L_x_42) ;  /* 0x00000000000cb947 */ /* 0x000fea0003800000 */
[----:B-----5:R-:W-:Y:S01]  /*24e0*/  FSETP.EQ.AND P0, PT, R155, RZ, PT ;  /* 0x000000ff9b00720b */ /* 0x020fe20003f02000 */
[----:B------:R-:W-:-:S12]  /*24f0*/  BRA `(.L_x_42) ;  /* 0x0000000000047947 */ /* 0x000fd80003800000 */
.L_x_41:
[----:B-----5:R-:W-:-:S13]  /*2500*/  FSETP.EQ.AND P0, PT, R155, RZ, PT ;  /* 0x000000ff9b00720b */ /* 0x020fda0003f02000 */
.L_x_42:
[----:B------:R-:W-:Y:S05]  /*2510*/  BSYNC B0 ;  /* 0x0000000000007941 */ /* 0x000fea0003800000 */
.L_x_40:
[----:B------:R-:W-:Y:S04]  /*2520*/  BSSY B0, `(.L_x_43) ;  /* 0x0000007000007945 */ /* 0x000fe80003800000 */
[----:B------:R-:W-:Y:S05]  /*2530*/  @!P2 BRA `(.L_x_44) ;  /* 0x000000000010a947 */ /* 0x000fea0003800000 */
[----:B------:R-:W-:-:S13]  /*2540*/  LOP3.LUT P2, RZ, R152, 0xff, RZ, 0xc0, !PT ;  /* 0x000000ff98ff7812 */ /* 0x000fda000784c0ff */
[----:B------:R-:W-:Y:S05]  /*2550*/  @!P2 BRA `(.L_x_45) ;  /* 0x00000000000ca947 */ /* 0x000fea0003800000 */
[----:B-----5:R-:W-:Y:S01]  /*2560*/  FSETP.EQ.AND P1, PT, R155, RZ, PT ;  /* 0x000000ff9b00720b */ /* 0x020fe20003f22000 */
[----:B------:R-:W-:-:S12]  /*2570*/  BRA `(.L_x_45) ;  /* 0x0000000000047947 */ /* 0x000fd80003800000 */
.L_x_44:
[----:B-----5:R-:W-:-:S13]  /*2580*/  FSETP.EQ.AND P1, PT, R155, RZ, PT ;  /* 0x000000ff9b00720b */ /* 0x020fda0003f22000 */
.L_x_45:
[----:B------:R-:W-:Y:S05]  /*2590*/  BSYNC B0 ;  /* 0x0000000000007941 */ /* 0x000fea0003800000 */
.L_x_43:
[----:B------:R-:W-:Y:S01]  /*25a0*/  BSSY B0, `(.L_x_46) ;  /* 0x0000024000007945 */ /* 0x000fe20003800000 */
[----:B------:R-:W-:Y:S02]  /*25b0*/  MOV R14, RZ ;  /* 0x000000ff000e7202 */ /* 0x000fe40000000f00 */
[----:B------:R-:W-:Y:S02]  /*25c0*/  CS2R R6, SRZ ;  /* 0x0000000000067805 */ /* 0x000fe4000001ff00 */
[----:B-1234-:R-:W-:Y:S02]  /*25d0*/  CS2R R4, SRZ ;  /* 0x0000000000047805 */ /* 0x01efe4000001ff00 */
[----:B------:R-:W-:Y:S02]  /*25e0*/  CS2R R10, SRZ ;  /* 0x00000000000a7805 */ /* 0x000fe4000001ff00 */
[----:B------:R-:W-:Y:S01]  /*25f0*/  CS2R R8, SRZ ;  /* 0x0000000000087805 */ /* 0x000fe2000001ff00 */
[----:B------:R-:W-:Y:S06]  /*2600*/  @P0 BRA `(.L_x_47) ;  /* 0x0000000000740947 */ /* 0x000fec0003800000 */
[----:B------:R-:W-:-:S13]  /*2610*/  ISETP.NE.AND P2, PT, R156, 0x3, PT ;  /* 0x000000039c00780c */ /* 0x000fda0003f45270 */
[----:B------:R-:W-:Y:S05]  /*2620*/  @!P2 BRA `(.L_x_48) ;  /* 0x000000000004a947 */ /* 0x000fea0003800000 */
[----:B------:R-:W-:Y:S01]  /*2630*/  BPT.TRAP 0x1 ;  /* 0x000000040000795c */ /* 0x000fe20000300000 */
.L_x_48:
[----:B------:R-:W-:Y:S02]  /*2640*/  SHF.L.U32 R0, RZ, 0x1f, RZ ;  /* 0x0000001fff007819 */ /* 0x000fe400000006ff */
[----:B------:R-:W-:Y:S02]  /*2650*/  MOV R14, 0x1 ;  /* 0x00000001000e7802 */ /* 0x000fe40000000f00 */
[----:B------:R-:W1:Y:S01]  /*2660*/  SYNCS.PHASECHK.TRANS64.TRYWAIT P2, [UR45+0x40], R0 ;  /* 0x00004000ff0075a7 */ /* 0x000e62000804016d */
[----:B------:R-:W-:Y:S01]  /*2670*/  MOV R7, RZ ;  /* 0x000000ff00077202 */ /* 0x000fe20000000f00 */
[----:B-1----:R-:W-:Y:S06]  /*2680*/  @!P2 BRA `(.L_x_49) ;  /* 0x0000012800aca947 */ /* 0x002fec0003800000 */
.L_x_604:
[----:B------:R-:W-:Y:S02]  /*2690*/  MOV R6, RZ ;  /* 0x000000ff00067202 */ /* 0x000fe40000000f00 */
[----:B------:R-:W-:Y:S02]  /*26a0*/  CS2R R4, SRZ ;  /* 0x0000000000047805 */ /* 0x000fe4000001ff00 */
[----:B------:R-:W-:Y:S02]  /*26b0*/  CS2R R10, SRZ ;  /* 0x00000000000a7805 */ /* 0x000fe4000001ff00 */
[----:B------:R-:W-:Y:S01]  /*26c0*/  CS2R R8, SRZ ;  /* 0x0000000000087805 */ /* 0x000fe2000001ff00 */
[----:B------:R-:W-:Y:S06]  /*26d0*/  @P1 BRA `(.L_x_47) ;  /* 0x0000000000401947 */ /* 0x000fec0003800000 */
[C---:B-1----:R-:W-:Y:S01]  /*26e0*/  SHF.L.U32 R0, R18.reuse, 0x4, RZ ;  /* 0x0000000412007819 */ /* 0x042fe200000006ff */
[----:B------:R-:W-:Y:S05]  /*26f0*/  WARPSYNC.ALL ;  /* 0x0000000000007948 */ /* 0x000fea0003800000 */
[----:B------:R-:W-:Y:S02]  /*2700*/  SHF.L.U32 R3, R18, 0x5, RZ ;  /* 0x0000000512037819 */ /* 0x000fe400000006ff */
[----:B------:R-:W-:Y:S02]  /*2710*/  SHF.R.U32.HI R5, RZ, 0x1, R18 ;  /* 0x00000001ff057819 */ /* 0x000fe40000011612 */
[----:B------:R-:W-:-:S02]  /*2720*/  LOP3.LUT R0, R0, 0xe00, RZ, 0xc0, !PT ;  /* 0x00000e0000007812 */ /* 0x000fc400078ec0ff */
[----:B------:R-:W-:Y:S02]  /*2730*/  LOP3.LUT R4, R3, 0xc0, RZ, 0xc0, !PT ;  /* 0x000000c003047812 */ /* 0x000fe400078ec0ff */
[----:B------:R-:W-:Y:S02]  /*2740*/  SHF.L.U32 R7, R18, 0x2, RZ ;  /* 0x0000000212077819 */ /* 0x000fe400000006ff */
[----:B------:R-:W-:Y:S02]  /*2750*/  LOP3.LUT R0, R0, 0x20, R3, 0xf8, !PT ;  /* 0x0000002000007812 */ /* 0x000fe400078ef803 */
[----:B------:R-:W-:Y:S02]  /*2760*/  LOP3.LUT R4, R4, 0x8, R5, 0xf8, !PT ;  /* 0x0000000804047812 */ /* 0x000fe400078ef805 */
[----:B------:R-:W-:Y:S02]  /*2770*/  LOP3.LUT R0, R0, 0x100, R3, 0xf8, !PT ;  /* 0x0000010000007812 */ /* 0x000fe400078ef803 */
[----:B------:R-:W-:-:S04]  /*2780*/  LOP3.LUT R7, R4, 0x18, R7, 0x78, !PT ;  /* 0x0000001804077812 */ /* 0x000fc800078e7807 */
[----:B------:R-:W-:-:S04]  /*2790*/  LOP3.LUT R0, R0, R7, RZ, 0xfc, !PT ;  /* 0x0000000700007212 */ /* 0x000fc800078efcff */
[----:B------:R-:W-:-:S04]  /*27a0*/  LEA R0, R0, UR45, 0x1 ;  /* 0x0000002d00007c11 */ /* 0x000fc8000f8e08ff */
[----:B------:R-:W-:Y:S01]  /*27b0*/  LEA R4, R153, R0, 0x1 ;  /* 0x0000000099047211 */ /* 0x000fe200078e08ff */
[----:B------:R2:W3:Y:S05]  /*27c0*/  LDSM.16.M88.4 R8, [R0+0x200] ;  /* 0x000200000008783b */ /* 0x0004ea0000000200 */
[----:B------:R-:W4:Y:S02]  /*27d0*/  LDSM.16.M88.4 R4, [R4+0x200] ;  /* 0x000200000404783b */ /* 0x000f240000000200 */
.L_x_47:
[----:B------:R-:W-:Y:S05]  /*27e0*/  BSYNC B0 ;  /* 0x0000000000007941 */ /* 0x000fea0003800000 */
.L_x_46:
[--C-:B-123--:R-:W-:Y:S02]  /*27f0*/  HADD2.F32 R0, -RZ, R8.reuse.H0_H0 ;  /* 0x20000008ff007230 */ /* 0x10efe40000004100 */
[C---:B-----5:R-:W-:Y:S01]  /*2800*/  FMUL R24, R154.reuse, R24 ;  /* 0x000000189a187220 */ /* 0x060fe20000400000 */
[--C-:B------:R-:W-:Y:S02]  /*2810*/  HADD2.F32 R20, -RZ, R9.reuse.H1_H1 ;  /* 0x30000009ff147230 */ /* 0x100fe40000004100 */
[C---:B------:R-:W-:Y:S01]  /*2820*/  FMUL R13, R154.reuse, R27 ;  /* 0x0000001b9a0d7220 */ /* 0x040fe20000400000 */
[----:B------:R-:W-:Y:S02]  /*2830*/  HADD2.F32 R12, -RZ, R9.H0_H0 ;  /* 0x20000009ff0c7230 */ /* 0x000fe40000004100 */
[----:B------:R-:W-:Y:S01]  /*2840*/  FFMA R15, R155, R0, R24 ;  /* 0x000000009b0f7223 */ /* 0x000fe20000000018 */
[----:B------:R-:W-:Y:S01]  /*2850*/  FMUL R3, R154, R26 ;  /* 0x0000001a9a037220 */ /* 0x000fe20000400000 */
[----:B------:R-:W-:-:S02]  /*2860*/  HADD2.F32 R0, -RZ, R8.H1_H1 ;  /* 0x30000008ff007230 */ /* 0x000fc40000004100 */
[C---:B------:R-:W-:Y:S01]  /*2870*/  FMUL R158, R154.reuse, R25 ;  /* 0x000000199a9e7220 */ /* 0x040fe20000400000 */
[--C-:B------:R-:W-:Y:S02]  /*2880*/  HADD2.F32 R24, -RZ, R10.reuse.H0_H0 ;  /* 0x2000000aff187230 */ /* 0x100fe40000004100 */
[C---:B------:R-:W-:Y:S01]  /*2890*/  FMUL R21, R154.reuse, R28 ;  /* 0x0000001c9a157220 */ /* 0x040fe20000400000 */
[C---:B------:R-:W-:Y:S01]  /*28a0*/  FFMA R159, R155.reuse, R20, R13 ;  /* 0x000000149b9f7223 */ /* 0x040fe2000000000d */
[C---:B------:R-:W-:Y:S01]  /*28b0*/  FFMA R27, R155.reuse, R12, R3 ;  /* 0x0000000c9b1b7223 */ /* 0x040fe20000000003 */
[----:B------:R-:W-:Y:S02]  /*28c0*/  HADD2.F32 R20, -RZ, R11.H0_H0 ;  /* 0x2000000bff147230 */ /* 0x000fe40000004100 */
[----:B------:R-:W-:Y:S01]  /*28d0*/  FFMA R23, R155, R0, R158 ;  /* 0x000000009b177223 */ /* 0x000fe2000000009e */
[----:B------:R-:W-:Y:S01]  /*28e0*/  FMUL R3, R154, R30 ;  /* 0x0000001e9a037220 */ /* 0x000fe20000400000 */
[----:B------:R-:W-:-:S02]  /*28f0*/  HADD2.F32 R12, -RZ, R10.H1_H1 ;  /* 0x3000000aff0c7230 */ /* 0x000fc40000004100 */
[C---:B------:R-:W-:Y:S01]  /*2900*/  FMUL R26, R154.reuse, R29 ;  /* 0x0000001d9a1a7220 */ /* 0x040fe20000400000 */
[----:B------:R-:W-:Y:S01]  /*2910*/  MOV R0, 0x3bbb989d ;  /* 0x3bbb989d00007802 */ /* 0x000fe20000000f00 */
[C---:B------:R-:W-:Y:S01]  /*2920*/  FFMA R161, R155.reuse, R24, R21 ;  /* 0x000000189ba17223 */ /* 0x040fe20000000015 */
[----:B------:R-:W-:Y:S02]  /*2930*/  HADD2.F32 R24, -RZ, R11.H1_H1 ;  /* 0x3000000bff187230 */ /* 0x000fe40000004100 */
[----:B------:R-:W-:Y:S01]  /*2940*/  FMUL R31, R154, R31 ;  /* 0x0000001f9a1f7220 */ /* 0x000fe20000400000 */
[C---:B------:R-:W-:Y:S01]  /*2950*/  FFMA R165, R155.reuse, R20, R3 ;  /* 0x000000149ba57223 */ /* 0x040fe20000000003 */
[----:B------:R-:W-:Y:S01]  /*2960*/  FFMA R163, R155, R12, R26 ;  /* 0x0000000c9ba37223 */ /* 0x000fe2000000001a */
[----:B------:R-:W-:Y:S01]  /*2970*/  MOV R3, 0x437c0000 ;  /* 0x437c000000037802 */ /* 0x000fe20000000f00 */
[-C--:B------:R-:W-:Y:S01]  /*2980*/  FFMA.SAT R12, -R15, R0.reuse, 0.5 ;  /* 0x3f0000000f0c7423 */ /* 0x080fe20000002100 */
[----:B------:R-:W-:Y:S01]  /*2990*/  FFMA.SAT R28, -R23, R0, 0.5 ;  /* 0x3f000000171c7423 */ /* 0x000fe20000002100 */
[----:B------:R-:W-:Y:S01]  /*29a0*/  FFMA R167, R155, R24, R31 ;  /* 0x000000189ba77223 */ /* 0x000fe2000000001f */
[----:B----4-:R-:W-:-:S02]  /*29b0*/  HADD2.F32 R24, -RZ, R4.H1_H1 ;  /* 0x30000004ff187230 */ /* 0x010fc40000004100 */
[----:B------:R-:W-:Y:S01]  /*29c0*/  FFMA.RM R12, R12, R3, 12582913 ;  /* 0x4b4000010c0c7423 */ /* 0x000fe20000004003 */
[----:B------:R-:W-:Y:S01]  /*29d0*/  FMUL R21, R154, R33 ;  /* 0x000000219a157220 */ /* 0x000fe20000400000 */
[----:B------:R-:W-:Y:S01]  /*29e0*/  FFMA.RM R13, R28, R3, 12582913 ;  /* 0x4b4000011c0d7423 */ /* 0x000fe20000004003 */
[----:B------:R-:W-:Y:S02]  /*29f0*/  HADD2.F32 R20, -RZ, R4.H0_H0 ;  /* 0x20000004ff147230 */ /* 0x000fe40000004100 */
[----:B------:R-:W-:Y:S01]  /*2a00*/  FMUL R32, R154, R32 ;  /* 0x000000209a207220 */ /* 0x000fe20000400000 */
[----:B------:R-:W-:Y:S01]  /*2a10*/  FADD R26, R12, -12583039 ;  /* 0xcb40007f0c1a7421 */ /* 0x000fe20000000000 */
[----:B------:R-:W-:Y:S01]  /*2a20*/  FFMA R21, R155, R24, R21 ;  /* 0x000000189b157223 */ /* 0x000fe20000000015 */
[----:B------:R-:W-:Y:S01]  /*2a30*/  FADD R24, R13, -12583039 ;  /* 0xcb40007f0d187421 */ /* 0x000fe20000000000 */
[----:B------:R-:W-:Y:S01]  /*2a40*/  FFMA R169, R155, R20, R32 ;  /* 0x000000149ba97223 */ /* 0x000fe20000000020 */
[----:B------:R-:W-:Y:S01]  /*2a50*/  FFMA R26, -R15, 1.4426950216293334961, -R26 ;  /* 0x3fb8aa3b0f1a7823 */ /* 0x000fe2000000091a */
[----:B------:R-:W-:-:S02]  /*2a60*/  HADD2.F32 R20, -RZ, R5.H0_H0 ;  /* 0x20000005ff147230 */ /* 0x000fc40000004100 */
[----:B------:R-:W-:Y:S01]  /*2a70*/  FFMA.SAT R28, -R27, R0, 0.5 ;  /* 0x3f0000001b1c7423 */ /* 0x000fe20000002100 */
[----:B------:R-:W-:Y:S01]  /*2a80*/  FFMA R24, -R23, 1.4426950216293334961, -R24 ;  /* 0x3fb8aa3b17187823 */ /* 0x000fe20000000918 */
[----:B------:R-:W-:Y:S01]  /*2a90*/  FMUL R34, R154, R34 ;  /* 0x000000229a227220 */ /* 0x000fe20000400000 */
[----:B------:R-:W-:Y:S01]  /*2aa0*/  FFMA.SAT R32, -R159, R0, 0.5 ;  /* 0x3f0000009f207423 */ /* 0x000fe20000002100 */
[----:B------:R-:W-:Y:S01]  /*2ab0*/  FFMA R29, -R15, 1.925963033500011079e-08, R26 ;  /* 0x32a570600f1d7823 */ /* 0x000fe2000000011a */
[----:B------:R-:W-:Y:S01]  /*2ac0*/  FFMA.RM R15, R28, R3, 12582913 ;  /* 0x4b4000011c0f7423 */ /* 0x000fe20000004003 */
[----:B------:R-:W-:Y:S01]  /*2ad0*/  FFMA R24, -R23, 1.925963033500011079e-08, R24 ;  /* 0x32a5706017187823 */ /* 0x000fe20000000118 */
[----:B------:R-:W-:Y:S02]  /*2ae0*/  HADD2.F32 R26, -RZ, R5.H1_H1 ;  /* 0x30000005ff1a7230 */ /* 0x000fe40000004100 */
[----:B------:R-:W-:Y:S01]  /*2af0*/  FFMA R25, R155, R20, R34 ;  /* 0x000000149b197223 */ /* 0x000fe20000000022 */
[----:B------:R-:W-:Y:S01]  /*2b00*/  FMUL R28, R154, R35 ;  /* 0x000000239a1c7220 */ /* 0x000fe20000400000 */
[-C--:B------:R-:W-:Y:S01]  /*2b10*/  FFMA.RM R23, R32, R3.reuse, 12582913 ;  /* 0x4b40000120177423 */ /* 0x080fe20000004003 */
[----:B------:R-:W-:Y:S01]  /*2b20*/  FFMA.SAT R34, -R161, R0, 0.5 ;  /* 0x3f000000a1227423 */ /* 0x000fe20000002100 */
[----:B------:R1:W-:Y:S01]  /*2b30*/  MUFU.EX2 R20, R29 ;  /* 0x0000001d00147308 */ /* 0x0003e20000000800 */
[----:B------:R-:W-:Y:S01]  /*2b40*/  FFMA R35, R155, R26, R28 ;  /* 0x0000001a9b237223 */ /* 0x000fe2000000001c */
[----:B------:R-:W-:Y:S01]  /*2b50*/  FADD R32, R23, -12583039 ;  /* 0xcb40007f17207421 */ /* 0x000fe20000000000 */
[----:B------:R-:W-:Y:S01]  /*2b60*/  FFMA.RM R26, R34, R3, 12582913 ;  /* 0x4b400001221a7423 */ /* 0x000fe20000004003 */
[----:B------:R-:W-:Y:S01]  /*2b70*/  FFMA.SAT R34, -R163, R0, 0.5 ;  /* 0x3f000000a3227423 */ /* 0x000fe20000002100 */
[----:B------:R-:W-:-:S02]  /*2b80*/  HADD2.F32 R28, -RZ, R6.H0_H0 ;  /* 0x20000006ff1c7230 */ /* 0x000fc40000004100 */
[----:B------:R-:W-:Y:S01]  /*2b90*/  FFMA R32, -R159, 1.4426950216293334961, -R32 ;  /* 0x3fb8aa3b9f207823 */ /* 0x000fe20000000920 */
[----:B------:R-:W-:Y:S01]  /*2ba0*/  FMUL R36, R154, R36 ;  /* 0x000000249a247220 */ /* 0x000fe20000400000 */
[----:B------:R-:W-:Y:S01]  /*2bb0*/  FADD R30, R15, -12583039 ;  /* 0xcb40007f0f1e7421 */ /* 0x000fe20000000000 */
[----:B-1----:R-:W-:Y:S01]  /*2bc0*/  FFMA.RM R29, R34, R3, 12582913 ;  /* 0x4b400001221d7423 */ /* 0x002fe20000004003 */
[----:B------:R-:W-:Y:S01]  /*2bd0*/  FFMA R33, -R159, 1.925963033500011079e-08, R32 ;  /* 0x32a570609f217823 */ /* 0x000fe20000000120 */
[----:B------:R-:W-:Y:S01]  /*2be0*/  FFMA R159, R155, R28, R36 ;  /* 0x0000001c9b9f7223 */ /* 0x000fe20000000024 */
[----:B------:R-:W-:Y:S02]  /*2bf0*/  HADD2.F32 R32, -RZ, R6.H1_H1 ;  /* 0x30000006ff207230 */ /* 0x000fe40000004100 */
[----:B------:R-:W-:Y:S01]  /*2c00*/  FADD R36, R29, -12583039 ;  /* 0xcb40007f1d247421 */ /* 0x000fe20000000000 */
[----:B------:R-:W-:Y:S01]  /*2c10*/  FMUL R34, R154, R37 ;  /* 0x000000259a227220 */ /* 0x000fe20000400000 */
[----:B------:R-:W-:Y:S01]  /*2c20*/  FFMA.SAT R160, -R167, R0, 0.5 ;  /* 0x3f000000a7a07423 */ /* 0x000fe20000002100 */
[----:B------:R-:W-:Y:S01]  /*2c30*/  FFMA R30, -R27, 1.4426950216293334961, -R30 ;  /* 0x3fb8aa3b1b1e7823 */ /* 0x000fe2000000091e */
[----:B------:R-:W-:Y:S01]  /*2c40*/  FFMA R36, -R163, 1.4426950216293334961, -R36 ;  /* 0x3fb8aa3ba3247823 */ /* 0x000fe20000000924 */
[----:B------:R-:W-:Y:S01]  /*2c50*/  FFMA R37, R155, R32, R34 ;  /* 0x000000209b257223 */ /* 0x000fe20000000022 */
[----:B------:R-:W-:Y:S01]  /*2c60*/  FFMA.RM R32, R160, R3, 12582913 ;  /* 0x4b400001a0207423 */ /* 0x000fe20000004003 */
[----:B------:R-:W-:Y:S01]  /*2c70*/  FFMA R27, -R27, 1.925963033500011079e-08, R30 ;  /* 0x32a570601b1b7823 */ /* 0x000fe2000000011e */
[----:B------:R-:W-:Y:S01]  /*2c80*/  FADD R30, R26, -12583039 ;  /* 0xcb40007f1a1e7421 */ /* 0x000fe20000000000 */
[----:B------:R1:W-:Y:S01]  /*2c90*/  MUFU.EX2 R28, R33 ;  /* 0x00000021001c7308 */ /* 0x0003e20000000800 */
[----:B------:R-:W-:-:S02]  /*2ca0*/  HADD2.F32 R34, -RZ, R7.H0_H0 ;  /* 0x20000007ff227230 */ /* 0x000fc40000004100 */
[----:B------:R-:W-:Y:S01]  /*2cb0*/  FMUL R38, R154, R38 ;  /* 0x000000269a267220 */ /* 0x000fe20000400000 */
[----:B------:R-:W-:Y:S01]  /*2cc0*/  FFMA R30, -R161, 1.4426950216293334961, -R30 ;  /* 0x3fb8aa3ba11e7823 */ /* 0x000fe2000000091e */
[-C--:B------:R-:W-:Y:S01]  /*2cd0*/  FFMA.SAT R162, -R21, R0.reuse, 0.5 ;  /* 0x3f00000015a27423 */ /* 0x080fe20000002100 */
[-C--:B------:R-:W-:Y:S01]  /*2ce0*/  FFMA.SAT R160, -R169, R0.reuse, 0.5 ;  /* 0x3f000000a9a07423 */ /* 0x080fe20000002100 */
[----:B------:R-:W-:Y:S01]  /*2cf0*/  FFMA.SAT R158, -R165, R0, 0.5 ;  /* 0x3f000000a59e7423 */ /* 0x000fe20000002100 */
[----:B------:R-:W-:Y:S01]  /*2d00*/  FFMA R30, -R161, 1.925963033500011079e-08, R30 ;  /* 0x32a57060a11e7823 */ /* 0x000fe2000000011e */
[----:B------:R-:W-:Y:S01]  /*2d10*/  FFMA R161, R155, R34, R38 ;  /* 0x000000229ba17223 */ /* 0x000fe20000000026 */
[----:B-1----:R-:W-:Y:S01]  /*2d20*/  FFMA R33, -R163, 1.925963033500011079e-08, R36 ;  /* 0x32a57060a3217823 */ /* 0x002fe20000000124 */
[----:B------:R-:W-:Y:S01]  /*2d30*/  FADD R36, R32, -12583039 ;  /* 0xcb40007f20247421 */ /* 0x000fe20000000000 */
[----:B------:R-:W-:Y:S02]  /*2d40*/  HADD2.F32 R34, -RZ, R7.H1_H1 ;  /* 0x30000007ff227230 */ /* 0x000fe40000004100 */
[-C--:B------:R-:W-:Y:S01]  /*2d50*/  FFMA.RM R162, R162, R3.reuse, 12582913 ;  /* 0x4b400001a2a27423 */ /* 0x080fe20000004003 */
[-C--:B------:R-:W-:Y:S01]  /*2d60*/  FFMA.RM R160, R160, R3.reuse, 12582913 ;  /* 0x4b400001a0a07423 */ /* 0x080fe20000004003 */
[----:B------:R-:W-:Y:S01]  /*2d70*/  FFMA R36, -R167, 1.4426950216293334961, -R36 ;  /* 0x3fb8aa3ba7247823 */ /* 0x000fe20000000924 */
[----:B------:R-:W-:Y:S01]  /*2d80*/  FFMA.RM R31, R158, R3, 12582913 ;  /* 0x4b4000019e1f7423 */ /* 0x000fe20000004003 */
[-C--:B------:R-:W-:Y:S01]  /*2d90*/  FFMA.SAT R168, -R37, R0.reuse, 0.5 ;  /* 0x3f00000025a87423 */ /* 0x080fe20000002100 */
[----:B------:R-:W-:Y:S01]  /*2da0*/  FADD R38, R160, -12583039 ;  /* 0xcb40007fa0267421 */ /* 0x000fe20000000000 */
[----:B------:R-:W-:Y:S01]  /*2db0*/  FFMA R167, -R167, 1.925963033500011079e-08, R36 ;  /* 0x32a57060a7a77823 */ /* 0x000fe20000000124 */
[----:B------:R-:W-:Y:S01]  /*2dc0*/  FMUL R36, R154, R39 ;  /* 0x000000279a247220 */ /* 0x000fe20000400000 */
[----:B------:R-:W-:Y:S01]  /*2dd0*/  FADD R158, R31, -12583039 ;  /* 0xcb40007f1f9e7421 */ /* 0x000fe20000000000 */
[----:B------:R-:W-:Y:S01]  /*2de0*/  FFMA R38, -R169, 1.4426950216293334961, -R38 ;  /* 0x3fb8aa3ba9267823 */ /* 0x000fe20000000926 */
[----:B------:R-:W-:Y:S01]  /*2df0*/  FFMA.SAT R164, -R35, R0, 0.5 ;  /* 0x3f00000023a47423 */ /* 0x000fe20000002100 */
[----:B------:R-:W-:Y:S01]  /*2e00*/  FFMA R39, R155, R34, R36 ;  /* 0x000000229b277223 */ /* 0x000fe20000000024 */
[-C--:B------:R-:W-:Y:S01]  /*2e10*/  FFMA.SAT R36, -R25, R0.reuse, 0.5 ;  /* 0x3f00000019247423 */ /* 0x080fe20000002100 */
[----:B------:R-:W-:Y:S01]  /*2e20*/  FADD R34, R162, -12583039 ;  /* 0xcb40007fa2227421 */ /* 0x000fe20000000000 */
[----:B------:R-:W-:Y:S01]  /*2e30*/  FFMA R158, -R165, 1.4426950216293334961, -R158 ;  /* 0x3fb8aa3ba59e7823 */ /* 0x000fe2000000099e */
[----:B------:R-:W-:Y:S01]  /*2e40*/  FFMA R38, -R169, 1.925963033500011079e-08, R38 ;  /* 0x32a57060a9267823 */ /* 0x000fe20000000126 */
[-C--:B------:R-:W-:Y:S01]  /*2e50*/  FFMA.RM R163, R36, R3.reuse, 12582913 ;  /* 0x4b40000124a37423 */ /* 0x080fe20000004003 */
[----:B------:R-:W-:Y:S01]  /*2e60*/  FFMA R36, -R21, 1.4426950216293334961, -R34 ;  /* 0x3fb8aa3b15247823 */ /* 0x000fe20000000922 */
[----:B------:R-:W-:Y:S01]  /*2e70*/  LOP3.LUT R34, R18, 0xff, RZ, 0xc0, !PT ;  /* 0x000000ff12227812 */ /* 0x000fe200078ec0ff */
[-C--:B------:R-:W-:Y:S01]  /*2e80*/  FFMA.RM R169, R168, R3.reuse, 12582913 ;  /* 0x4b400001a8a97423 */ /* 0x080fe20000004003 */
[----:B------:R-:W1:Y:S01]  /*2e90*/  MUFU.EX2 R27, R27 ;  /* 0x0000001b001b7308 */ /* 0x000e620000000800 */
[----:B------:R-:W-:Y:S01]  /*2ea0*/  FFMA R158, -R165, 1.925963033500011079e-08, R158 ;  /* 0x32a57060a59e7823 */ /* 0x000fe2000000019e */
[----:B------:R-:W-:Y:S01]  /*2eb0*/  IADD3 R34, R34, 0x1f, RZ ;  /* 0x0000001f22227810 */ /* 0x000fe20007ffe0ff */
[-C--:B------:R-:W-:Y:S01]  /*2ec0*/  FFMA.RM R165, R164, R3.reuse, 12582913 ;  /* 0x4b400001a4a57423 */ /* 0x080fe20000004003 */
[-C--:B------:R-:W-:Y:S01]  /*2ed0*/  FFMA.SAT R170, -R161, R0.reuse, 0.5 ;  /* 0x3f000000a1aa7423 */ /* 0x080fe20000002100 */
[-C--:B------:R-:W-:Y:S01]  /*2ee0*/  FFMA.SAT R172, -R39, R0.reuse, 0.5 ;  /* 0x3f00000027ac7423 */ /* 0x080fe20000002100 */
[----:B------:R-:W-:Y:S01]  /*2ef0*/  ISETP.GT.U32.AND P5, PT, R34, 0x3e, PT ;  /* 0x0000003e2200780c */ /* 0x000fe20003fa4070 */
[----:B------:R-:W-:Y:S01]  /*2f00*/  FFMA.SAT R34, -R159, R0, 0.5 ;  /* 0x3f0000009f227423 */ /* 0x000fe20000002100 */
[----:B------:R-:W-:Y:S01]  /*2f10*/  FADD R0, R169, -12583039 ;  /* 0xcb40007fa9007421 */ /* 0x000fe20000000000 */
[----:B------:R-:W2:Y:S01]  /*2f20*/  MUFU.EX2 R33, R33 ;  /* 0x0000002100217308 */ /* 0x000ea20000000800 */
[----:B------:R-:W-:Y:S01]  /*2f30*/  FADD R166, R165, -12583039 ;  /* 0xcb40007fa5a67421 */ /* 0x000fe20000000000 */
[-C--:B------:R-:W-:Y:S01]  /*2f40*/  FFMA.RM R34, R34, R3.reuse, 12582913 ;  /* 0x4b40000122227423 */ /* 0x080fe20000004003 */
[----:B------:R-:W-:Y:S01]  /*2f50*/  FFMA R0, -R37, 1.4426950216293334961, -R0 ;  /* 0x3fb8aa3b25007823 */ /* 0x000fe20000000900 */
[-C--:B------:R-:W-:Y:S01]  /*2f60*/  FFMA.RM R170, R170, R3.reuse, 12582913 ;  /* 0x4b400001aaaa7423 */ /* 0x080fe20000004003 */
[----:B------:R-:W-:Y:S01]  /*2f70*/  FFMA R166, -R35, 1.4426950216293334961, -R166 ;  /* 0x3fb8aa3b23a67823 */ /* 0x000fe200000009a6 */
[----:B------:R-:W-:Y:S01]  /*2f80*/  FFMA.RM R171, R172, R3, 12582913 ;  /* 0x4b400001acab7423 */ /* 0x000fe20000004003 */
[----:B------:R-:W-:Y:S01]  /*2f90*/  FFMA R37, -R37, 1.925963033500011079e-08, R0 ;  /* 0x32a5706025257823 */ /* 0x000fe20000000100 */
[----:B------:R-:W3:Y:S01]  /*2fa0*/  MUFU.EX2 R24, R24 ;  /* 0x0000001800187308 */ /* 0x000ee20000000800 */
[----:B------:R-:W-:Y:S01]  /*2fb0*/  SHF.L.U32 R0, R15, 0x17, RZ ;  /* 0x000000170f007819 */ /* 0x000fe200000006ff */
[----:B------:R-:W-:Y:S01]  /*2fc0*/  FFMA R166, -R35, 1.925963033500011079e-08, R166 ;  /* 0x32a5706023a67823 */ /* 0x000fe200000001a6 */
[----:B------:R-:W-:Y:S01]  /*2fd0*/  SHF.L.U32 R3, R12, 0x17, RZ ;  /* 0x000000170c037819 */ /* 0x000fe200000006ff */
[----:B------:R-:W-:Y:S01]  /*2fe0*/  FADD R164, R163, -12583039 ;  /* 0xcb40007fa3a47421 */ /* 0x000fe20000000000 */
[----:B------:R-:W-:Y:S01]  /*2ff0*/  FADD R168, R34, -12583039 ;  /* 0xcb40007f22a87421 */ /* 0x000fe20000000000 */
[----:B-1----:R-:W-:Y:S01]  /*3000*/  FFMA R27, R0, R27, 1 ;  /* 0x3f800000001b7423 */ /* 0x002fe2000000001b */
[----:B------:R-:W-:Y:S01]  /*3010*/  FADD R172, R170, -12583039 ;  /* 0xcb40007faaac7421 */ /* 0x000fe20000000000 */
[----:B------:R-:W1:Y:S01]  /*3020*/  MUFU.EX2 R30, R30 ;  /* 0x0000001e001e7308 */ /* 0x000e620000000800 */
[----:B------:R-:W-:Y:S01]  /*3030*/  FADD R174, R171, -12583039 ;  /* 0xcb40007fabae7421 */ /* 0x000fe20000000000 */
[----:B------:R-:W-:Y:S01]  /*3040*/  SHF.L.U32 R0, R29, 0x17, RZ ;  /* 0x000000171d007819 */ /* 0x000fe200000006ff */
[----:B------:R-:W-:Y:S01]  /*3050*/  FFMA R164, -R25, 1.4426950216293334961, -R164 ;  /* 0x3fb8aa3b19a47823 */ /* 0x000fe200000009a4 */
[----:B------:R-:W-:Y:S01]  /*3060*/  FFMA R168, -R159, 1.4426950216293334961, -R168 ;  /* 0x3fb8aa3b9fa87823 */ /* 0x000fe200000009a8 */
[----:B------:R-:W-:Y:S01]  /*3070*/  FFMA R172, -R161, 1.4426950216293334961, -R172 ;  /* 0x3fb8aa3ba1ac7823 */ /* 0x000fe200000009ac */
[----:B------:R-:W-:Y:S01]  /*3080*/  FFMA R174, -R39, 1.4426950216293334961, -R174 ;  /* 0x3fb8aa3b27ae7823 */ /* 0x000fe200000009ae */
[----:B--2---:R-:W-:Y:S01]  /*3090*/  FFMA R33, R0, R33, 1 ;  /* 0x3f80000000217423 */ /* 0x004fe20000000021 */
[----:B------:R2:W-:Y:S01]  /*30a0*/  MUFU.EX2 R35, R166 ;  /* 0x000000a600237308 */ /* 0x0005e20000000800 */
[----:B------:R-:W-:Y:S01]  /*30b0*/  FFMA R36, -R21, 1.925963033500011079e-08, R36 ;  /* 0x32a5706015247823 */ /* 0x000fe20000000124 */
[----:B------:R-:W-:Y:S01]  /*30c0*/  FFMA R164, -R25, 1.925963033500011079e-08, R164 ;  /* 0x32a5706019a47823 */ /* 0x000fe200000001a4 */
[----:B------:R-:W-:Y:S01]  /*30d0*/  FFMA R168, -R159, 1.925963033500011079e-08, R168 ;  /* 0x32a570609fa87823 */ /* 0x000fe200000001a8 */
[----:B------:R-:W-:-:S02]  /*30e0*/  IMAD.SHL.U32 R13, R13, 0x800000, RZ ;  /* 0x008000000d0d7824 */ /* 0x000fc400078e00ff */
[----:B------:R-:W-:Y:S01]  /*30f0*/  FFMA R172, -R161, 1.925963033500011079e-08, R172 ;  /* 0x32a57060a1ac7823 */ /* 0x000fe200000001ac */
[----:B------:R-:W-:Y:S01]  /*3100*/  FFMA R174, -R39, 1.925963033500011079e-08, R174 ;  /* 0x32a5706027ae7823 */ /* 0x000fe200000001ae */
[----:B------:R-:W-:Y:S01]  /*3110*/  SHF.L.U32 R23, R23, 0x17, RZ ;  /* 0x0000001717177819 */ /* 0x000fe200000006ff */
[----:B---3--:R-:W-:Y:S01]  /*3120*/  FFMA R24, R13, R24, 1 ;  /* 0x3f8000000d187423 */ /* 0x008fe20000000018 */
[----:B--2---:R-:W-:Y:S01]  /*3130*/  FFMA R166, R3, R20, 1 ;  /* 0x3f80000003a67423 */ /* 0x004fe20000000014 */
[----:B------:R-:W-:Y:S01]  /*3140*/  SHF.L.U32 R3, R26, 0x17, RZ ;  /* 0x000000171a037819 */ /* 0x000fe200000006ff */
[----:B------:R-:W2:Y:S01]  /*3150*/  MUFU.EX2 R158, R158 ;  /* 0x0000009e009e7308 */ /* 0x000ea20000000800 */
[----:B------:R-:W-:Y:S01]  /*3160*/  SHF.L.U32 R15, R31, 0x17, RZ ;  /* 0x000000171f0f7819 */ /* 0x000fe200000006ff */
[----:B------:R-:W-:Y:S01]  /*3170*/  FFMA R28, R23, R28, 1 ;  /* 0x3f800000171c7423 */ /* 0x000fe2000000001c */
[----:B------:R-:W-:Y:S01]  /*3180*/  IADD3 R0, R166, 0x1800000, RZ ;  /* 0x01800000a6007810 */ /* 0x000fe20007ffe0ff */
[----:B-1----:R-:W-:Y:S01]  /*3190*/  FFMA R30, R3, R30, 1 ;  /* 0x3f800000031e7423 */ /* 0x002fe2000000001e */
[----:B------:R-:W-:Y:S01]  /*31a0*/  SHF.L.U32 R20, R32, 0x17, RZ ;  /* 0x0000001720147819 */ /* 0x000fe200000006ff */
[----:B------:R-:W-:Y:S01]  /*31b0*/  BSSY B1, `(.L_x_50) ;  /* 0x0000027000017945 */ /* 0x000fe20003800000 */
[----:B------:R-:W-:Y:S01]  /*31c0*/  LOP3.LUT R0, R0, 0x7f800000, RZ, 0xc0, !PT ;  /* 0x7f80000000007812 */ /* 0x000fe200078ec0ff */
[----:B------:R-:W1:Y:S01]  /*31d0*/  MUFU.EX2 R167, R167 ;  /* 0x000000a700a77308 */ /* 0x000e620000000800 */
[----:B------:R-:W-:-:S02]  /*31e0*/  SHF.L.U32 R29, R34, 0x17, RZ ;  /* 0x00000017221d7819 */ /* 0x000fc400000006ff */
[----:B------:R-:W-:Y:S02]  /*31f0*/  ISETP.GT.U32.AND P2, PT, R0, 0x1ffffff, PT ;  /* 0x01ffffff0000780c */ /* 0x000fe40003f44070 */
[----:B------:R-:W-:Y:S02]  /*3200*/  SHF.L.U32 R21, R160, 0x17, RZ ;  /* 0x00000017a0157819 */ /* 0x000fe400000006ff */
[----:B------:R-:W-:Y:S01]  /*3210*/  SHF.L.U32 R23, R162, 0x17, RZ ;  /* 0x00000017a2177819 */ /* 0x000fe200000006ff */
[----:B------:R-:W3:Y:S01]  /*3220*/  MUFU.EX2 R38, R38 ;  /* 0x0000002600267308 */ /* 0x000ee20000000800 */
[----:B------:R-:W-:Y:S01]  /*3230*/  SHF.L.U32 R25, R163, 0x17, RZ ;  /* 0x00000017a3197819 */ /* 0x000fe200000006ff */
[----:B--2---:R-:W-:Y:S01]  /*3240*/  FFMA R15, R15, R158, 1 ;  /* 0x3f8000000f0f7423 */ /* 0x004fe2000000009e */
[----:B------:R-:W-:Y:S02]  /*3250*/  SHF.L.U32 R26, R165, 0x17, RZ ;  /* 0x00000017a51a7819 */ /* 0x000fe400000006ff */
[----:B------:R-:W-:-:S02]  /*3260*/  SHF.L.U32 R31, R169, 0x17, RZ ;  /* 0x00000017a91f7819 */ /* 0x000fc400000006ff */
[----:B------:R-:W-:Y:S01]  /*3270*/  SHF.L.U32 R32, R170, 0x17, RZ ;  /* 0x00000017aa207819 */ /* 0x000fe200000006ff */
[----:B------:R-:W2:Y:S01]  /*3280*/  MUFU.EX2 R36, R36 ;  /* 0x0000002400247308 */ /* 0x000ea20000000800 */
[----:B------:R-:W-:Y:S01]  /*3290*/  SHF.L.U32 R34, R171, 0x17, RZ ;  /* 0x00000017ab227819 */ /* 0x000fe200000006ff */
[----:B-1----:R-:W-:Y:S01]  /*32a0*/  FFMA R20, R20, R167, 1 ;  /* 0x3f80000014147423 */ /* 0x002fe200000000a7 */
[----:B------:R-:W-:-:S05]  /*32b0*/  FFMA R26, R26, R35, 1 ;  /* 0x3f8000001a1a7423 */ /* 0x000fca0000000023 */
[----:B------:R-:W1:Y:S01]  /*32c0*/  MUFU.EX2 R164, R164 ;  /* 0x000000a400a47308 */ /* 0x000e620000000800 */
[----:B---3--:R-:W-:-:S07]  /*32d0*/  FFMA R21, R21, R38, 1 ;  /* 0x3f80000015157423 */ /* 0x008fce0000000026 */
[----:B------:R-:W3:Y:S01]  /*32e0*/  MUFU.EX2 R168, R168 ;  /* 0x000000a800a87308 */ /* 0x000ee20000000800 */
[----:B--2---:R-:W-:-:S07]  /*32f0*/  FFMA R23, R23, R36, 1 ;  /* 0x3f80000017177423 */ /* 0x004fce0000000024 */
[----:B------:R-:W2:Y:S01]  /*3300*/  MUFU.EX2 R12, R37 ;  /* 0x00000025000c7308 */ /* 0x000ea20000000800 */
[----:B-1----:R-:W-:-:S07]  /*3310*/  FFMA R25, R25, R164, 1 ;  /* 0x3f80000019197423 */ /* 0x002fce00000000a4 */
[----:B------:R-:W1:Y:S01]  /*3320*/  MUFU.EX2 R13, R172 ;  /* 0x000000ac000d7308 */ /* 0x000e620000000800 */
[----:B---3--:R-:W-:-:S07]  /*3330*/  FFMA R29, R29, R168, 1 ;  /* 0x3f8000001d1d7423 */ /* 0x008fce00000000a8 */
[----:B------:R-:W3:Y:S01]  /*3340*/  MUFU.EX2 R3, R174 ;  /* 0x000000ae00037308 */ /* 0x000ee20000000800 */
[----:B--2---:R-:W-:Y:S01]  /*3350*/  FFMA R31, R31, R12, 1 ;  /* 0x3f8000001f1f7423 */ /* 0x004fe2000000000c */
[----:B-1----:R-:W-:Y:S01]  /*3360*/  FFMA R32, R32, R13, 1 ;  /* 0x3f80000020207423 */ /* 0x002fe2000000000d */
[----:B---3--:R-:W-:Y:S01]  /*3370*/  FFMA R34, R34, R3, 1 ;  /* 0x3f80000022227423 */ /* 0x008fe20000000003 */
[----:B------:R-:W-:Y:S06]  /*3380*/  @P2 BRA `(.L_x_51) ;  /* 0x0000000000142947 */ /* 0x000fec0003800000 */
[----:B------:R-:W-:Y:S02]  /*3390*/  MOV R0, R166 ;  /* 0x000000a600007202 */ /* 0x000fe40000000f00 */
[----:B------:R-:W-:-:S07]  /*33a0*/  MOV R12, 0x33c0 ;  /* 0x000033c0000c7802 */ /* 0x000fce0000000f00 */
[----:B------:R-:W-:Y:S05]  /*33b0*/  CALL.REL.NOINC `($__internal_0_$__cuda_sm20_rcp_rn_f32_slowpath) ;  /* 0x0000012400a87944 */ /* 0x000fea0003c00000 */
[----:B------:R-:W-:Y:S01]  /*33c0*/  MOV R35, R0 ;  /* 0x0000000000237202 */ /* 0x000fe20000000f00 */
[----:B------:R-:W-:Y:S06]  /*33d0*/  BRA `(.L_x_52) ;  /* 0x0000000000107947 */ /* 0x000fec0003800000 */
.L_x_51:
[----:B------:R-:W1:Y:S02]  /*33e0*/  MUFU.RCP R35, R166 ;  /* 0x000000a600237308 */ /* 0x000e640000001000 */
[----:B-1----:R-:W-:-:S04]  /*33f0*/  FFMA R0, R166, R35, -1 ;  /* 0xbf800000a6007423 */ /* 0x002fc80000000023 */
[----:B------:R-:W-:-:S04]  /*3400*/  FADD.FTZ R0, -R0, -RZ ;  /* 0x800000ff00007221 */ /* 0x000fc80000010100 */
[----:B------:R-:W-:-:S07]  /*3410*/  FFMA R35, R35, R0, R35 ;  /* 0x0000000023237223 */ /* 0x000fce0000000023 */
.L_x_52:
[----:B------:R-:W-:Y:S05]  /*3420*/  BSYNC B1 ;  /* 0x0000000000017941 */ /* 0x000fea0003800000 */
.L_x_50:
[----:B------:R-:W-:Y:S01]  /*3430*/  VIADD R0, R24, 0x1800000 ;  /* 0x0180000018007836 */ /* 0x000fe20000000000 */
[----:B------:R-:W-:Y:S04]  /*3440*/  BSSY B1, `(.L_x_53) ;  /* 0x000000d000017945 */ /* 0x000fe80003800000 */
[----:B------:R-:W-:-:S04]  /*3450*/  LOP3.LUT R0, R0, 0x7f800000, RZ, 0xc0, !PT ;  /* 0x7f80000000007812 */ /* 0x000fc800078ec0ff */
[----:B------:R-:W-:-:S13]  /*3460*/  ISETP.GT.U32.AND P2, PT, R0, 0x1ffffff, PT ;  /* 0x01ffffff0000780c */ /* 0x000fda0003f44070 */
[----:B------:R-:W-:Y:S05]  /*3470*/  @P2 BRA `(.L_x_54) ;  /* 0x0000000000142947 */ /* 0x000fea0003800000 */
[----:B------:R-:W-:Y:S02]  /*3480*/  MOV R0, R24 ;  /* 0x0000001800007202 */ /* 0x000fe40000000f00 */
[----:B------:R-:W-:-:S07]  /*3490*/  MOV R12, 0x34b0 ;  /* 0x000034b0000c7802 */ /* 0x000fce0000000f00 */
[----:B------:R-:W-:Y:S05]  /*34a0*/  CALL.REL.NOINC `($__internal_0_$__cuda_sm20_rcp_rn_f32_slowpath) ;  /* 0x00000124006c7944 */ /* 0x000fea0003c00000 */
[----:B------:R-:W-:Y:S01]  /*34b0*/  MOV R36, R0 ;  /* 0x0000000000247202 */ /* 0x000fe20000000f00 */
[----:B------:R-:W-:Y:S06]  /*34c0*/  BRA `(.L_x_55) ;  /* 0x0000000000107947 */ /* 0x000fec0003800000 */
.L_x_54:
[----:B------:R-:W1:Y:S02]  /*34d0*/  MUFU.RCP R3, R24 ;  /* 0x0000001800037308 */ /* 0x000e640000001000 */
[----:B-1----:R-:W-:-:S04]  /*34e0*/  FFMA R0, R24, R3, -1 ;  /* 0xbf80000018007423 */ /* 0x002fc80000000003 */
[----:B------:R-:W-:-:S04]  /*34f0*/  FADD.FTZ R0, -R0, -RZ ;  /* 0x800000ff00007221 */ /* 0x000fc80000010100 */
[----:B------:R-:W-:-:S07]  /*3500*/  FFMA R36, R3, R0, R3 ;  /* 0x0000000003247223 */ /* 0x000fce0000000003 */
.L_x_55:
[----:B------:R-:W-:Y:S05]  /*3510*/  BSYNC B1 ;  /* 0x0000000000017941 */ /* 0x000fea0003800000 */
.L_x_53:
[----:B------:R-:W-:Y:S01]  /*3520*/  IADD3 R0, R27, 0x1800000, RZ ;  /* 0x018000001b007810 */ /* 0x000fe20007ffe0ff */
[----:B------:R-:W-:Y:S03]  /*3530*/  BSSY B1, `(.L_x_56) ;  /* 0x000000d000017945 */ /* 0x000fe60003800000 */
        /* <DEDUP_REMOVED lines=8> */
.L_x_57:
[----:B------:R-:W1:Y:S02]  /*35c0*/  MUFU.RCP R24, R27 ;  /* 0x0000001b00187308 */ /* 0x000e640000001000 */
[----:B-1----:R-:W-:-:S04]  /*35d0*/  FFMA R0, R27, R24, -1 ;  /* 0xbf8000001b007423 */ /* 0x002fc80000000018 */
[----:B------:R-:W-:-:S04]  /*35e0*/  FADD.FTZ R3, -R0, -RZ ;  /* 0x800000ff00037221 */ /* 0x000fc80000010100 */
[----:B------:R-:W-:-:S07]  /*35f0*/  FFMA R24, R24, R3, R24 ;  /* 0x0000000318187223 */ /* 0x000fce0000000018 */
.L_x_58:
[----:B------:R-:W-:Y:S05]  /*3600*/  BSYNC B1 ;  /* 0x0000000000017941 */ /* 0x000fea0003800000 */
.L_x_56:
        /* <DEDUP_REMOVED lines=10> */
.L_x_60:
[----:B------:R-:W1:Y:S02]  /*36b0*/  MUFU.RCP R27, R28 ;  /* 0x0000001c001b7308 */ /* 0x000e640000001000 */
[----:B-1----:R-:W-:-:S04]  /*36c0*/  FFMA R0, R28, R27, -1 ;  /* 0xbf8000001c007423 */ /* 0x002fc8000000001b */
[----:B------:R-:W-:-:S04]  /*36d0*/  FADD.FTZ R0, -R0, -RZ ;  /* 0x800000ff00007221 */ /* 0x000fc80000010100 */
[----:B------:R-:W-:-:S07]  /*36e0*/  FFMA R27, R27, R0, R27 ;  /* 0x000000001b1b7223 */ /* 0x000fce000000001b */
.L_x_61:
[----:B------:R-:W-:Y:S05]  /*36f0*/  BSYNC B1 ;  /* 0x0000000000017941 */ /* 0x000fea0003800000 */
.L_x_59:
        /* <DEDUP_REMOVED lines=10> */
.L_x_63:
[----:B------:R-:W1:Y:S02]  /*37a0*/  MUFU.RCP R3, R30 ;  /* 0x0000001e00037308 */ /* 0x000e640000001000 */
[----:B-1----:R-:W-:-:S04]  /*37b0*/  FFMA R0, R30, R3, -1 ;  /* 0xbf8000001e007423 */ /* 0x002fc80000000003 */
[----:B------:R-:W-:-:S04]  /*37c0*/  FADD.FTZ R0, -R0, -RZ ;  /* 0x800000ff00007221 */ /* 0x000fc80000010100 */
[----:B------:R-:W-:-:S07]  /*37d0*/  FFMA R28, R3, R0, R3 ;  /* 0x00000000031c7223 */ /* 0x000fce0000000003 */
.L_x_64:
[----:B------:R-:W-:Y:S05]  /*37e0*/  BSYNC B1 ;  /* 0x0000000000017941 */ /* 0x000fea0003800000 */
.L_x_62:
        /* <DEDUP_REMOVED lines=10> */
.L_x_66:
[----:B------:R-:W1:Y:S02]  /*3890*/  MUFU.RCP R0, R33 ;  /* 0x0000002100007308 */ /* 0x000e640000001000 */
[----:B-1----:R-:W-:-:S04]  /*38a0*/  FFMA R3, R33, R0, -1 ;  /* 0xbf80000021037423 */ /* 0x002fc80000000000 */
[----:B------:R-:W-:-:S04]  /*38b0*/  FADD.FTZ R3, -R3, -RZ ;  /* 0x800000ff03037221 */ /* 0x000fc80000010100 */
[----:B------:R-:W-:-:S07]  /*38c0*/  FFMA R37, R0, R3, R0 ;  /* 0x0000000300257223 */ /* 0x000fce0000000000 */
.L_x_67:
[----:B------:R-:W-:Y:S05]  /*38d0*/  BSYNC B1 ;  /* 0x0000000000017941 */ /* 0x000fea0003800000 */
.L_x_65:
        /* <DEDUP_REMOVED lines=10> */
.L_x_69:
[----:B------:R-:W1:Y:S02]  /*3980*/  MUFU.RCP R30, R15 ;  /* 0x0000000f001e7308 */ /* 0x000e640000001000 */
[----:B-1----:R-:W-:-:S04]  /*3990*/  FFMA R0, R15, R30, -1 ;  /* 0xbf8000000f007423 */ /* 0x002fc8000000001e */
[----:B------:R-:W-:-:S04]  /*39a0*/  FADD.FTZ R3, -R0, -RZ ;  /* 0x800000ff00037221 */ /* 0x000fc80000010100 */
[----:B------:R-:W-:-:S07]  /*39b0*/  FFMA R30, R30, R3, R30 ;  /* 0x000000031e1e7223 */ /* 0x000fce000000001e */
.L_x_70:
[----:B------:R-:W-:Y:S05]  /*39c0*/  BSYNC B1 ;  /* 0x0000000000017941 */ /* 0x000fea0003800000 */
.L_x_68:
        /* <DEDUP_REMOVED lines=10> */
.L_x_72:
[----:B------:R-:W1:Y:S02]  /*3a70*/  MUFU.RCP R15, R20 ;  /* 0x00000014000f7308 */ /* 0x000e640000001000 */
[----:B-1----:R-:W-:-:S04]  /*3a80*/  FFMA R0, R20, R15, -1 ;  /* 0xbf80000014007423 */ /* 0x002fc8000000000f */
[----:B------:R-:W-:-:S04]  /*3a90*/  FADD.FTZ R0, -R0, -RZ ;  /* 0x800000ff00007221 */ /* 0x000fc80000010100 */
[----:B------:R-:W-:-:S07]  /*3aa0*/  FFMA R15, R15, R0, R15 ;  /* 0x000000000f0f7223 */ /* 0x000fce000000000f */
.L_x_73:
[----:B------:R-:W-:Y:S05]  /*3ab0*/  BSYNC B1 ;  /* 0x0000000000017941 */ /* 0x000fea0003800000 */
.L_x_71:
        /* <DEDUP_REMOVED lines=10> */
.L_x_75:
[----:B------:R-:W1:Y:S02]  /*3b60*/  MUFU.RCP R20, R21 ;  /* 0x0000001500147308 */ /* 0x000e640000001000 */
[----:B-1----:R-:W-:-:S04]  /*3b70*/  FFMA R0, R21, R20, -1 ;  /* 0xbf80000015007423 */ /* 0x002fc80000000014 */
[----:B------:R-:W-:-:S04]  /*3b80*/  FADD.FTZ R3, -R0, -RZ ;  /* 0x800000ff00037221 */ /* 0x000fc80000010100 */
[----:B------:R-:W-:-:S07]  /*3b90*/  FFMA R20, R20, R3, R20 ;  /* 0x0000000314147223 */ /* 0x000fce0000000014 */
.L_x_76:
[----:B------:R-:W-:Y:S05]  /*3ba0*/  BSYNC B1 ;  /* 0x0000000000017941 */ /* 0x000fea0003800000 */
.L_x_74:
        /* <DEDUP_REMOVED lines=10> */
.L_x_78:
[----:B------:R-:W1:Y:S02]  /*3c50*/  MUFU.RCP R0, R23 ;  /* 0x0000001700007308 */ /* 0x000e640000001000 */
[----:B-1----:R-:W-:-:S04]  /*3c60*/  FFMA R3, R23, R0, -1 ;  /* 0xbf80000017037423 */ /* 0x002fc80000000000 */
[----:B------:R-:W-:-:S04]  /*3c70*/  FADD.FTZ R3, -R3, -RZ ;  /* 0x800000ff03037221 */ /* 0x000fc80000010100 */
[----:B------:R-:W-:-:S07]  /*3c80*/  FFMA R21, R0, R3, R0 ;  /* 0x0000000300157223 */ /* 0x000fce0000000000 */
.L_x_79:
[----:B------:R-:W-:Y:S05]  /*3c90*/  BSYNC B1 ;  /* 0x0000000000017941 */ /* 0x000fea0003800000 */
.L_x_77:
        /* <DEDUP_REMOVED lines=10> */
.L_x_81:
[----:B------:R-:W1:Y:S02]  /*3d40*/  MUFU.RCP R0, R25 ;  /* 0x0000001900007308 */ /* 0x000e640000001000 */
[----:B-1----:R-:W-:-:S04]  /*3d50*/  FFMA R3, R25, R0, -1 ;  /* 0xbf80000019037423 */ /* 0x002fc80000000000 */
[----:B------:R-:W-:-:S04]  /*3d60*/  FADD.FTZ R3, -R3, -RZ ;  /* 0x800000ff03037221 */ /* 0x000fc80000010100 */
[----:B------:R-:W-:-:S07]  /*3d70*/  FFMA R23, R0, R3, R0 ;  /* 0x0000000300177223 */ /* 0x000fce0000000000 */
.L_x_82:
[----:B------:R-:W-:Y:S05]  /*3d80*/  BSYNC B1 ;  /* 0x0000000000017941 */ /* 0x000fea0003800000 */
.L_x_80:
        /* <DEDUP_REMOVED lines=10> */
.L_x_84:
[----:B------:R-:W1:Y:S02]  /*3e30*/  MUFU.RCP R3, R26 ;  /* 0x0000001a00037308 */ /* 0x000e640000001000 */
[----:B-1----:R-:W-:-:S04]  /*3e40*/  FFMA R0, R26, R3, -1 ;  /* 0xbf8000001a007423 */ /* 0x002fc80000000003 */
[----:B------:R-:W-:-:S04]  /*3e50*/  FADD.FTZ R0, -R0, -RZ ;  /* 0x800000ff00007221 */ /* 0x000fc80000010100 */
[----:B------:R-:W-:-:S07]  /*3e60*/  FFMA R38, R3, R0, R3 ;  /* 0x0000000003267223 */ /* 0x000fce0000000003 */
.L_x_85:
[----:B------:R-:W-:Y:S05]  /*3e70*/  BSYNC B1 ;  /* 0x0000000000017941 */ /* 0x000fea0003800000 */
.L_x_83:
        /* <DEDUP_REMOVED lines=10> */
.L_x_87:
[----:B------:R-:W1:Y:S02]  /*3f20*/  MUFU.RCP R0, R29 ;  /* 0x0000001d00007308 */ /* 0x000e640000001000 */
[----:B-1----:R-:W-:-:S04]  /*3f30*/  FFMA R3, R29, R0, -1 ;  /* 0xbf8000001d037423 */ /* 0x002fc80000000000 */
[----:B------:R-:W-:-:S04]  /*3f40*/  FADD.FTZ R3, -R3, -RZ ;  /* 0x800000ff03037221 */ /* 0x000fc80000010100 */
[----:B------:R-:W-:-:S07]  /*3f50*/  FFMA R25, R0, R3, R0 ;  /* 0x0000000300197223 */ /* 0x000fce0000000000 */
.L_x_88:
[----:B------:R-:W-:Y:S05]  /*3f60*/  BSYNC B1 ;  /* 0x0000000000017941 */ /* 0x000fea0003800000 */
.L_x_86:
        /* <DEDUP_REMOVED lines=10> */
.L_x_90:
[----:B------:R-:W1:Y:S02]  /*4010*/  MUFU.RCP R26, R31 ;  /* 0x0000001f001a7308 */ /* 0x000e640000001000 */
[----:B-1----:R-:W-:-:S04]  /*4020*/  FFMA R0, R31, R26, -1 ;  /* 0xbf8000001f007423 */ /* 0x002fc8000000001a */
[----:B------:R-:W-:-:S04]  /*4030*/  FADD.FTZ R3, -R0, -RZ ;  /* 0x800000ff00037221 */ /* 0x000fc80000010100 */
[----:B------:R-:W-:-:S07]  /*4040*/  FFMA R26, R26, R3, R26 ;  /* 0x000000031a1a7223 */ /* 0x000fce000000001a */
.L_x_91:
[----:B------:R-:W-:Y:S05]  /*4050*/  BSYNC B1 ;  /* 0x0000000000017941 */ /* 0x000fea0003800000 */
.L_x_89:
        /* <DEDUP_REMOVED lines=10> */
.L_x_93:
[----:B------:R-:W1:Y:S02]  /*4100*/  MUFU.RCP R29, R32 ;  /* 0x00000020001d7308 */ /* 0x000e640000001000 */
[----:B-1----:R-:W-:-:S04]  /*4110*/  FFMA R0, R32, R29, -1 ;  /* 0xbf80000020007423 */ /* 0x002fc8000000001d */
[----:B------:R-:W-:-:S04]  /*4120*/  FADD.FTZ R0, -R0, -RZ ;  /* 0x800000ff00007221 */ /* 0x000fc80000010100 */
[----:B------:R-:W-:-:S07]  /*4130*/  FFMA R29, R29, R0, R29 ;  /* 0x000000001d1d7223 */ /* 0x000fce000000001d */
.L_x_94:
[----:B------:R-:W-:Y:S05]  /*4140*/  BSYNC B1 ;  /* 0x0000000000017941 */ /* 0x000fea0003800000 */
.L_x_92:
        /* <DEDUP_REMOVED lines=8> */
[----:B------:R-:W-:Y:S05]  /*41d0*/  BRA `(.L_x_97) ;  /* 0x0000000000107947 */ /* 0x000fea0003800000 */
.L_x_96:
[----:B------:R-:W1:Y:S02]  /*41e0*/  MUFU.RCP R3, R34 ;  /* 0x0000002200037308 */ /* 0x000e640000001000 */
[----:B-1----:R-:W-:-:S04]  /*41f0*/  FFMA R0, R34, R3, -1 ;  /* 0xbf80000022007423 */ /* 0x002fc80000000003 */
[----:B------:R-:W-:-:S04]  /*4200*/  FADD.FTZ R0, -R0, -RZ ;  /* 0x800000ff00007221 */ /* 0x000fc80000010100 */
[----:B------:R-:W-:-:S07]  /*4210*/  FFMA R0, R3, R0, R3 ;  /* 0x0000000003007223 */ /* 0x000fce0000000003 */
.L_x_97:
[----:B------:R-:W-:Y:S05]  /*4220*/  BSYNC B1 ;  /* 0x0000000000017941 */ /* 0x000fea0003800000 */
.L_x_95:
[C---:B------:R-:W-:Y:S01]  /*4230*/  SHF.L.U32 R3, R18.reuse, 0x4, RZ ;  /* 0x0000000412037819 */ /* 0x040fe200000006ff */
[----:B------:R-:W-:Y:S05]  /*4240*/  WARPSYNC.ALL ;  /* 0x0000000000007948 */ /* 0x000fea0003800000 */
[----:B------:R-:W-:Y:S01]  /*4250*/  SHF.L.U32 R12, R18, 0x5, RZ ;  /* 0x00000005120c7819 */ /* 0x000fe200000006ff */
[----:B------:R-:W-:Y:S01]  /*4260*/  BSSY B0, `(.L_x_98) ;  /* 0x0000024000007945 */ /* 0x000fe20003800000 */
[----:B------:R-:W-:Y:S02]  /*4270*/  SHF.R.U32.HI R32, RZ, 0x1, R18 ;  /* 0x00000001ff207819 */ /* 0x000fe40000011612 */
[----:B------:R-:W-:-:S02]  /*4280*/  LOP3.LUT R3, R3, 0xe00, RZ, 0xc0, !PT ;  /* 0x00000e0003037812 */ /* 0x000fc400078ec0ff */
[----:B------:R-:W-:Y:S02]  /*4290*/  LOP3.LUT R13, R12, 0xc0, RZ, 0xc0, !PT ;  /* 0x000000c00c0d7812 */ /* 0x000fe400078ec0ff */
[----:B------:R-:W-:Y:S02]  /*42a0*/  SHF.L.U32 R34, R18, 0x2, RZ ;  /* 0x0000000212227819 */ /* 0x000fe400000006ff */
[----:B------:R-:W-:Y:S02]  /*42b0*/  LOP3.LUT R3, R3, 0x20, R12, 0xf8, !PT ;  /* 0x0000002003037812 */ /* 0x000fe400078ef80c */
[----:B------:R-:W-:Y:S02]  /*42c0*/  LOP3.LUT R13, R13, 0x8, R32, 0xf8, !PT ;  /* 0x000000080d0d7812 */ /* 0x000fe400078ef820 */
[----:B------:R-:W-:Y:S02]  /*42d0*/  LOP3.LUT R3, R3, 0x100, R12, 0xf8, !PT ;  /* 0x0000010003037812 */ /* 0x000fe400078ef80c */
[----:B------:R-:W-:-:S02]  /*42e0*/  LOP3.LUT R34, R13, 0x18, R34, 0x78, !PT ;  /* 0x000000180d227812 */ /* 0x000fc400078e7822 */
[----:B------:R-:W-:Y:S02]  /*42f0*/  F2FP.F16.F32.PACK_AB R32, R36, R35 ;  /* 0x000000232420723e */ /* 0x000fe400000000ff */
[----:B------:R-:W-:Y:S02]  /*4300*/  LOP3.LUT R3, R3, R34, RZ, 0xfc, !PT ;  /* 0x0000002203037212 */ /* 0x000fe400078efcff */
[----:B------:R-:W-:Y:S02]  /*4310*/  F2FP.F16.F32.PACK_AB R36, R21, R20 ;  /* 0x000000141524723e */ /* 0x000fe400000000ff */
[----:B------:R-:W-:Y:S02]  /*4320*/  LEA R20, R3, UR45, 0x1 ;  /* 0x0000002d03147c11 */ /* 0x000fe4000f8e08ff */
[----:B------:R-:W-:Y:S02]  /*4330*/  F2FP.F16.F32.PACK_AB R34, R37, R28 ;  /* 0x0000001c2522723e */ /* 0x000fe400000000ff */
[----:B------:R-:W-:-:S02]  /*4340*/  F2FP.F16.F32.PACK_AB R33, R27, R24 ;  /* 0x000000181b21723e */ /* 0x000fc400000000ff */
[----:B------:R-:W-:Y:S02]  /*4350*/  F2FP.F16.F32.PACK_AB R35, R15, R30 ;  /* 0x0000001e0f23723e */ /* 0x000fe400000000ff */
[----:B------:R-:W-:Y:S02]  /*4360*/  F2FP.F16.F32.PACK_AB R37, R38, R23 ;  /* 0x000000172625723e */ /* 0x000fe400000000ff */
[----:B------:R-:W-:Y:S01]  /*4370*/  F2FP.F16.F32.PACK_AB R39, R0, R29 ;  /* 0x0000001d0027723e */ /* 0x000fe200000000ff */
[----:B------:R1:W-:Y:S01]  /*4380*/  STSM.16.M88.4 [R20+0x200], R32 ;  /* 0x0002002014007844 */ /* 0x0003e20000000200 */
[----:B------:R-:W-:Y:S02]  /*4390*/  F2FP.F16.F32.PACK_AB R38, R26, R25 ;  /* 0x000000191a26723e */ /* 0x000fe400000000ff */
[----:B------:R-:W-:-:S05]  /*43a0*/  LEA R0, R153, R20, 0x1 ;  /* 0x0000001499007211 */ /* 0x000fca00078e08ff */
[----:B------:R1:W-:Y:S01]  /*43b0*/  STSM.16.M88.4 [R0+0x200], R36 ;  /* 0x0002002400007844 */ /* 0x0003e20000000200 */
[----:B------:R-:W-:Y:S01]  /*43c0*/  @!PT LDS RZ, [RZ] ;  /* 0x00000000fffff984 */ /* 0x000fe20000000800 */
[----:B------:R-:W-:Y:S01]  /*43d0*/  @!PT LDS RZ, [RZ] ;  /* 0x00000000fffff984 */ /* 0x000fe20000000800 */
[----:B------:R-:W-:Y:S01]  /*43e0*/  @!PT LDS RZ, [RZ] ;  /* 0x00000000fffff984 */ /* 0x000fe20000000800 */
[----:B------:R-:W-:Y:S01]  /*43f0*/  @!PT LDS RZ, [RZ] ;  /* 0x00000000fffff984 */ /* 0x000fe20000000800 */
[----:B------:R2:W-:Y:S06]  /*4400*/  MEMBAR.ALL.CTA ;  /* 0x0000000000007992 */ /* 0x0005ec0000008000 */
[----:B--2---:R-:W2:Y:S02]  /*4410*/  FENCE.VIEW.ASYNC.S ;  /* 0x00000000000073c6 */ /* 0x004ea40000000000 */
[----:B--2---:R-:W-:Y:S06]  /*4420*/  BAR.SYNC.DEFER_BLOCKING 0x1, 0x100 ;  /* 0x0044000000007b1d */ /* 0x004fec0000010000 */
[----:B------:R-:W-:Y:S05]  /*4430*/  @P5 BRA `(.L_x_99) ;  /* 0x0000000000185947 */ /* 0x000fea0003800000 */
[----:B------:R-:W-:Y:S02]  /*4440*/  UIADD3 UR4, UP0, UR40, 0x4f0, URZ ;  /* 0x000004f028047890 */ /* 0x000fe4000ff1e03f */
[----:B------:R-:W-:Y:S02]  /*4450*/  UIADD3 UR52, UR45, 0x200, URZ ;  /* 0x000002002d347890 */ /* 0x000fe4000fffe03f */
[----:B------:R-:W-:-:S09]  /*4460*/  UIADD3.X UR5, URZ, UR41, URZ, UP0, !UPT ;  /* 0x000000293f057290 */ /* 0x000fd200087fe43f */
[----:B------:R2:W-:Y:S01]  /*4470*/  UTMASTG.3D [UR52], [UR4] ;  /* 0x00000034040073b5 */ /* 0x0005e20008010000 */
[----:B------:R0:W-:Y:S01]  /*4480*/  UTMACMDFLUSH ;  /* 0x00000000000079b7 */ /* 0x0001e20000000000 */
[----:B--2---:R-:W-:-:S04]  /*4490*/  DEPBAR.LE SB0, 0x1 ;  /* 0x000080400000791a */ /* 0x004fc80000000000 */
.L_x_99:
[----:B------:R-:W-:Y:S05]  /*44a0*/  BSYNC B0 ;  /* 0x0000000000007941 */ /* 0x000fea0003800000 */
.L_x_98:
[----:B------:R-:W-:Y:S01]  /*44b0*/  BAR.SYNC.DEFER_BLOCKING 0x1, 0x100 ;  /* 0x0044000000007b1d */ /* 0x000fe20000010000 */
[----:B------:R-:W-:Y:S02]  /*44c0*/  ISETP.NE.AND P2, PT, RZ, UR39, PT ;  /* 0x00000027ff007c0c */ /* 0x000fe4000bf45270 */
[----:B------:R-:W-:-:S04]  /*44d0*/  IADD3 R15, R20, 0x200, RZ ;  /* 0x00000200140f7810 */ /* 0x000fc80007ffe0ff */
[----:B------:R-:W-:-:S07]  /*44e0*/  LEA R21, R153, R15, 0x1 ;  /* 0x0000000f99157211 */ /* 0x000fce00078e08ff */
[----:B------:R-:W-:Y:S05]  /*44f0*/  @!P2 BRA `(.L_x_100) ;  /* 0x000000000034a947 */ /* 0x000fea0003800000 */
[----:B------:R-:W-:Y:S04]  /*4500*/  BSSY B0, `(.L_x_101) ;  /* 0x0000009000007945 */ /* 0x000fe80003800000 */
[----:B------:R-:W-:Y:S05]  /*4510*/  @P0 BRA `(.L_x_102) ;  /* 0x00000000001c0947 */ /* 0x000fea0003800000 */
[----:B------:R-:W-:-:S13]  /*4520*/  ISETP.NE.AND P2, PT, R156, 0x3, PT ;  /* 0x000000039c00780c */ /* 0x000fda0003f45270 */
[----:B------:R-:W-:Y:S05]  /*4530*/  @!P2 BRA `(.L_x_103) ;  /* 0x000000000004a947 */ /* 0x000fea0003800000 */
[----:B------:R-:W-:Y:S01]  /*4540*/  BPT.TRAP 0x1 ;  /* 0x000000040000795c */ /* 0x000fe20000300000 */
.L_x_103:
[----:B------:R-:W-:-:S04]  /*4550*/  ULEA UR4, UR36, UR45, 0x3 ;  /* 0x0000002d24047291 */ /* 0x000fc8000f8e183f */
[----:B------:R-:W-:-:S04]  /*4560*/  UIADD3 UR4, UR4, 0x60, URZ ;  /* 0x0000006004047890 */ /* 0x000fc8000fffe03f */
[----:B------:R-:W-:-:S09]  /*4570*/  UPRMT UR4, UR50, 0x654, UR4 ;  /* 0x0000065432047896 */ /* 0x000fd20008000004 */
[----:B------:R-:W-:Y:S03]  /*4580*/  SYNCS.ARRIVE.TRANS64.RED.A1T0 RZ, [UR4], RZ ;  /* 0x000000ffffff79a7 */ /* 0x000fe60008100404 */
.L_x_102:
[----:B------:R-:W-:Y:S05]  /*4590*/  BSYNC B0 ;  /* 0x0000000000007941 */ /* 0x000fea0003800000 */
.L_x_101:
[----:B------:R-:W-:-:S04]  /*45a0*/  UIADD3 UR36, UR36, 0x1, URZ ;  /* 0x0000000124247890 */ /* 0x000fc8000fffe03f */
[----:B------:R-:W-:-:S04]  /*45b0*/  UISETP.NE.AND UP0, UPT, UR36, 0x4, UPT ;  /* 0x000000042400788c */ /* 0x000fc8000bf05270 */
[----:B------:R-:W-:-:S12]  /*45c0*/  USEL UR36, UR36, URZ, UP0 ;  /* 0x0000003f24247287 */ /* 0x000fd80008000000 */
.L_x_100:
[----:B------:R-:W-:Y:S04]  /*45d0*/  BSSY B0, `(.L_x_104) ;  /* 0x0000011000007945 */ /* 0x000fe80003800000 */
[----:B------:R-:W-:Y:S05]  /*45e0*/  @P0 BRA `(.L_x_105) ;  /* 0x00000000003c0947 */ /* 0x000fea0003800000 */
[----:B------:R-:W-:-:S13]  /*45f0*/  ISETP.NE.AND P2, PT, R156, 0x3, PT ;  /* 0x000000039c00780c */ /* 0x000fda0003f45270 */
[----:B------:R-:W-:Y:S05]  /*4600*/  @!P2 BRA `(.L_x_106) ;  /* 0x000000000004a947 */ /* 0x000fea0003800000 */
[----:B------:R-:W-:Y:S01]  /*4610*/  BPT.TRAP 0x1 ;  /* 0x000000040000795c */ /* 0x000fe20000300000 */
.L_x_106:
[C---:B------:R-:W-:Y:S01]  /*4620*/  LEA R12, R14.reuse, UR45, 0x3 ;  /* 0x0000002d0e0c7c11 */ /* 0x040fe2000f8e18ff */
[----:B------:R-:W-:Y:S01]  /*4630*/  BSSY B1, `(.L_x_107) ;  /* 0x0000006000017945 */ /* 0x000fe20003800000 */
[----:B------:R-:W-:Y:S02]  /*4640*/  SHF.L.U32 R13, RZ, 0x1f, RZ ;  /* 0x0000001fff0d7819 */ /* 0x000fe400000006ff */
[----:B-1----:R-:W-:Y:S02]  /*4650*/  @!P1 LEA R0, R14, R15, 0xd ;  /* 0x0000000f0e009211 */ /* 0x002fe400078e68ff */
[----:B------:R-:W1:Y:S02]  /*4660*/  SYNCS.PHASECHK.TRANS64.TRYWAIT P2, [R12+URZ+0x40], R13 ;  /* 0x0000400d0c0075a7 */ /* 0x000e64000804017f */
[----:B------:R-:W-:Y:S01]  /*4670*/  @!P1 LEA R3, R153, R0, 0x1 ;  /* 0x0000000099039211 */ /* 0x000fe200078e08ff */
[----:B-1----:R-:W-:Y:S06]  /*4680*/  @!P2 BRA `(.L_x_108) ;  /* 0x0000010800c4a947 */ /* 0x002fec0003800000 */
.L_x_605:
[----:B------:R-:W-:Y:S05]  /*4690*/  BSYNC B1 ;  /* 0x0000000000017941 */ /* 0x000fea0003800000 */
.L_x_107:
[----:B------:R-:W-:Y:S05]  /*46a0*/  @!P1 WARPSYNC.ALL ;  /* 0x0000000000009948 */ /* 0x000fea0003800000 */
[----:B------:R2:W3:Y:S01]  /*46b0*/  @!P1 LDSM.16.M88.4 R8, [R0] ;  /* 0x000000000008983b */ /* 0x0004e20000000200 */
[----:B------:R-:W-:-:S03]  /*46c0*/  IADD3 R14, R14, 0x1, RZ ;  /* 0x000000010e0e7810 */ /* 0x000fc60007ffe0ff */
[----:B------:R2:W4:Y:S04]  /*46d0*/  @!P1 LDSM.16.M88.4 R4, [R3] ;  /* 0x000000000304983b */ /* 0x0005280000000200 */
.L_x_105:
[----:B------:R-:W-:Y:S05]  /*46e0*/  BSYNC B0 ;  /* 0x0000000000007941 */ /* 0x000fea0003800000 */
.L_x_104:
[--C-:B---3--:R-:W-:Y:S02]  /*46f0*/  HADD2.F32 R25, -RZ, R8.reuse.H1_H1 ;  /* 0x30000008ff197230 */ /* 0x108fe40000004100 */
[C---:B-12---:R-:W-:Y:S01]  /*4700*/  FMUL R0, R154.reuse, R41 ;  /* 0x000000299a007220 */ /* 0x046fe20000400000 */
[----:B------:R-:W-:Y:S02]  /*4710*/  HADD2.F32 R29, -RZ, R9.H1_H1 ;  /* 0x30000009ff1d7230 */ /* 0x000fe40000004100 */
[C---:B------:R-:W-:Y:S01]  /*4720*/  FMUL R12, R154.reuse, R43 ;  /* 0x0000002b9a0c7220 */ /* 0x040fe20000400000 */
[----:B------:R-:W-:Y:S02]  /*4730*/  HADD2.F32 R23, -RZ, R8.H0_H0 ;  /* 0x20000008ff177230 */ /* 0x000fe40000004100 */
[----:B------:R-:W-:Y:S01]  /*4740*/  FMUL R40, R154, R40 ;  /* 0x000000289a287220 */ /* 0x000fe20000400000 */
[C---:B------:R-:W-:Y:S01]  /*4750*/  FFMA R25, R155.reuse, R25, R0 ;  /* 0x000000199b197223 */ /* 0x040fe20000000000 */
[----:B------:R-:W-:Y:S01]  /*4760*/  FFMA R29, R155, R29, R12 ;  /* 0x0000001d9b1d7223 */ /* 0x000fe2000000000c */
[----:B------:R-:W-:-:S02]  /*4770*/  HADD2.F32 R33, -RZ, R10.H1_H1 ;  /* 0x3000000aff217230 */ /* 0x000fc40000004100 */
[C---:B------:R-:W-:Y:S01]  /*4780*/  FMUL R12, R154.reuse, R45 ;  /* 0x0000002d9a0c7220 */ /* 0x040fe20000400000 */
[----:B------:R-:W-:Y:S01]  /*4790*/  MOV R0, 0x3bbb989d ;  /* 0x3bbb989d00007802 */ /* 0x000fe20000000f00 */
[C---:B------:R-:W-:Y:S01]  /*47a0*/  FFMA R23, R155.reuse, R23, R40 ;  /* 0x000000179b177223 */ /* 0x040fe20000000028 */
[----:B------:R-:W-:Y:S02]  /*47b0*/  IMAD.MOV.U32 R3, RZ, RZ, 0x437c0000 ;  /* 0x437c0000ff037424 */ /* 0x000fe400078e00ff */
[----:B------:R-:W-:Y:S01]  /*47c0*/  FFMA R33, R155, R33, R12 ;  /* 0x000000219b217223 */ /* 0x000fe2000000000c */
[----:B------:R-:W-:Y:S02]  /*47d0*/  HADD2.F32 R37, -RZ, R11.H1_H1 ;  /* 0x3000000bff257230 */ /* 0x000fe40000004100 */
[----:B------:R-:W-:Y:S01]  /*47e0*/  FFMA.SAT R12, -R23, R0, 0.5 ;  /* 0x3f000000170c7423 */ /* 0x000fe20000002100 */
[----:B------:R-:W-:Y:S01]  /*47f0*/  FMUL R24, R154, R47 ;  /* 0x0000002f9a187220 */ /* 0x000fe20000400000 */
[----:B------:R-:W-:-:S02]  /*4800*/  HADD2.F32 R27, -RZ, R9.H0_H0 ;  /* 0x20000009ff1b7230 */ /* 0x000fc40000004100 */
[----:B------:R-:W-:Y:S01]  /*4810*/  FFMA.SAT R26, -R25, R0, 0.5 ;  /* 0x3f000000191a7423 */ /* 0x000fe20000002100 */
[----:B------:R-:W-:Y:S01]  /*4820*/  FFMA.RM R12, R12, R3, 12582913 ;  /* 0x4b4000010c0c7423 */ /* 0x000fe20000004003 */
[----:B------:R-:W-:Y:S01]  /*4830*/  FMUL R42, R154, R42 ;  /* 0x0000002a9a2a7220 */ /* 0x000fe20000400000 */
[C---:B------:R-:W-:Y:S01]  /*4840*/  FFMA R37, R155.reuse, R37, R24 ;  /* 0x000000259b257223 */ /* 0x040fe20000000018 */
[----:B------:R-:W-:Y:S01]  /*4850*/  FFMA.RM R13, R26, R3, 12582913 ;  /* 0x4b4000011a0d7423 */ /* 0x000fe20000004003 */
[----:B------:R-:W-:Y:S01]  /*4860*/  FADD R24, R12, -12583039 ;  /* 0xcb40007f0c187421 */ /* 0x000fe20000000000 */
[----:B------:R-:W-:Y:S01]  /*4870*/  FFMA R27, R155, R27, R42 ;  /* 0x0000001b9b1b7223 */ /* 0x000fe2000000002a */
[----:B----4-:R-:W-:Y:S02]  /*4880*/  HADD2.F32 R41, -RZ, R4.H1_H1 ;  /* 0x30000004ff297230 */ /* 0x010fe40000004100 */
[----:B------:R-:W-:Y:S01]  /*4890*/  FADD R30, R13, -12583039 ;  /* 0xcb40007f0d1e7421 */ /* 0x000fe20000000000 */
[----:B------:R-:W-:Y:S01]  /*48a0*/  FFMA R26, -R23, 1.4426950216293334961, -R24 ;  /* 0x3fb8aa3b171a7823 */ /* 0x000fe20000000918 */
[-C--:B------:R-:W-:Y:S01]  /*48b0*/  FFMA.SAT R32, -R27, R0.reuse, 0.5 ;  /* 0x3f0000001b207423 */ /* 0x080fe20000002100 */
[----:B------:R-:W-:Y:S01]  /*48c0*/  FMUL R24, R154, R49 ;  /* 0x000000319a187220 */ /* 0x000fe20000400000 */
[----:B------:R-:W-:Y:S01]  /*48d0*/  FFMA R30, -R25, 1.4426950216293334961, -R30 ;  /* 0x3fb8aa3b191e7823 */ /* 0x000fe2000000091e */
[----:B------:R-:W-:Y:S01]  /*48e0*/  FFMA R28, -R23, 1.925963033500011079e-08, R26 ;  /* 0x32a57060171c7823 */ /* 0x000fe2000000011a */
[----:B------:R-:W-:Y:S01]  /*48f0*/  FFMA.RM R23, R32, R3, 12582913 ;  /* 0x4b40000120177423 */ /* 0x000fe20000004003 */
[----:B------:R-:W-:Y:S01]  /*4900*/  FFMA.SAT R32, -R29, R0, 0.5 ;  /* 0x3f0000001d207423 */ /* 0x000fe20000002100 */
[----:B------:R-:W-:Y:S01]  /*4910*/  FFMA R26, -R25, 1.925963033500011079e-08, R30 ;  /* 0x32a57060191a7823 */ /* 0x000fe2000000011e */
[----:B------:R-:W-:-:S02]  /*4920*/  HADD2.F32 R35, -RZ, R11.H0_H0 ;  /* 0x2000000bff237230 */ /* 0x000fc40000004100 */
[----:B------:R-:W-:Y:S01]  /*4930*/  FADD R30, R23, -12583039 ;  /* 0xcb40007f171e7421 */ /* 0x000fe20000000000 */
[----:B------:R-:W-:Y:S01]  /*4940*/  FFMA R41, R155, R41, R24 ;  /* 0x000000299b297223 */ /* 0x000fe20000000018 */
[----:B------:R-:W-:Y:S01]  /*4950*/  FFMA.RM R25, R32, R3, 12582913 ;  /* 0x4b40000120197423 */ /* 0x000fe20000004003 */
[----:B------:R-:W-:Y:S01]  /*4960*/  FMUL R46, R154, R46 ;  /* 0x0000002e9a2e7220 */ /* 0x000fe20000400000 */
[----:B------:R-:W-:Y:S01]  /*4970*/  FFMA R30, -R27, 1.4426950216293334961, -R30 ;  /* 0x3fb8aa3b1b1e7823 */ /* 0x000fe2000000091e */
[----:B------:R1:W2:Y:S01]  /*4980*/  MUFU.EX2 R24, R28 ;  /* 0x0000001c00187308 */ /* 0x0002a20000000800 */
[----:B------:R-:W-:Y:S02]  /*4990*/  HADD2.F32 R45, -RZ, R5.H1_H1 ;  /* 0x30000005ff2d7230 */ /* 0x000fe40000004100 */
[----:B------:R-:W-:Y:S01]  /*49a0*/  FADD R32, R25, -12583039 ;  /* 0xcb40007f19207421 */ /* 0x000fe20000000000 */
[----:B------:R-:W-:Y:S01]  /*49b0*/  FFMA.SAT R36, -R33, R0, 0.5 ;  /* 0x3f00000021247423 */ /* 0x000fe20000002100 */
[----:B------:R-:W-:Y:S01]  /*49c0*/  FFMA R35, R155, R35, R46 ;  /* 0x000000239b237223 */ /* 0x000fe2000000002e */
[----:B------:R-:W-:-:S02]  /*49d0*/  HADD2.F32 R31, -RZ, R10.H0_H0 ;  /* 0x2000000aff1f7230 */ /* 0x000fc40000004100 */
[C---:B------:R-:W-:Y:S01]  /*49e0*/  FMUL R44, R154.reuse, R44 ;  /* 0x0000002c9a2c7220 */ /* 0x040fe20000400000 */
[----:B------:R-:W-:Y:S01]  /*49f0*/  FFMA R32, -R29, 1.4426950216293334961, -R32 ;  /* 0x3fb8aa3b1d207823 */ /* 0x000fe20000000920 */
[----:B------:R-:W-:Y:S02]  /*4a00*/  HADD2.F32 R39, -RZ, R4.H0_H0 ;  /* 0x20000004ff277230 */ /* 0x000fe40000004100 */
[----:B-1----:R-:W-:Y:S01]  /*4a10*/  FFMA R28, -R27, 1.925963033500011079e-08, R30 ;  /* 0x32a570601b1c7823 */ /* 0x002fe2000000011e */
[C---:B------:R-:W-:Y:S01]  /*4a20*/  FMUL R30, R154.reuse, R51 ;  /* 0x000000339a1e7220 */ /* 0x040fe20000400000 */
[----:B------:R-:W-:Y:S01]  /*4a30*/  FFMA R31, R155, R31, R44 ;  /* 0x0000001f9b1f7223 */ /* 0x000fe2000000002c */
[----:B------:R-:W-:Y:S01]  /*4a40*/  FMUL R48, R154, R48 ;  /* 0x000000309a307220 */ /* 0x000fe20000400000 */
[----:B------:R-:W-:Y:S01]  /*4a50*/  FFMA R29, -R29, 1.925963033500011079e-08, R32 ;  /* 0x32a570601d1d7823 */ /* 0x000fe20000000120 */
[----:B------:R-:W-:Y:S01]  /*4a60*/  FFMA R45, R155, R45, R30 ;  /* 0x0000002d9b2d7223 */ /* 0x000fe2000000001e */
[----:B------:R-:W-:Y:S01]  /*4a70*/  FFMA.RM R30, R36, R3, 12582913 ;  /* 0x4b400001241e7423 */ /* 0x000fe20000004003 */
[-C--:B------:R-:W-:Y:S01]  /*4a80*/  FFMA.SAT R36, -R35, R0.reuse, 0.5 ;  /* 0x3f00000023247423 */ /* 0x080fe20000002100 */
[-C--:B------:R-:W-:Y:S01]  /*4a90*/  FFMA.SAT R34, -R31, R0.reuse, 0.5 ;  /* 0x3f0000001f227423 */ /* 0x080fe20000002100 */
[----:B------:R-:W-:Y:S01]  /*4aa0*/  FFMA R39, R155, R39, R48 ;  /* 0x000000279b277223 */ /* 0x000fe20000000030 */
[----:B------:R-:W-:Y:S01]  /*4ab0*/  FADD R32, R30, -12583039 ;  /* 0xcb40007f1e207421 */ /* 0x000fe20000000000 */
[-C--:B------:R-:W-:Y:S01]  /*4ac0*/  FFMA.RM R38, R36, R3.reuse, 12582913 ;  /* 0x4b40000124267423 */ /* 0x080fe20000004003 */
[----:B------:R-:W-:Y:S01]  /*4ad0*/  FFMA.RM R27, R34, R3, 12582913 ;  /* 0x4b400001221b7423 */ /* 0x000fe20000004003 */
[----:B------:R-:W-:Y:S01]  /*4ae0*/  FFMA.SAT R46, -R39, R0, 0.5 ;  /* 0x3f000000272e7423 */ /* 0x000fe20000002100 */
[----:B------:R-:W-:Y:S01]  /*4af0*/  FFMA R32, -R33, 1.4426950216293334961, -R32 ;  /* 0x3fb8aa3b21207823 */ /* 0x000fe20000000920 */
[----:B------:R-:W-:Y:S01]  /*4b00*/  FADD R40, R38, -12583039 ;  /* 0xcb40007f26287421 */ /* 0x000fe20000000000 */
[----:B------:R-:W-:-:S02]  /*4b10*/  HADD2.F32 R43, -RZ, R5.H0_H0 ;  /* 0x20000005ff2b7230 */ /* 0x000fc40000004100 */
[C---:B------:R-:W-:Y:S01]  /*4b20*/  FMUL R50, R154.reuse, R50 ;  /* 0x000000329a327220 */ /* 0x040fe20000400000 */
[----:B------:R-:W-:Y:S01]  /*4b30*/  FFMA R36, -R33, 1.925963033500011079e-08, R32 ;  /* 0x32a5706021247823 */ /* 0x000fe20000000120 */
[----:B------:R-:W-:Y:S01]  /*4b40*/  FFMA R40, -R35, 1.4426950216293334961, -R40 ;  /* 0x3fb8aa3b23287823 */ /* 0x000fe20000000928 */
[--C-:B------:R-:W-:Y:S02]  /*4b50*/  HADD2.F32 R33, -RZ, R6.reuse.H1_H1 ;  /* 0x30000006ff217230 */ /* 0x100fe40000004100 */
[----:B------:R-:W-:Y:S01]  /*4b60*/  FADD R34, R27, -12583039 ;  /* 0xcb40007f1b227421 */ /* 0x000fe20000000000 */
[----:B------:R-:W-:Y:S01]  /*4b70*/  FMUL R32, R154, R53 ;  /* 0x000000359a207220 */ /* 0x000fe20000400000 */
[----:B------:R-:W-:Y:S01]  /*4b80*/  FFMA.SAT R42, -R37, R0, 0.5 ;  /* 0x3f000000252a7423 */ /* 0x000fe20000002100 */
[----:B------:R-:W-:Y:S01]  /*4b90*/  FFMA.RM R46, R46, R3, 12582913 ;  /* 0x4b4000012e2e7423 */ /* 0x000fe20000004003 */
[----:B------:R-:W-:Y:S01]  /*4ba0*/  FFMA R40, -R35, 1.925963033500011079e-08, R40 ;  /* 0x32a5706023287823 */ /* 0x000fe20000000128 */
[----:B------:R-:W-:Y:S01]  /*4bb0*/  FFMA R43, R155, R43, R50 ;  /* 0x0000002b9b2b7223 */ /* 0x000fe20000000032 */
[----:B------:R-:W-:Y:S01]  /*4bc0*/  FFMA R34, -R31, 1.4426950216293334961, -R34 ;  /* 0x3fb8aa3b1f227823 */ /* 0x000fe20000000922 */
[----:B------:R-:W-:Y:S01]  /*4bd0*/  FFMA R33, R155, R33, R32 ;  /* 0x000000219b217223 */ /* 0x000fe20000000020 */
[----:B------:R-:W-:Y:S01]  /*4be0*/  FFMA.RM R42, R42, R3, 12582913 ;  /* 0x4b4000012a2a7423 */ /* 0x000fe20000004003 */
[----:B------:R-:W-:Y:S01]  /*4bf0*/  FADD R32, R46, -12583039 ;  /* 0xcb40007f2e207421 */ /* 0x000fe20000000000 */
[----:B------:R1:W-:Y:S01]  /*4c00*/  MUFU.EX2 R47, R40 ;  /* 0x00000028002f7308 */ /* 0x0003e20000000800 */
[----:B------:R-:W-:Y:S01]  /*4c10*/  FFMA R34, -R31, 1.925963033500011079e-08, R34 ;  /* 0x32a570601f227823 */ /* 0x000fe20000000122 */
[----:B------:R-:W-:-:S02]  /*4c20*/  HADD2.F32 R31, -RZ, R6.H0_H0 ;  /* 0x20000006ff1f7230 */ /* 0x000fc40000004100 */
[----:B------:R-:W-:Y:S01]  /*4c30*/  FADD R44, R42, -12583039 ;  /* 0xcb40007f2a2c7421 */ /* 0x000fe20000000000 */
[----:B------:R-:W-:Y:S01]  /*4c40*/  FFMA R32, -R39, 1.4426950216293334961, -R32 ;  /* 0x3fb8aa3b27207823 */ /* 0x000fe20000000920 */
[C---:B------:R-:W-:Y:S01]  /*4c50*/  FMUL R52, R154.reuse, R52 ;  /* 0x000000349a347220 */ /* 0x040fe20000400000 */
[-C--:B------:R-:W-:Y:S01]  /*4c60*/  FFMA.SAT R48, -R41, R0.reuse, 0.5 ;  /* 0x3f00000029307423 */ /* 0x080fe20000002100 */
[--C-:B------:R-:W-:Y:S02]  /*4c70*/  HADD2.F32 R35, -RZ, R7.reuse.H0_H0 ;  /* 0x20000007ff237230 */ /* 0x100fe40000004100 */
[----:B------:R-:W-:Y:S01]  /*4c80*/  FFMA R44, -R37, 1.4426950216293334961, -R44 ;  /* 0x3fb8aa3b252c7823 */ /* 0x000fe2000000092c */
[----:B-1----:R-:W-:Y:S01]  /*4c90*/  FFMA.SAT R40, -R43, R0, 0.5 ;  /* 0x3f0000002b287423 */ /* 0x002fe20000002100 */
[----:B------:R-:W-:Y:S01]  /*4ca0*/  FMUL R54, R154, R54 ;  /* 0x000000369a367220 */ /* 0x000fe20000400000 */
[----:B------:R-:W-:Y:S01]  /*4cb0*/  FFMA R39, -R39, 1.925963033500011079e-08, R32 ;  /* 0x32a5706027277823 */ /* 0x000fe20000000120 */
[----:B------:R-:W-:Y:S01]  /*4cc0*/  FFMA R31, R155, R31, R52 ;  /* 0x0000001f9b1f7223 */ /* 0x000fe20000000034 */
[-C--:B------:R-:W-:Y:S01]  /*4cd0*/  FFMA.RM R40, R40, R3.reuse, 12582913 ;  /* 0x4b40000128287423 */ /* 0x080fe20000004003 */
[----:B------:R-:W-:Y:S01]  /*4ce0*/  FFMA.SAT R32, -R45, R0, 0.5 ;  /* 0x3f0000002d207423 */ /* 0x000fe20000002100 */
[----:B------:R-:W-:Y:S01]  /*4cf0*/  FFMA.RM R48, R48, R3, 12582913 ;  /* 0x4b40000130307423 */ /* 0x000fe20000004003 */
[----:B------:R-:W-:Y:S01]  /*4d00*/  FFMA R44, -R37, 1.925963033500011079e-08, R44 ;  /* 0x32a57060252c7823 */ /* 0x000fe2000000012c */
[----:B------:R-:W-:Y:S01]  /*4d10*/  FADD R52, R40, -12583039 ;  /* 0xcb40007f28347421 */ /* 0x000fe20000000000 */
[----:B------:R-:W-:Y:S01]  /*4d20*/  FFMA R35, R155, R35, R54 ;  /* 0x000000239b237223 */ /* 0x000fe20000000036 */
[----:B------:R-:W-:Y:S01]  /*4d30*/  FFMA.RM R51, R32, R3, 12582913 ;  /* 0x4b40000120337423 */ /* 0x000fe20000004003 */
[----:B------:R-:W-:-:S02]  /*4d40*/  HADD2.F32 R37, -RZ, R7.H1_H1 ;  /* 0x30000007ff257230 */ /* 0x000fc40000004100 */
[----:B------:R-:W-:Y:S01]  /*4d50*/  FADD R50, R48, -12583039 ;  /* 0xcb40007f30327421 */ /* 0x000fe20000000000 */
[----:B------:R-:W-:Y:S01]  /*4d60*/  FMUL R32, R154, R55 ;  /* 0x000000379a207220 */ /* 0x000fe20000400000 */
[----:B------:R-:W-:Y:S01]  /*4d70*/  FFMA R52, -R43, 1.4426950216293334961, -R52 ;  /* 0x3fb8aa3b2b347823 */ /* 0x000fe20000000934 */
[-C--:B------:R-:W-:Y:S01]  /*4d80*/  FFMA.SAT R158, -R33, R0.reuse, 0.5 ;  /* 0x3f000000219e7423 */ /* 0x080fe20000002100 */
[-C--:B------:R-:W-:Y:S01]  /*4d90*/  FFMA.SAT R160, -R35, R0.reuse, 0.5 ;  /* 0x3f00000023a07423 */ /* 0x080fe20000002100 */
[----:B------:R-:W-:Y:S01]  /*4da0*/  FFMA R50, -R41, 1.4426950216293334961, -R50 ;  /* 0x3fb8aa3b29327823 */ /* 0x000fe20000000932 */
[----:B------:R-:W-:Y:S01]  /*4db0*/  FFMA R37, R155, R37, R32 ;  /* 0x000000259b257223 */ /* 0x000fe20000000020 */
[----:B------:R-:W-:Y:S01]  /*4dc0*/  FFMA R52, -R43, 1.925963033500011079e-08, R52 ;  /* 0x32a570602b347823 */ /* 0x000fe20000000134 */
[-C--:B------:R-:W-:Y:S01]  /*4dd0*/  FFMA.RM R43, R158, R3.reuse, 12582913 ;  /* 0x4b4000019e2b7423 */ /* 0x080fe20000004003 */
[----:B------:R-:W1:Y:S01]  /*4de0*/  MUFU.EX2 R29, R29 ;  /* 0x0000001d001d7308 */ /* 0x000e620000000800 */
[-C--:B------:R-:W-:Y:S01]  /*4df0*/  FFMA.RM R160, R160, R3.reuse, 12582913 ;  /* 0x4b400001a0a07423 */ /* 0x080fe20000004003 */
[----:B------:R-:W-:Y:S01]  /*4e00*/  FFMA R50, -R41, 1.925963033500011079e-08, R50 ;  /* 0x32a5706029327823 */ /* 0x000fe20000000132 */
[-C--:B------:R-:W-:Y:S01]  /*4e10*/  FFMA.SAT R32, -R31, R0.reuse, 0.5 ;  /* 0x3f0000001f207423 */ /* 0x080fe20000002100 */
[----:B------:R-:W-:Y:S01]  /*4e20*/  FFMA.SAT R162, -R37, R0, 0.5 ;  /* 0x3f00000025a27423 */ /* 0x000fe20000002100 */
[----:B------:R-:W-:Y:S01]  /*4e30*/  FADD R0, R43, -12583039 ;  /* 0xcb40007f2b007421 */ /* 0x000fe20000000000 */
[----:B------:R-:W-:Y:S01]  /*4e40*/  FADD R54, R51, -12583039 ;  /* 0xcb40007f33367421 */ /* 0x000fe20000000000 */
[-C--:B------:R-:W-:Y:S01]  /*4e50*/  FFMA.RM R32, R32, R3.reuse, 12582913 ;  /* 0x4b40000120207423 */ /* 0x080fe20000004003 */
[----:B------:R3:W-:Y:S01]  /*4e60*/  MUFU.EX2 R41, R52 ;  /* 0x0000003400297308 */ /* 0x0007e20000000800 */
[----:B------:R-:W-:Y:S01]  /*4e70*/  FFMA.RM R162, R162, R3, 12582913 ;  /* 0x4b400001a2a27423 */ /* 0x000fe20000004003 */
[C---:B------:R-:W-:Y:S01]  /*4e80*/  FFMA R0, -R33.reuse, 1.4426950216293334961, -R0 ;  /* 0x3fb8aa3b21007823 */ /* 0x040fe20000000900 */
[----:B------:R-:W-:Y:S01]  /*4e90*/  SHF.L.U32 R3, R12, 0x17, RZ ;  /* 0x000000170c037819 */ /* 0x000fe200000006ff */
[----:B------:R-:W-:Y:S01]  /*4ea0*/  FADD R158, R32, -12583039 ;  /* 0xcb40007f209e7421 */ /* 0x000fe20000000000 */
[----:B------:R-:W-:Y:S01]  /*4eb0*/  FADD R164, R162, -12583039 ;  /* 0xcb40007fa2a47421 */ /* 0x000fe20000000000 */
[----:B------:R-:W-:Y:S01]  /*4ec0*/  FFMA R33, -R33, 1.925963033500011079e-08, R0 ;  /* 0x32a5706021217823 */ /* 0x000fe20000000100 */
[----:B------:R-:W-:Y:S01]  /*4ed0*/  SHF.L.U32 R0, R25, 0x17, RZ ;  /* 0x0000001719007819 */ /* 0x000fe200000006ff */
[----:B------:R-:W-:Y:S01]  /*4ee0*/  FFMA R54, -R45, 1.4426950216293334961, -R54 ;  /* 0x3fb8aa3b2d367823 */ /* 0x000fe20000000936 */
[----:B---3--:R-:W-:Y:S01]  /*4ef0*/  FADD R52, R160, -12583039 ;  /* 0xcb40007fa0347421 */ /* 0x008fe20000000000 */
[----:B------:R-:W-:Y:S01]  /*4f00*/  FFMA R164, -R37, 1.4426950216293334961, -R164 ;  /* 0x3fb8aa3b25a47823 */ /* 0x000fe200000009a4 */
[----:B------:R-:W-:Y:S01]  /*4f10*/  FFMA R158, -R31, 1.4426950216293334961, -R158 ;  /* 0x3fb8aa3b1f9e7823 */ /* 0x000fe2000000099e */
[----:B------:R-:W3:Y:S01]  /*4f20*/  MUFU.EX2 R28, R28 ;  /* 0x0000001c001c7308 */ /* 0x000ee20000000800 */
[----:B------:R-:W-:Y:S01]  /*4f30*/  FFMA R52, -R35, 1.4426950216293334961, -R52 ;  /* 0x3fb8aa3b23347823 */ /* 0x000fe20000000934 */
[----:B------:R-:W-:Y:S01]  /*4f40*/  FFMA R54, -R45, 1.925963033500011079e-08, R54 ;  /* 0x32a570602d367823 */ /* 0x000fe20000000136 */
[----:B------:R-:W-:Y:S01]  /*4f50*/  FFMA R164, -R37, 1.925963033500011079e-08, R164 ;  /* 0x32a5706025a47823 */ /* 0x000fe200000001a4 */
[----:B------:R-:W-:Y:S01]  /*4f60*/  FFMA R158, -R31, 1.925963033500011079e-08, R158 ;  /* 0x32a570601f9e7823 */ /* 0x000fe2000000019e */
[----:B------:R-:W-:Y:S01]  /*4f70*/  FFMA R52, -R35, 1.925963033500011079e-08, R52 ;  /* 0x32a5706023347823 */ /* 0x000fe20000000134 */
[----:B--2---:R-:W-:Y:S01]  /*4f80*/  FFMA R35, R3, R24, 1 ;  /* 0x3f80000003237423 */ /* 0x004fe20000000018 */
[----:B------:R-:W-:Y:S01]  /*4f90*/  SHF.L.U32 R24, R38, 0x17, RZ ;  /* 0x0000001726187819 */ /* 0x000fe200000006ff */
[----:B-1----:R-:W-:Y:S01]  /*4fa0*/  FFMA R38, R0, R29, 1 ;  /* 0x3f80000000267423 */ /* 0x002fe2000000001d */
[----:B------:R-:W1:Y:S01]  /*4fb0*/  MUFU.EX2 R26, R26 ;  /* 0x0000001a001a7308 */ /* 0x000e620000000800 */
[----:B------:R-:W-:Y:S01]  /*4fc0*/  SHF.L.U32 R23, R23, 0x17, RZ ;  /* 0x0000001717177819 */ /* 0x000fe200000006ff */
[----:B------:R-:W-:Y:S01]  /*4fd0*/  BSSY B1, `(.L_x_109) ;  /* 0x0000032000017945 */ /* 0x000fe20003800000 */
[----:B------:R-:W-:Y:S01]  /*4fe0*/  IADD3 R0, R35, 0x1800000, RZ ;  /* 0x0180000023007810 */ /* 0x000fe20007ffe0ff */
[----:B------:R-:W-:Y:S01]  /*4ff0*/  FFMA R24, R24, R47, 1 ;  /* 0x3f80000018187423 */ /* 0x000fe2000000002f */
[----:B------:R-:W-:-:S02]  /*5000*/  SHF.L.U32 R13, R13, 0x17, RZ ;  /* 0x000000170d0d7819 */ /* 0x000fc400000006ff */
[----:B------:R-:W-:Y:S01]  /*5010*/  LOP3.LUT R0, R0, 0x7f800000, RZ, 0xc0, !PT ;  /* 0x7f80000000007812 */ /* 0x000fe200078ec0ff */
[----:B------:R-:W2:Y:S01]  /*5020*/  MUFU.EX2 R31, R158 ;  /* 0x0000009e001f7308 */ /* 0x000ea20000000800 */
[----:B---3--:R-:W-:Y:S01]  /*5030*/  FFMA R37, R23, R28, 1 ;  /* 0x3f80000017257423 */ /* 0x008fe2000000001c */
[----:B------:R-:W-:Y:S02]  /*5040*/  SHF.L.U32 R23, R30, 0x17, RZ ;  /* 0x000000171e177819 */ /* 0x000fe400000006ff */
[----:B------:R-:W-:Y:S02]  /*5050*/  ISETP.GT.U32.AND P2, PT, R0, 0x1ffffff, PT ;  /* 0x01ffffff0000780c */ /* 0x000fe40003f44070 */
[----:B------:R-:W-:Y:S02]  /*5060*/  SHF.L.U32 R30, R32, 0x17, RZ ;  /* 0x00000017201e7819 */ /* 0x000fe400000006ff */
[----:B------:R-:W-:Y:S01]  /*5070*/  MUFU.EX2 R34, R34 ;  /* 0x0000002200227308 */ /* 0x000fe20000000800 */
[----:B-1----:R-:W-:Y:S01]  /*5080*/  FFMA R166, R13, R26, 1 ;  /* 0x3f8000000da67423 */ /* 0x002fe2000000001a */
[----:B------:R-:W-:-:S02]  /*5090*/  SHF.L.U32 R25, R42, 0x17, RZ ;  /* 0x000000172a197819 */ /* 0x000fc400000006ff */
[----:B------:R-:W-:Y:S02]  /*50a0*/  SHF.L.U32 R26, R46, 0x17, RZ ;  /* 0x000000172e1a7819 */ /* 0x000fe400000006ff */
[----:B------:R-:W-:Y:S02]  /*50b0*/  SHF.L.U32 R28, R40, 0x17, RZ ;  /* 0x00000017281c7819 */ /* 0x000fe400000006ff */
[----:B------:R-:W1:Y:S01]  /*50c0*/  MUFU.EX2 R36, R36 ;  /* 0x0000002400247308 */ /* 0x000e620000000800 */
[----:B------:R-:W-:Y:S01]  /*50d0*/  SHF.L.U32 R29, R51, 0x17, RZ ;  /* 0x00000017331d7819 */ /* 0x000fe200000006ff */
[----:B--2---:R-:W-:Y:S01]  /*50e0*/  FFMA R30, R30, R31, 1 ;  /* 0x3f8000001e1e7423 */ /* 0x004fe2000000001f */
[----:B------:R-:W-:Y:S01]  /*50f0*/  SHF.L.U32 R43, R43, 0x17, RZ ;  /* 0x000000172b2b7819 */ /* 0x000fe200000006ff */
[----:B------:R-:W-:Y:S01]  /*5100*/  FFMA R28, R28, R41, 1 ;  /* 0x3f8000001c1c7423 */ /* 0x000fe20000000029 */
[----:B------:R-:W-:-:S03]  /*5110*/  SHF.L.U32 R32, R160, 0x17, RZ ;  /* 0x00000017a0207819 */ /* 0x000fc600000006ff */
[----:B------:R-:W2:Y:S08]  /*5120*/  MUFU.EX2 R44, R44 ;  /* 0x0000002c002c7308 */ /* 0x000eb00000000800 */
[----:B------:R3:W4:Y:S01]  /*5130*/  MUFU.EX2 R49, R39 ;  /* 0x0000002700317308 */ /* 0x0007220000000800 */
[----:B-1----:R-:W-:-:S07]  /*5140*/  FFMA R23, R23, R36, 1 ;  /* 0x3f80000017177423 */ /* 0x002fce0000000024 */
[----:B------:R-:W1:Y:S01]  /*5150*/  MUFU.EX2 R50, R50 ;  /* 0x0000003200327308 */ /* 0x000e620000000800 */
[----:B---3--:R-:W-:Y:S01]  /*5160*/  SHF.L.U32 R39, R27, 0x17, RZ ;  /* 0x000000171b277819 */ /* 0x008fe200000006ff */
[----:B--2---:R-:W-:Y:S01]  /*5170*/  FFMA R25, R25, R44, 1 ;  /* 0x3f80000019197423 */ /* 0x004fe2000000002c */
[----:B------:R-:W-:-:S03]  /*5180*/  SHF.L.U32 R27, R48, 0x17, RZ ;  /* 0x00000017301b7819 */ /* 0x000fc600000006ff */
[----:B------:R-:W-:Y:S02]  /*5190*/  FFMA R39, R39, R34, 1 ;  /* 0x3f80000027277423 */ /* 0x000fe40000000022 */
[----:B------:R-:W2:Y:S01]  /*51a0*/  MUFU.EX2 R54, R54 ;  /* 0x0000003600367308 */ /* 0x000ea20000000800 */
[----:B----4-:R-:W-:-:S07]  /*51b0*/  FFMA R26, R26, R49, 1 ;  /* 0x3f8000001a1a7423 */ /* 0x010fce0000000031 */
[----:B------:R3:W4:Y:S01]  /*51c0*/  MUFU.EX2 R12, R33 ;  /* 0x00000021000c7308 */ /* 0x0007220000000800 */
[----:B-1----:R-:W-:-:S07]  /*51d0*/  FFMA R27, R27, R50, 1 ;  /* 0x3f8000001b1b7423 */ /* 0x002fce0000000032 */
[----:B------:R-:W1:Y:S01]  /*51e0*/  MUFU.EX2 R3, R52 ;  /* 0x0000003400037308 */ /* 0x000e620000000800 */
[----:B---3--:R-:W-:Y:S01]  /*51f0*/  SHF.L.U32 R33, R162, 0x17, RZ ;  /* 0x00000017a2217819 */ /* 0x008fe200000006ff */
[----:B--2---:R-:W-:-:S06]  /*5200*/  FFMA R29, R29, R54, 1 ;  /* 0x3f8000001d1d7423 */ /* 0x004fcc0000000036 */
[----:B------:R-:W2:Y:S01]  /*5210*/  MUFU.EX2 R164, R164 ;  /* 0x000000a400a47308 */ /* 0x000ea20000000800 */
[----:B----4-:R-:W-:Y:S01]  /*5220*/  FFMA R31, R43, R12, 1 ;  /* 0x3f8000002b1f7423 */ /* 0x010fe2000000000c */
[----:B-1----:R-:W-:Y:S01]  /*5230*/  FFMA R32, R32, R3, 1 ;  /* 0x3f80000020207423 */ /* 0x002fe20000000003 */
[----:B--2---:R-:W-:Y:S01]  /*5240*/  FFMA R33, R33, R164, 1 ;  /* 0x3f80000021217423 */ /* 0x004fe200000000a4 */
[----:B------:R-:W-:Y:S06]  /*5250*/  @P2 BRA `(.L_x_110) ;  /* 0x0000000000142947 */ /* 0x000fec0003800000 */
[----:B------:R-:W-:Y:S01]  /*5260*/  IMAD.MOV.U32 R0, RZ, RZ, R35 ;  /* 0x000000ffff007224 */ /* 0x000fe200078e0023 */
[----:B------:R-:W-:-:S07]  /*5270*/  MOV R12, 0x5290 ;  /* 0x00005290000c7802 */ /* 0x000fce0000000f00 */
[----:B------:R-:W-:Y:S05]  /*5280*/  CALL.REL.NOINC `($__internal_0_$__cuda_sm20_rcp_rn_f32_slowpath) ;  /* 0x0000010400f47944 */ /* 0x000fea0003c00000 */
[----:B------:R-:W-:Y:S01]  /*5290*/  MOV R34, R0 ;  /* 0x0000000000227202 */ /* 0x000fe20000000f00 */
[----:B------:R-:W-:Y:S06]  /*52a0*/  BRA `(.L_x_111) ;  /* 0x0000000000107947 */ /* 0x000fec0003800000 */
.L_x_110:
[----:B------:R-:W1:Y:S02]  /*52b0*/  MUFU.RCP R34, R35 ;  /* 0x0000002300227308 */ /* 0x000e640000001000 */
[----:B-1----:R-:W-:-:S04]  /*52c0*/  FFMA R0, R35, R34, -1 ;  /* 0xbf80000023007423 */ /* 0x002fc80000000022 */
[----:B------:R-:W-:-:S04]  /*52d0*/  FADD.FTZ R3, -R0, -RZ ;  /* 0x800000ff00037221 */ /* 0x000fc80000010100 */
[----:B------:R-:W-:-:S07]  /*52e0*/  FFMA R34, R34, R3, R34 ;  /* 0x0000000322227223 */ /* 0x000fce0000000022 */
.L_x_111:
[----:B------:R-:W-:Y:S05]  /*52f0*/  BSYNC B1 ;  /* 0x0000000000017941 */ /* 0x000fea0003800000 */
.L_x_109:
        /* <DEDUP_REMOVED lines=10> */
.L_x_113:
[----:B------:R-:W1:Y:S02]  /*53a0*/  MUFU.RCP R35, R166 ;  /* 0x000000a600237308 */ /* 0x000e640000001000 */
[----:B-1----:R-:W-:-:S04]  /*53b0*/  FFMA R0, R166, R35, -1 ;  /* 0xbf800000a6007423 */ /* 0x002fc80000000023 */
[----:B------:R-:W-:-:S04]  /*53c0*/  FADD.FTZ R0, -R0, -RZ ;  /* 0x800000ff00007221 */ /* 0x000fc80000010100 */
[----:B------:R-:W-:-:S07]  /*53d0*/  FFMA R35, R35, R0, R35 ;  /* 0x0000000023237223 */ /* 0x000fce0000000023 */
.L_x_114:
[----:B------:R-:W-:Y:S05]  /*53e0*/  BSYNC B1 ;  /* 0x0000000000017941 */ /* 0x000fea0003800000 */
.L_x_112:
        /* <DEDUP_REMOVED lines=10> */
.L_x_116:
[----:B------:R-:W1:Y:S02]  /*5490*/  MUFU.RCP R36, R37 ;  /* 0x0000002500247308 */ /* 0x000e640000001000 */
[----:B-1----:R-:W-:-:S04]  /*54a0*/  FFMA R0, R37, R36, -1 ;  /* 0xbf80000025007423 */ /* 0x002fc80000000024 */
[----:B------:R-:W-:-:S04]  /*54b0*/  FADD.FTZ R3, -R0, -RZ ;  /* 0x800000ff00037221 */ /* 0x000fc80000010100 */
[----:B------:R-:W-:-:S07]  /*54c0*/  FFMA R36, R36, R3, R36 ;  /* 0x0000000324247223 */ /* 0x000fce0000000024 */
.L_x_117:
[----:B------:R-:W-:Y:S05]  /*54d0*/  BSYNC B1 ;  /* 0x0000000000017941 */ /* 0x000fea0003800000 */
.L_x_115:
        /* <DEDUP_REMOVED lines=10> */
.L_x_119:
[----:B------:R-:W1:Y:S02]  /*5580*/  MUFU.RCP R37, R38 ;  /* 0x0000002600257308 */ /* 0x000e640000001000 */
[----:B-1----:R-:W-:-:S04]  /*5590*/  FFMA R0, R38, R37, -1 ;  /* 0xbf80000026007423 */ /* 0x002fc80000000025 */
[----:B------:R-:W-:-:S04]  /*55a0*/  FADD.FTZ R0, -R0, -RZ ;  /* 0x800000ff00007221 */ /* 0x000fc80000010100 */
[----:B------:R-:W-:-:S07]  /*55b0*/  FFMA R37, R37, R0, R37 ;  /* 0x0000000025257223 */ /* 0x000fce0000000025 */
.L_x_120:
[----:B------:R-:W-:Y:S05]  /*55c0*/  BSYNC B1 ;  /* 0x0000000000017941 */ /* 0x000fea0003800000 */
.L_x_118:
        /* <DEDUP_REMOVED lines=10> */
.L_x_122:
[----:B------:R-:W1:Y:S02]  /*5670*/  MUFU.RCP R38, R39 ;  /* 0x0000002700267308 */ /* 0x000e640000001000 */
[----:B-1----:R-:W-:-:S04]  /*5680*/  FFMA R0, R39, R38, -1 ;  /* 0xbf80000027007423 */ /* 0x002fc80000000026 */
[----:B------:R-:W-:-:S04]  /*5690*/  FADD.FTZ R3, -R0, -RZ ;  /* 0x800000ff00037221 */ /* 0x000fc80000010100 */
[----:B------:R-:W-:-:S07]  /*56a0*/  FFMA R38, R38, R3, R38 ;  /* 0x0000000326267223 */ /* 0x000fce0000000026 */
.L_x_123:
[----:B------:R-:W-:Y:S05]  /*56b0*/  BSYNC B1 ;  /* 0x0000000000017941 */ /* 0x000fea0003800000 */
.L_x_121:
        /* <DEDUP_REMOVED lines=10> */
.L_x_125:
[----:B------:R-:W1:Y:S02]  /*5760*/  MUFU.RCP R0, R23 ;  /* 0x0000001700007308 */ /* 0x000e640000001000 */
[----:B-1----:R-:W-:-:S04]  /*5770*/  FFMA R3, R23, R0, -1 ;  /* 0xbf80000017037423 */ /* 0x002fc80000000000 */
[----:B------:R-:W-:-:S04]  /*5780*/  FADD.FTZ R3, -R3, -RZ ;  /* 0x800000ff03037221 */ /* 0x000fc80000010100 */
[----:B------:R-:W-:-:S07]  /*5790*/  FFMA R39, R0, R3, R0 ;  /* 0x0000000300277223 */ /* 0x000fce0000000000 */
.L_x_126:
[----:B------:R-:W-:Y:S05]  /*57a0*/  BSYNC B1 ;  /* 0x0000000000017941 */ /* 0x000fea0003800000 */
.L_x_124:
[----:B------:R-:W-:Y:S01]  /*57b0*/  IADD3 R0, R24, 0x1800000, RZ ;  /* 0x0180000018007810 */ /* 0x000fe20007ffe0ff */
[----:B------:R-:W-:Y:S03]  /*57c0*/  BSSY B1, `(.L_x_127) ;  /* 0x000000d000017945 */ /* 0x000fe60003800000 */
[----:B------:R-:W-:-:S04]  /*57d0*/  LOP3.LUT R0, R0, 0x7f800000, RZ, 0xc0, !PT ;  /* 0x7f80000000007812 */ /* 0x000fc800078ec0ff */
[----:B------:R-:W-:-:S13]  /*57e0*/  ISETP.GT.U32.AND P2, PT, R0, 0x1ffffff, PT ;  /* 0x01ffffff0000780c */ /* 0x000fda0003f44070 */
[----:B------:R-:W-:Y:S05]  /*57f0*/  @P2 BRA `(.L_x_128) ;  /* 0x0000000000142947 */ /* 0x000fea0003800000 */
[----:B------:R-:W-:Y:S01]  /*5800*/  IMAD.MOV.U32 R0, RZ, RZ, R24 ;  /* 0x000000ffff007224 */ /* 0x000fe200078e0018 */
[----:B------:R-:W-:-:S07]  /*5810*/  MOV R12, 0x5830 ;  /* 0x00005830000c7802 */ /* 0x000fce0000000f00 */
[----:B------:R-:W-:Y:S05]  /*5820*/  CALL.REL.NOINC `($__internal_0_$__cuda_sm20_rcp_rn_f32_slowpath) ;  /* 0x00000100008c7944 */ /* 0x000fea0003c00000 */
[----:B------:R-:W-:Y:S01]  /*5830*/  MOV R23, R0 ;  /* 0x0000000000177202 */ /* 0x000fe20000000f00 */
[----:B------:R-:W-:Y:S06]  /*5840*/  BRA `(.L_x_129) ;  /* 0x0000000000107947 */ /* 0x000fec0003800000 */
.L_x_128:
[----:B------:R-:W1:Y:S02]  /*5850*/  MUFU.RCP R23, R24 ;  /* 0x0000001800177308 */ /* 0x000e640000001000 */
[----:B-1----:R-:W-:-:S04]  /*5860*/  FFMA R0, R24, R23, -1 ;  /* 0xbf80000018007423 */ /* 0x002fc80000000017 */
[----:B------:R-:W-:-:S04]  /*5870*/  FADD.FTZ R0, -R0, -RZ ;  /* 0x800000ff00007221 */ /* 0x000fc80000010100 */
[----:B------:R-:W-:-:S07]  /*5880*/  FFMA R23, R23, R0, R23 ;  /* 0x0000000017177223 */ /* 0x000fce0000000017 */
.L_x_129:
[----:B------:R-:W-:Y:S05]  /*5890*/  BSYNC B1 ;  /* 0x0000000000017941 */ /* 0x000fea0003800000 */
.L_x_127:
        /* <DEDUP_REMOVED lines=10> */
.L_x_131:
[----:B------:R-:W1:Y:S02]  /*5940*/  MUFU.RCP R40, R25 ;  /* 0x0000001900287308 */ /* 0x000e640000001000 */
[----:B-1----:R-:W-:-:S04]  /*5950*/  FFMA R0, R25, R40, -1 ;  /* 0xbf80000019007423 */ /* 0x002fc80000000028 */
[----:B------:R-:W-:-:S04]  /*5960*/  FADD.FTZ R3, -R0, -RZ ;  /* 0x800000ff00037221 */ /* 0x000fc80000010100 */
[----:B------:R-:W-:-:S07]  /*5970*/  FFMA R40, R40, R3, R40 ;  /* 0x0000000328287223 */ /* 0x000fce0000000028 */
.L_x_132:
[----:B------:R-:W-:Y:S05]  /*5980*/  BSYNC B1 ;  /* 0x0000000000017941 */ /* 0x000fea0003800000 */
.L_x_130:
        /* <DEDUP_REMOVED lines=10> */
.L_x_134:
[----:B------:R-:W1:Y:S02]  /*5a30*/  MUFU.RCP R41, R26 ;  /* 0x0000001a00297308 */ /* 0x000e640000001000 */
[----:B-1----:R-:W-:-:S04]  /*5a40*/  FFMA R0, R26, R41, -1 ;  /* 0xbf8000001a007423 */ /* 0x002fc80000000029 */
[----:B------:R-:W-:-:S04]  /*5a50*/  FADD.FTZ R0, -R0, -RZ ;  /* 0x800000ff00007221 */ /* 0x000fc80000010100 */
[----:B------:R-:W-:-:S07]  /*5a60*/  FFMA R41, R41, R0, R41 ;  /* 0x0000000029297223 */ /* 0x000fce0000000029 */
.L_x_135:
[----:B------:R-:W-:Y:S05]  /*5a70*/  BSYNC B1 ;  /* 0x0000000000017941 */ /* 0x000fea0003800000 */
.L_x_133:
        /* <DEDUP_REMOVED lines=10> */
.L_x_137:
[----:B------:R-:W1:Y:S02]  /*5b20*/  MUFU.RCP R42, R27 ;  /* 0x0000001b002a7308 */ /* 0x000e640000001000 */
[----:B-1----:R-:W-:-:S04]  /*5b30*/  FFMA R0, R27, R42, -1 ;  /* 0xbf8000001b007423 */ /* 0x002fc8000000002a */
[----:B------:R-:W-:-:S04]  /*5b40*/  FADD.FTZ R3, -R0, -RZ ;  /* 0x800000ff00037221 */ /* 0x000fc80000010100 */
[----:B------:R-:W-:-:S07]  /*5b50*/  FFMA R42, R42, R3, R42 ;  /* 0x000000032a2a7223 */ /* 0x000fce000000002a */
.L_x_138:
[----:B------:R-:W-:Y:S05]  /*5b60*/  BSYNC B1 ;  /* 0x0000000000017941 */ /* 0x000fea0003800000 */
.L_x_136:
        /* <DEDUP_REMOVED lines=10> */
.L_x_140:
[----:B------:R-:W1:Y:S02]  /*5c10*/  MUFU.RCP R43, R28 ;  /* 0x0000001c002b7308 */ /* 0x000e640000001000 */
[----:B-1----:R-:W-:-:S04]  /*5c20*/  FFMA R0, R28, R43, -1 ;  /* 0xbf8000001c007423 */ /* 0x002fc8000000002b */
[----:B------:R-:W-:-:S04]  /*5c30*/  FADD.FTZ R0, -R0, -RZ ;  /* 0x800000ff00007221 */ /* 0x000fc80000010100 */
[----:B------:R-:W-:-:S07]  /*5c40*/  FFMA R43, R43, R0, R43 ;  /* 0x000000002b2b7223 */ /* 0x000fce000000002b */
.L_x_141:
[----:B------:R-:W-:Y:S05]  /*5c50*/  BSYNC B1 ;  /* 0x0000000000017941 */ /* 0x000fea0003800000 */
.L_x_139:
        /* <DEDUP_REMOVED lines=10> */
.L_x_143:
[----:B------:R-:W1:Y:S02]  /*5d00*/  MUFU.RCP R28, R29 ;  /* 0x0000001d001c7308 */ /* 0x000e640000001000 */
[----:B-1----:R-:W-:-:S04]  /*5d10*/  FFMA R0, R29, R28, -1 ;  /* 0xbf8000001d007423 */ /* 0x002fc8000000001c */
[----:B------:R-:W-:-:S04]  /*5d20*/  FADD.FTZ R3, -R0, -RZ ;  /* 0x800000ff00037221 */ /* 0x000fc80000010100 */
[----:B------:R-:W-:-:S07]  /*5d30*/  FFMA R28, R28, R3, R28 ;  /* 0x000000031c1c7223 */ /* 0x000fce000000001c */
.L_x_144:
[----:B------:R-:W-:Y:S05]  /*5d40*/  BSYNC B1 ;  /* 0x0000000000017941 */ /* 0x000fea0003800000 */
.L_x_142:
        /* <DEDUP_REMOVED lines=10> */
.L_x_146:
[----:B------:R-:W1:Y:S02]  /*5df0*/  MUFU.RCP R29, R30 ;  /* 0x0000001e001d7308 */ /* 0x000e640000001000 */
[----:B-1----:R-:W-:-:S04]  /*5e00*/  FFMA R0, R30, R29, -1 ;  /* 0xbf8000001e007423 */ /* 0x002fc8000000001d */
[----:B------:R-:W-:-:S04]  /*5e10*/  FADD.FTZ R0, -R0, -RZ ;  /* 0x800000ff00007221 */ /* 0x000fc80000010100 */
[----:B------:R-:W-:-:S07]  /*5e20*/  FFMA R29, R29, R0, R29 ;  /* 0x000000001d1d7223 */ /* 0x000fce000000001d */
.L_x_147:
[----:B------:R-:W-:Y:S05]  /*5e30*/  BSYNC B1 ;  /* 0x0000000000017941 */ /* 0x000fea0003800000 */
.L_x_145:
        /* <DEDUP_REMOVED lines=10> */
.L_x_149:
[----:B------:R-:W1:Y:S02]  /*5ee0*/  MUFU.RCP R30, R31 ;  /* 0x0000001f001e7308 */ /* 0x000e640000001000 */
[----:B-1----:R-:W-:-:S04]  /*5ef0*/  FFMA R0, R31, R30, -1 ;  /* 0xbf8000001f007423 */ /* 0x002fc8000000001e */
[----:B------:R-:W-:-:S04]  /*5f00*/  FADD.FTZ R3, -R0, -RZ ;  /* 0x800000ff00037221 */ /* 0x000fc80000010100 */
[----:B------:R-:W-:-:S07]  /*5f10*/  FFMA R30, R30, R3, R30 ;  /* 0x000000031e1e7223 */ /* 0x000fce000000001e */
.L_x_150:
[----:B------:R-:W-:Y:S05]  /*5f20*/  BSYNC B1 ;  /* 0x0000000000017941 */ /* 0x000fea0003800000 */
.L_x_148:
        /* <DEDUP_REMOVED lines=10> */
.L_x_152:
[----:B------:R-:W1:Y:S02]  /*5fd0*/  MUFU.RCP R31, R32 ;  /* 0x00000020001f7308 */ /* 0x000e640000001000 */
[----:B-1----:R-:W-:-:S04]  /*5fe0*/  FFMA R0, R32, R31, -1 ;  /* 0xbf80000020007423 */ /* 0x002fc8000000001f */
[----:B------:R-:W-:-:S04]  /*5ff0*/  FADD.FTZ R0, -R0, -RZ ;  /* 0x800000ff00007221 */ /* 0x000fc80000010100 */
[----:B------:R-:W-:-:S07]  /*6000*/  FFMA R31, R31, R0, R31 ;  /* 0x000000001f1f7223 */ /* 0x000fce000000001f */
.L_x_153:
[----:B------:R-:W-:Y:S05]  /*6010*/  BSYNC B1 ;  /* 0x0000000000017941 */ /* 0x000fea0003800000 */
.L_x_151:
[----:B------:R-:W-:-:S04]  /*6020*/  IADD3 R0, R33, 0x1800000, RZ ;  /* 0x0180000021007810 */ /* 0x000fc80007ffe0ff */
[----:B------:R-:W-:-:S04]  /*6030*/  LOP3.LUT R0, R0, 0x7f800000, RZ, 0xc0, !PT ;  /* 0x7f80000000007812 */ /* 0x000fc800078ec0ff */
[----:B------:R-:W-:-:S13]  /*6040*/  ISETP.GT.U32.AND P2, PT, R0, 0x1ffffff, PT ;  /* 0x01ffffff0000780c */ /* 0x000fda0003f44070 */
[----:B------:R-:W-:Y:S05]  /*6050*/  @P2 BRA `(.L_x_154) ;  /* 0x0000000000102947 */ /* 0x000fea0003800000 */
[----:B------:R-:W-:Y:S02]  /*6060*/  MOV R0, R33 ;  /* 0x0000002100007202 */ /* 0x000fe40000000f00 */
[----:B------:R-:W-:-:S07]  /*6070*/  MOV R12, 0x6090 ;  /* 0x00006090000c7802 */ /* 0x000fce0000000f00 */
[----:B------:R-:W-:Y:S05]  /*6080*/  CALL.REL.NOINC `($__internal_0_$__cuda_sm20_rcp_rn_f32_slowpath) ;  /* 0x000000f800747944 */ /* 0x000fea0003c00000 */
[----:B------:R-:W-:Y:S05]  /*6090*/  BRA `(.L_x_155) ;  /* 0x0000000000107947 */ /* 0x000fea0003800000 */
.L_x_154:
[----:B------:R-:W1:Y:S02]  /*60a0*/  MUFU.RCP R0, R33 ;  /* 0x0000002100007308 */ /* 0x000e640000001000 */
[----:B-1----:R-:W-:-:S04]  /*60b0*/  FFMA R3, R33, R0, -1 ;  /* 0xbf80000021037423 */ /* 0x002fc80000000000 */
[----:B------:R-:W-:-:S04]  /*60c0*/  FADD.FTZ R3, -R3, -RZ ;  /* 0x800000ff03037221 */ /* 0x000fc80000010100 */
[----:B------:R-:W-:-:S07]  /*60d0*/  FFMA R0, R0, R3, R0 ;  /* 0x0000000300007223 */ /* 0x000fce0000000000 */
.L_x_155:
[----:B------:R-:W-:Y:S01]  /*60e0*/  F2FP.F16.F32.PACK_AB R24, R35, R34 ;  /* 0x000000222318723e */ /* 0x000fe200000000ff */
[----:B------:R-:W-:Y:S05]  /*60f0*/  WARPSYNC.ALL ;  /* 0x0000000000007948 */ /* 0x000fea0003800000 */
[----:B------:R-:W-:Y:S01]  /*6100*/  F2FP.F16.F32.PACK_AB R25, R37, R36 ;  /* 0x000000242519723e */ /* 0x000fe200000000ff */
[----:B------:R-:W-:Y:S01]  /*6110*/  BSSY B0, `(.L_x_156) ;  /* 0x000001b000007945 */ /* 0x000fe20003800000 */
[----:B------:R-:W-:Y:S02]  /*6120*/  F2FP.F16.F32.PACK_AB R26, R39, R38 ;  /* 0x00000026271a723e */ /* 0x000fe400000000ff */
[----:B------:R-:W-:-:S02]  /*6130*/  F2FP.F16.F32.PACK_AB R27, R40, R23 ;  /* 0x00000017281b723e */ /* 0x000fc400000000ff */
[----:B------:R-:W-:Y:S02]  /*6140*/  F2FP.F16.F32.PACK_AB R35, R0, R31 ;  /* 0x0000001f0023723e */ /* 0x000fe400000000ff */
[----:B------:R-:W-:Y:S01]  /*6150*/  F2FP.F16.F32.PACK_AB R32, R42, R41 ;  /* 0x000000292a20723e */ /* 0x000fe200000000ff */
[----:B------:R1:W-:Y:S01]  /*6160*/  STSM.16.M88.4 [R20+0x2200], R24 ;  /* 0x0022001814007844 */ /* 0x0003e20000000200 */
[----:B------:R-:W-:Y:S02]  /*6170*/  F2FP.F16.F32.PACK_AB R33, R28, R43 ;  /* 0x0000002b1c21723e */ /* 0x000fe400000000ff */
        /* <DEDUP_REMOVED lines=13> */
[----:B------:R-:W-:Y:S02]  /*6250*/  UIADD3 UR4, UR45, 0x2200, URZ ;  /* 0x000022002d047890 */ /* 0x000fe4000fffe03f */
[----:B------:R-:W-:Y:S01]  /*6260*/  UIADD3.X UR9, URZ, UR41, URZ, UP0, !UPT ;  /* 0x000000293f097290 */ /* 0x000fe200087fe43f */
[----:B------:R-:W-:Y:S01]  /*6270*/  UMOV UR6, UR54 ;  /* 0x0000003600067c82 */ /* 0x000fe20008000000 */
[----:B------:R-:W-:-:S07]  /*6280*/  UMOV UR7, UR55 ;  /* 0x0000003700077c82 */ /* 0x000fce0008000000 */
[----:B------:R2:W-:Y:S01]  /*6290*/  UTMASTG.3D [UR4], [UR8] ;  /* 0x00000004080073b5 */ /* 0x0005e20008010000 */
[----:B------:R0:W-:Y:S01]  /*62a0*/  UTMACMDFLUSH ;  /* 0x00000000000079b7 */ /* 0x0001e20000000000 */
[----:B--2---:R-:W-:-:S04]  /*62b0*/  DEPBAR.LE SB0, 0x1 ;  /* 0x000080400000791a */ /* 0x004fc80000000000 */
.L_x_157:
[----:B------:R-:W-:Y:S05]  /*62c0*/  BSYNC B0 ;  /* 0x0000000000007941 */ /* 0x000fea0003800000 */
.L_x_156:
[----:B-1----:R-:W-:Y:S01]  /*62d0*/  IADD3 R0, R20, 0x2200, RZ ;  /* 0x0000220014007810 */ /* 0x002fe20007ffe0ff */
[----:B------:R-:W-:Y:S03]  /*62e0*/  BAR.SYNC.DEFER_BLOCKING 0x1, 0x100 ;  /* 0x0044000000007b1d */ /* 0x000fe60000010000 */
[----:B------:R-:W-:-:S03]  /*62f0*/  LEA R23, R153, R0, 0x1 ;  /* 0x0000000099177211 */ /* 0x000fc600078e08ff */
[----:B------:R-:W-:Y:S04]  /*6300*/  BSSY B0, `(.L_x_158) ;  /* 0x0000009000007945 */ /* 0x000fe80003800000 */
[----:B------:R-:W-:Y:S05]  /*6310*/  @P0 BRA `(.L_x_159) ;  /* 0x00000000001c0947 */ /* 0x000fea0003800000 */
[----:B------:R-:W-:-:S13]  /*6320*/  ISETP.NE.AND P2, PT, R156, 0x3, PT ;  /* 0x000000039c00780c */ /* 0x000fda0003f45270 */
[----:B------:R-:W-:Y:S05]  /*6330*/  @!P2 BRA `(.L_x_160) ;  /* 0x000000000004a947 */ /* 0x000fea0003800000 */
[----:B------:R-:W-:Y:S01]  /*6340*/  BPT.TRAP 0x1 ;  /* 0x000000040000795c */ /* 0x000fe20000300000 */
.L_x_160:
[----:B------:R-:W-:-:S04]  /*6350*/  ULEA UR4, UR36, UR45, 0x3 ;  /* 0x0000002d24047291 */ /* 0x000fc8000f8e183f */
[----:B------:R-:W-:-:S04]  /*6360*/  UIADD3 UR4, UR4, 0x60, URZ ;  /* 0x0000006004047890 */ /* 0x000fc8000fffe03f */
[----:B------:R-:W-:-:S09]  /*6370*/  UPRMT UR4, UR50, 0x654, UR4 ;  /* 0x0000065432047896 */ /* 0x000fd20008000004 */
[----:B------:R-:W-:Y:S03]  /*6380*/  SYNCS.ARRIVE.TRANS64.RED.A1T0 RZ, [UR4], RZ ;  /* 0x000000ffffff79a7 */ /* 0x000fe60008100404 */
.L_x_159:
[----:B------:R-:W-:Y:S05]  /*6390*/  BSYNC B0 ;  /* 0x0000000000007941 */ /* 0x000fea0003800000 */
.L_x_158:
[----:B------:R-:W-:Y:S01]  /*63a0*/  UIADD3 UR36, UR36, 0x1, URZ ;  /* 0x0000000124247890 */ /* 0x000fe2000fffe03f */
[----:B------:R-:W-:Y:S01]  /*63b0*/  BSSY B0, `(.L_x_161) ;  /* 0x0000017000007945 */ /* 0x000fe20003800000 */
[----:B------:R-:W-:Y:S02]  /*63c0*/  MOV R24, RZ ;  /* 0x000000ff00187202 */ /* 0x000fe40000000f00 */
[----:B------:R-:W-:-:S04]  /*63d0*/  UISETP.NE.AND UP0, UPT, UR36, 0x4, UPT ;  /* 0x000000042400788c */ /* 0x000fc8000bf05270 */
[----:B------:R-:W-:Y:S01]  /*63e0*/  USEL UR36, UR36, URZ, UP0 ;  /* 0x0000003f24247287 */ /* 0x000fe20008000000 */
[----:B------:R-:W-:Y:S11]  /*63f0*/  @P0 BRA `(.L_x_162) ;  /* 0x0000000000480947 */ /* 0x000ff60003800000 */
[----:B------:R-:W-:-:S13]  /*6400*/  ISETP.NE.AND P2, PT, R156, 0x3, PT ;  /* 0x000000039c00780c */ /* 0x000fda0003f45270 */
[----:B------:R-:W-:Y:S05]  /*6410*/  @!P2 BRA `(.L_x_163) ;  /* 0x000000000004a947 */ /* 0x000fea0003800000 */
[----:B------:R-:W-:Y:S01]  /*6420*/  BPT.TRAP 0x1 ;  /* 0x000000040000795c */ /* 0x000fe20000300000 */
.L_x_163:
[C---:B------:R-:W-:Y:S01]  /*6430*/  LEA R0, R14.reuse, UR45, 0x3 ;  /* 0x0000002d0e007c11 */ /* 0x040fe2000f8e18ff */
[----:B------:R-:W-:Y:S01]  /*6440*/  BSSY B1, `(.L_x_164) ;  /* 0x0000006000017945 */ /* 0x000fe20003800000 */
[----:B------:R-:W-:Y:S02]  /*6450*/  SHF.L.U32 R3, RZ, 0x1f, RZ ;  /* 0x0000001fff037819 */ /* 0x000fe400000006ff */
[----:B------:R-:W-:Y:S02]  /*6460*/  @!P1 LEA R12, R14, R15, 0xd ;  /* 0x0000000f0e0c9211 */ /* 0x000fe400078e68ff */
[----:B------:R-:W1:Y:S02]  /*6470*/  SYNCS.PHASECHK.TRANS64.TRYWAIT P2, [R0+URZ+0x40], R3 ;  /* 0x00004003000075a7 */ /* 0x000e64000804017f */
[----:B------:R-:W-:Y:S01]  /*6480*/  @!P1 LEA R13, R153, R12, 0x1 ;  /* 0x0000000c990d9211 */ /* 0x000fe200078e08ff */
[----:B-1----:R-:W-:Y:S06]  /*6490*/  @!P2 BRA `(.L_x_165) ;  /* 0x000000ec0054a947 */ /* 0x002fec0003800000 */
.L_x_606:
[----:B------:R-:W-:Y:S05]  /*64a0*/  BSYNC B1 ;  /* 0x0000000000017941 */ /* 0x000fea0003800000 */
.L_x_164:
[----:B------:R-:W-:Y:S05]  /*64b0*/  @!P1 WARPSYNC.ALL ;  /* 0x0000000000009948 */ /* 0x000fea0003800000 */
[----:B------:R2:W3:Y:S01]  /*64c0*/  @!P1 LDSM.16.M88.4 R8, [R12] ;  /* 0x000000000c08983b */ /* 0x0004e20000000200 */
[----:B------:R-:W-:-:S03]  /*64d0*/  IADD3 R14, R14, 0x1, RZ ;  /* 0x000000010e0e7810 */ /* 0x000fc60007ffe0ff */
[----:B------:R2:W4:Y:S01]  /*64e0*/  @!P1 LDSM.16.M88.4 R4, [R13] ;  /* 0x000000000d04983b */ /* 0x0005220000000200 */
[----:B------:R-:W-:-:S04]  /*64f0*/  ISETP.NE.AND P2, PT, R14, 0x4, PT ;  /* 0x000000040e00780c */ /* 0x000fc80003f45270 */
[----:B------:R-:W-:Y:S02]  /*6500*/  SEL R14, R14, RZ, P2 ;  /* 0x000000ff0e0e7207 */ /* 0x000fe40001000000 */
[----:B------:R-:W-:-:S07]  /*6510*/  SEL R24, RZ, 0x1, P2 ;  /* 0x00000001ff187807 */ /* 0x000fce0001000000 */
.L_x_162:
[----:B------:R-:W-:Y:S05]  /*6520*/  BSYNC B0 ;  /* 0x0000000000007941 */ /* 0x000fea0003800000 */
.L_x_161:
[--C-:B---3--:R-:W-:Y:S02]  /*6530*/  HADD2.F32 R27, -RZ, R8.reuse.H1_H1 ;  /* 0x30000008ff1b7230 */ /* 0x108fe40000004100 */
[C---:B-1----:R-:W-:Y:S01]  /*6540*/  FMUL R0, R154.reuse, R57 ;  /* 0x000000399a007220 */ /* 0x042fe20000400000 */
[----:B------:R-:W-:Y:S02]  /*6550*/  HADD2.F32 R31, -RZ, R9.H1_H1 ;  /* 0x30000009ff1f7230 */ /* 0x000fe40000004100 */
[C---:B--2---:R-:W-:Y:S01]  /*6560*/  FMUL R12, R154.reuse, R59 ;  /* 0x0000003b9a0c7220 */ /* 0x044fe20000400000 */
        /* <DEDUP_REMOVED lines=14> */
[----:B------:R-:W-:Y:S01]  /*6650*/  FMUL R58, R154, R58 ;  /* 0x0000003a9a3a7220 */ /* 0x000fe20000400000 */
[----:B------:R-:W-:Y:S01]  /*6660*/  FFMA.RM R0, R0, R13, 12582913 ;  /* 0x4b40000100007423 */ /* 0x000fe2000000400d */
[----:B------:R-:W-:Y:S01]  /*6670*/  FFMA.SAT R28, -R27, R12, 0.5 ;  /* 0x3f0000001b1c7423 */ /* 0x000fe2000000210c */
[C---:B------:R-:W-:Y:S01]  /*6680*/  FFMA R39, R155.reuse, R39, R26 ;  /* 0x000000279b277223 */ /* 0x040fe2000000001a */
[----:B------:R-:W-:Y:S01]  /*6690*/  FFMA R29, R155, R29, R58 ;  /* 0x0000001d9b1d7223 */ /* 0x000fe2000000003a */
[----:B------:R-:W-:Y:S01]  /*66a0*/  FADD R26, R0, -12583039 ;  /* 0xcb40007f001a7421 */ /* 0x000fe20000000000 */
[----:B------:R-:W-:Y:S01]  /*66b0*/  FFMA.RM R3, R28, R13, 12582913 ;  /* 0x4b4000011c037423 */ /* 0x000fe2000000400d */
[----:B------:R-:W-:Y:S02]  /*66c0*/  HADD2.F32 R33, -RZ, R10.H0_H0 ;  /* 0x2000000aff217230 */ /* 0x000fe40000004100 */
[----:B------:R-:W-:Y:S01]  /*66d0*/  FMUL R60, R154, R60 ;  /* 0x0000003c9a3c7220 */ /* 0x000fe20000400000 */
[----:B------:R-:W-:Y:S01]  /*66e0*/  FFMA R28, -R25, 1.4426950216293334961, -R26 ;  /* 0x3fb8aa3b191c7823 */ /* 0x000fe2000000091a */
[-C--:B------:R-:W-:Y:S01]  /*66f0*/  FFMA.SAT R32, -R29, R12.reuse, 0.5 ;  /* 0x3f0000001d207423 */ /* 0x080fe2000000210c */
[----:B------:R-:W-:Y:S01]  /*6700*/  FFMA.SAT R34, -R31, R12, 0.5 ;  /* 0x3f0000001f227423 */ /* 0x000fe2000000210c */
[----:B------:R-:W-:Y:S01]  /*6710*/  FFMA R33, R155, R33, R60 ;  /* 0x000000219b217223 */ /* 0x000fe2000000003c */
[----:B------:R-:W-:Y:S01]  /*6720*/  FFMA R28, -R25, 1.925963033500011079e-08, R28 ;  /* 0x32a57060191c7823 */ /* 0x000fe2000000011c */
[----:B------:R-:W-:Y:S01]  /*6730*/  FFMA.RM R25, R32, R13, 12582913 ;  /* 0x4b40000120197423 */ /* 0x000fe2000000400d */
[----:B----4-:R-:W-:-:S02]  /*6740*/  HADD2.F32 R43, -RZ, R4.H1_H1 ;  /* 0x30000004ff2b7230 */ /* 0x010fc40000004100 */
[----:B------:R-:W-:Y:S01]  /*6750*/  FMUL R26, R154, R65 ;  /* 0x000000419a1a7220 */ /* 0x000fe20000400000 */
[-C--:B------:R-:W-:Y:S01]  /*6760*/  FFMA.SAT R36, -R33, R12.reuse, 0.5 ;  /* 0x3f00000021247423 */ /* 0x080fe2000000210c */
[----:B------:R-:W-:Y:S01]  /*6770*/  FADD R32, R25, -12583039 ;  /* 0xcb40007f19207421 */ /* 0x000fe20000000000 */
[----:B------:R-:W-:Y:S01]  /*6780*/  FFMA.RM R34, R34, R13, 12582913 ;  /* 0x4b40000122227423 */ /* 0x000fe2000000400d */
[----:B------:R-:W-:Y:S01]  /*6790*/  FFMA R43, R155, R43, R26 ;  /* 0x0000002b9b2b7223 */ /* 0x000fe2000000001a */
[----:B------:R-:W-:Y:S01]  /*67a0*/  FFMA.RM R38, R36, R13, 12582913 ;  /* 0x4b40000124267423 */ /* 0x000fe2000000400d */
[----:B------:R1:W2:Y:S01]  /*67b0*/  MUFU.EX2 R26, R28 ;  /* 0x0000001c001a7308 */ /* 0x0002a20000000800 */
[----:B------:R-:W-:Y:S01]  /*67c0*/  FFMA R32, -R29, 1.4426950216293334961, -R32 ;  /* 0x3fb8aa3b1d207823 */ /* 0x000fe20000000920 */
[----:B------:R-:W-:Y:S01]  /*67d0*/  FFMA.SAT R42, -R35, R12, 0.5 ;  /* 0x3f000000232a7423 */ /* 0x000fe2000000210c */
[----:B------:R-:W-:Y:S01]  /*67e0*/  FADD R40, R38, -12583039 ;  /* 0xcb40007f26287421 */ /* 0x000fe20000000000 */
[----:B------:R-:W-:-:S02]  /*67f0*/  HADD2.F32 R37, -RZ, R11.H0_H0 ;  /* 0x2000000bff257230 */ /* 0x000fc40000004100 */
[----:B------:R-:W-:Y:S01]  /*6800*/  FFMA R32, -R29, 1.925963033500011079e-08, R32 ;  /* 0x32a570601d207823 */ /* 0x000fe20000000120 */
[----:B------:R-:W-:Y:S02]  /*6810*/  HADD2.F32 R29, -RZ, R5.H1_H1 ;  /* 0x30000005ff1d7230 */ /* 0x000fe40000004100 */
[----:B------:R-:W-:Y:S01]  /*6820*/  FMUL R62, R154, R62 ;  /* 0x0000003e9a3e7220 */ /* 0x000fe20000400000 */
[----:B------:R-:W-:Y:S01]  /*6830*/  FFMA.RM R42, R42, R13, 12582913 ;  /* 0x4b4000012a2a7423 */ /* 0x000fe2000000400d */
[----:B-1----:R-:W-:Y:S01]  /*6840*/  FADD R28, R34, -12583039 ;  /* 0xcb40007f221c7421 */ /* 0x002fe20000000000 */
[----:B------:R-:W-:Y:S02]  /*6850*/  HADD2.F32 R41, -RZ, R4.H0_H0 ;  /* 0x20000004ff297230 */ /* 0x000fe40000004100 */
[----:B------:R-:W-:Y:S01]  /*6860*/  FFMA R40, -R33, 1.4426950216293334961, -R40 ;  /* 0x3fb8aa3b21287823 */ /* 0x000fe20000000928 */
[C---:B------:R-:W-:Y:S01]  /*6870*/  FMUL R64, R154.reuse, R64 ;  /* 0x000000409a407220 */ /* 0x040fe20000400000 */
[----:B------:R-:W-:Y:S01]  /*6880*/  FFMA R36, -R31, 1.4426950216293334961, -R28 ;  /* 0x3fb8aa3b1f247823 */ /* 0x000fe2000000091c */
[----:B------:R-:W-:Y:S01]  /*6890*/  FMUL R28, R154, R67 ;  /* 0x000000439a1c7220 */ /* 0x000fe20000400000 */
[----:B------:R-:W-:Y:S01]  /*68a0*/  FFMA R37, R155, R37, R62 ;  /* 0x000000259b257223 */ /* 0x000fe2000000003e */
[----:B------:R-:W-:Y:S01]  /*68b0*/  FFMA R40, -R33, 1.925963033500011079e-08, R40 ;  /* 0x32a5706021287823 */ /* 0x000fe20000000128 */
[C---:B------:R-:W-:Y:S01]  /*68c0*/  FFMA R41, R155.reuse, R41, R64 ;  /* 0x000000299b297223 */ /* 0x040fe20000000040 */
[----:B------:R-:W-:Y:S01]  /*68d0*/  FFMA R29, R155, R29, R28 ;  /* 0x0000001d9b1d7223 */ /* 0x000fe2000000001c */
[----:B------:R-:W-:Y:S01]  /*68e0*/  FADD R28, R42, -12583039 ;  /* 0xcb40007f2a1c7421 */ /* 0x000fe20000000000 */
[----:B------:R-:W-:Y:S01]  /*68f0*/  FFMA.SAT R44, -R37, R12, 0.5 ;  /* 0x3f000000252c7423 */ /* 0x000fe2000000210c */
[----:B------:R1:W-:Y:S01]  /*6900*/  MUFU.EX2 R47, R40 ;  /* 0x00000028002f7308 */ /* 0x0003e20000000800 */
[----:B------:R-:W-:Y:S01]  /*6910*/  FADD R30, R3, -12583039 ;  /* 0xcb40007f031e7421 */ /* 0x000fe20000000000 */
[----:B------:R-:W-:Y:S01]  /*6920*/  FFMA R28, -R35, 1.4426950216293334961, -R28 ;  /* 0x3fb8aa3b231c7823 */ /* 0x000fe2000000091c */
[----:B------:R-:W-:Y:S01]  /*6930*/  FFMA R36, -R31, 1.925963033500011079e-08, R36 ;  /* 0x32a570601f247823 */ /* 0x000fe20000000124 */
[----:B------:R-:W-:Y:S01]  /*6940*/  FFMA.RM R44, R44, R13, 12582913 ;  /* 0x4b4000012c2c7423 */ /* 0x000fe2000000400d */
[----:B------:R-:W-:-:S02]  /*6950*/  HADD2.F32 R33, -RZ, R6.H1_H1 ;  /* 0x30000006ff217230 */ /* 0x000fc40000004100 */
[----:B------:R-:W-:Y:S01]  /*6960*/  FFMA R35, -R35, 1.925963033500011079e-08, R28 ;  /* 0x32a5706023237823 */ /* 0x000fe2000000011c */
[----:B------:R-:W-:Y:S01]  /*6970*/  FMUL R28, R154, R69 ;  /* 0x000000459a1c7220 */ /* 0x000fe20000400000 */
[----:B------:R-:W-:Y:S01]  /*6980*/  FFMA R30, -R27, 1.4426950216293334961, -R30 ;  /* 0x3fb8aa3b1b1e7823 */ /* 0x000fe2000000091e */
[-C--:B-1----:R-:W-:Y:S01]  /*6990*/  FFMA.SAT R40, -R41, R12.reuse, 0.5 ;  /* 0x3f00000029287423 */ /* 0x082fe2000000210c */
[----:B------:R1:W-:Y:S01]  /*69a0*/  MUFU.EX2 R45, R36 ;  /* 0x00000024002d7308 */ /* 0x0003e20000000800 */
[----:B------:R-:W-:Y:S01]  /*69b0*/  FFMA.SAT R46, -R39, R12, 0.5 ;  /* 0x3f000000272e7423 */ /* 0x000fe2000000210c */
[----:B------:R-:W-:Y:S01]  /*69c0*/  FFMA R33, R155, R33, R28 ;  /* 0x000000219b217223 */ /* 0x000fe2000000001c */
[-C--:B------:R-:W-:Y:S01]  /*69d0*/  FFMA.RM R40, R40, R13.reuse, 12582913 ;  /* 0x4b40000128287423 */ /* 0x080fe2000000400d */
[----:B------:R-:W-:Y:S01]  /*69e0*/  FFMA R30, -R27, 1.925963033500011079e-08, R30 ;  /* 0x32a570601b1e7823 */ /* 0x000fe2000000011e */
[----:B------:R-:W-:Y:S02]  /*69f0*/  HADD2.F32 R27, -RZ, R5.H0_H0 ;  /* 0x20000005ff1b7230 */ /* 0x000fe40000004100 */
[----:B------:R-:W-:Y:S01]  /*6a00*/  FFMA.RM R46, R46, R13, 12582913 ;  /* 0x4b4000012e2e7423 */ /* 0x000fe2000000400d */
[----:B------:R-:W-:Y:S01]  /*6a10*/  FADD R28, R40, -12583039 ;  /* 0xcb40007f281c7421 */ /* 0x000fe20000000000 */
[----:B------:R-:W-:Y:S01]  /*6a20*/  FMUL R66, R154, R66 ;  /* 0x000000429a427220 */ /* 0x000fe20000400000 */
[----:B-1----:R-:W-:Y:S01]  /*6a30*/  FADD R36, R44, -12583039 ;  /* 0xcb40007f2c247421 */ /* 0x002fe20000000000 */
[----:B------:R-:W-:Y:S01]  /*6a40*/  FADD R48, R46, -12583039 ;  /* 0xcb40007f2e307421 */ /* 0x000fe20000000000 */
[----:B------:R-:W-:Y:S01]  /*6a50*/  FFMA R28, -R41, 1.4426950216293334961, -R28 ;  /* 0x3fb8aa3b291c7823 */ /* 0x000fe2000000091c */
[----:B------:R-:W-:Y:S01]  /*6a60*/  FFMA R27, R155, R27, R66 ;  /* 0x0000001b9b1b7223 */ /* 0x000fe20000000042 */
[----:B------:R-:W-:Y:S01]  /*6a70*/  FFMA R36, -R37, 1.4426950216293334961, -R36 ;  /* 0x3fb8aa3b25247823 */ /* 0x000fe20000000924 */
[-C--:B------:R-:W-:Y:S01]  /*6a80*/  FFMA.SAT R50, -R43, R12.reuse, 0.5 ;  /* 0x3f0000002b327423 */ /* 0x080fe2000000210c */
[----:B------:R-:W-:Y:S01]  /*6a90*/  FFMA R41, -R41, 1.925963033500011079e-08, R28 ;  /* 0x32a5706029297823 */ /* 0x000fe2000000011c */
[----:B------:R-:W-:Y:S01]  /*6aa0*/  FFMA.SAT R28, -R29, R12, 0.5 ;  /* 0x3f0000001d1c7423 */ /* 0x000fe2000000210c */
[----:B------:R-:W-:Y:S01]  /*6ab0*/  FFMA R36, -R37, 1.925963033500011079e-08, R36 ;  /* 0x32a5706025247823 */ /* 0x000fe20000000124 */
[----:B------:R-:W-:Y:S01]  /*6ac0*/  FFMA R48, -R39, 1.4426950216293334961, -R48 ;  /* 0x3fb8aa3b27307823 */ /* 0x000fe20000000930 */
[----:B------:R-:W-:Y:S01]  /*6ad0*/  HADD2.F32 R31, -RZ, R6.H0_H0 ;  /* 0x20000006ff1f7230 */ /* 0x000fe20000004100 */
[----:B------:R1:W-:Y:S01]  /*6ae0*/  MUFU.EX2 R49, R35 ;  /* 0x0000002300317308 */ /* 0x0003e20000000800 */
[-C--:B------:R-:W-:Y:S01]  /*6af0*/  FFMA.RM R50, R50, R13.reuse, 12582913 ;  /* 0x4b40000132327423 */ /* 0x080fe2000000400d */
[----:B------:R-:W-:Y:S01]  /*6b00*/  FFMA.RM R53, R28, R13, 12582913 ;  /* 0x4b4000011c357423 */ /* 0x000fe2000000400d */
[----:B------:R-:W-:-:S02]  /*6b10*/  HADD2.F32 R37, -RZ, R7.H1_H1 ;  /* 0x30000007ff257230 */ /* 0x000fc40000004100 */
[C---:B------:R-:W-:Y:S01]  /*6b20*/  FMUL R68, R154.reuse, R68 ;  /* 0x000000449a447220 */ /* 0x040fe20000400000 */
[----:B------:R-:W-:Y:S01]  /*6b30*/  FFMA R48, -R39, 1.925963033500011079e-08, R48 ;  /* 0x32a5706027307823 */ /* 0x000fe20000000130 */
[C---:B------:R-:W-:Y:S01]  /*6b40*/  FMUL R28, R154.reuse, R71 ;  /* 0x000000479a1c7220 */ /* 0x040fe20000400000 */
[----:B------:R-:W-:Y:S01]  /*6b50*/  FMUL R70, R154, R70 ;  /* 0x000000469a467220 */ /* 0x000fe20000400000 */
[----:B------:R3:W-:Y:S01]  /*6b60*/  MUFU.EX2 R51, R36 ;  /* 0x0000002400337308 */ /* 0x0007e20000000800 */
[----:B-1----:R-:W-:Y:S02]  /*6b70*/  HADD2.F32 R35, -RZ, R7.H0_H0 ;  /* 0x20000007ff237230 */ /* 0x002fe40000004100 */
[----:B------:R-:W-:Y:S01]  /*6b80*/  FADD R52, R50, -12583039 ;  /* 0xcb40007f32347421 */ /* 0x000fe20000000000 */
[C---:B------:R-:W-:Y:S01]  /*6b90*/  FFMA R31, R155.reuse, R31, R68 ;  /* 0x0000001f9b1f7223 */ /* 0x040fe20000000044 */
[----:B------:R-:W-:Y:S01]  /*6ba0*/  FFMA R37, R155, R37, R28 ;  /* 0x000000259b257223 */ /* 0x000fe2000000001c */
[-C--:B------:R-:W-:Y:S01]  /*6bb0*/  FFMA.SAT R56, -R33, R12.reuse, 0.5 ;  /* 0x3f00000021387423 */ /* 0x080fe2000000210c */
[----:B------:R-:W-:Y:S01]  /*6bc0*/  FFMA R35, R155, R35, R70 ;  /* 0x000000239b237223 */ /* 0x000fe20000000046 */
[----:B------:R-:W-:Y:S01]  /*6bd0*/  FFMA R52, -R43, 1.4426950216293334961, -R52 ;  /* 0x3fb8aa3b2b347823 */ /* 0x000fe20000000934 */
[----:B------:R1:W-:Y:S01]  /*6be0*/  MUFU.EX2 R39, R48 ;  /* 0x0000003000277308 */ /* 0x0003e20000000800 */
[-C--:B---3--:R-:W-:Y:S01]  /*6bf0*/  FFMA.SAT R36, -R27, R12.reuse, 0.5 ;  /* 0x3f0000001b247423 */ /* 0x088fe2000000210c */
[-C--:B------:R-:W-:Y:S01]  /*6c00*/  FFMA.SAT R28, -R31, R12.reuse, 0.5 ;  /* 0x3f0000001f1c7423 */ /* 0x080fe2000000210c */
[-C--:B------:R-:W-:Y:S01]  /*6c10*/  FFMA.SAT R60, -R37, R12.reuse, 0.5 ;  /* 0x3f000000253c7423 */ /* 0x080fe2000000210c */
[----:B------:R-:W-:Y:S01]  /*6c20*/  FFMA.SAT R58, -R35, R12, 0.5 ;  /* 0x3f000000233a7423 */ /* 0x000fe2000000210c */
[-C--:B------:R-:W-:Y:S01]  /*6c30*/  FFMA.RM R36, R36, R13.reuse, 12582913 ;  /* 0x4b40000124247423 */ /* 0x080fe2000000400d */
[----:B------:R-:W-:Y:S01]  /*6c40*/  FFMA R52, -R43, 1.925963033500011079e-08, R52 ;  /* 0x32a570602b347823 */ /* 0x000fe20000000134 */
[-C--:B------:R-:W-:Y:S01]  /*6c50*/  FFMA.RM R28, R28, R13.reuse, 12582913 ;  /* 0x4b4000011c1c7423 */ /* 0x080fe2000000400d */
[----:B------:R-:W3:Y:S01]  /*6c60*/  MUFU.EX2 R30, R30 ;  /* 0x0000001e001e7308 */ /* 0x000ee20000000800 */
[----:B-1----:R-:W-:Y:S01]  /*6c70*/  FADD R48, R36, -12583039 ;  /* 0xcb40007f24307421 */ /* 0x002fe20000000000 */
[-C--:B------:R-:W-:Y:S01]  /*6c80*/  FFMA.RM R56, R56, R13.reuse, 12582913 ;  /* 0x4b40000138387423 */ /* 0x080fe2000000400d */
[-C--:B------:R-:W-:Y:S01]  /*6c90*/  FFMA.RM R60, R60, R13.reuse, 12582913 ;  /* 0x4b4000013c3c7423 */ /* 0x080fe2000000400d */
[----:B------:R-:W-:Y:S01]  /*6ca0*/  FFMA.RM R58, R58, R13, 12582913 ;  /* 0x4b4000013a3a7423 */ /* 0x000fe2000000400d */
[----:B------:R-:W-:Y:S01]  /*6cb0*/  FFMA R48, -R27, 1.4426950216293334961, -R48 ;  /* 0x3fb8aa3b1b307823 */ /* 0x000fe20000000930 */
[----:B------:R-:W-:Y:S01]  /*6cc0*/  SHF.L.U32 R13, R0, 0x17, RZ ;  /* 0x00000017000d7819 */ /* 0x000fe200000006ff */
[----:B------:R-:W-:Y:S01]  /*6cd0*/  FADD R54, R53, -12583039 ;  /* 0xcb40007f35367421 */ /* 0x000fe20000000000 */
[----:B------:R1:W-:Y:S01]  /*6ce0*/  MUFU.EX2 R43, R52 ;  /* 0x00000034002b7308 */ /* 0x0003e20000000800 */
[----:B------:R-:W-:Y:S01]  /*6cf0*/  FFMA R48, -R27, 1.925963033500011079e-08, R48 ;  /* 0x32a570601b307823 */ /* 0x000fe20000000130 */
[----:B------:R-:W-:Y:S01]  /*6d00*/  FADD R12, R56, -12583039 ;  /* 0xcb40007f380c7421 */ /* 0x000fe20000000000 */
[----:B------:R-:W-:Y:S01]  /*6d10*/  FADD R62, R60, -12583039 ;  /* 0xcb40007f3c3e7421 */ /* 0x000fe20000000000 */
[----:B--2---:R-:W-:Y:S01]  /*6d20*/  FFMA R13, R13, R26, 1 ;  /* 0x3f8000000d0d7423 */ /* 0x004fe2000000001a */
[----:B------:R-:W-:Y:S01]  /*6d30*/  FFMA R54, -R29, 1.4426950216293334961, -R54 ;  /* 0x3fb8aa3b1d367823 */ /* 0x000fe20000000936 */
[----:B------:R-:W-:Y:S01]  /*6d40*/  FFMA R12, -R33, 1.4426950216293334961, -R12 ;  /* 0x3fb8aa3b210c7823 */ /* 0x000fe2000000090c */
[----:B------:R-:W-:Y:S01]  /*6d50*/  FFMA R62, -R37, 1.4426950216293334961, -R62 ;  /* 0x3fb8aa3b253e7823 */ /* 0x000fe2000000093e */
[----:B------:R2:W-:Y:S01]  /*6d60*/  MUFU.EX2 R27, R48 ;  /* 0x00000030001b7308 */ /* 0x0005e20000000800 */
[----:B-1----:R-:W-:Y:S01]  /*6d70*/  FADD R52, R28, -12583039 ;  /* 0xcb40007f1c347421 */ /* 0x002fe20000000000 */
[----:B------:R-:W-:Y:S01]  /*6d80*/  FFMA R54, -R29, 1.925963033500011079e-08, R54 ;  /* 0x32a570601d367823 */ /* 0x000fe20000000136 */
[----:B------:R-:W-:Y:S01]  /*6d90*/  FFMA R12, -R33, 1.925963033500011079e-08, R12 ;  /* 0x32a57060210c7823 */ /* 0x000fe2000000010c */
[----:B------:R-:W-:Y:S01]  /*6da0*/  SHF.L.U32 R3, R3, 0x17, RZ ;  /* 0x0000001703037819 */ /* 0x000fe200000006ff */
[----:B------:R-:W-:Y:S01]  /*6db0*/  FFMA R52, -R31, 1.4426950216293334961, -R52 ;  /* 0x3fb8aa3b1f347823 */ /* 0x000fe20000000934 */
[----:B------:R-:W-:Y:S01]  /*6dc0*/  FFMA R62, -R37, 1.925963033500011079e-08, R62 ;  /* 0x32a57060253e7823 */ /* 0x000fe2000000013e */
[----:B------:R-:W-:Y:S01]  /*6dd0*/  IADD3 R0, R13, 0x1800000, RZ ;  /* 0x018000000d007810 */ /* 0x000fe20007ffe0ff */
[----:B------:R-:W1:Y:S01]  /*6de0*/  MUFU.EX2 R32, R32 ;  /* 0x0000002000207308 */ /* 0x000e620000000800 */
[----:B--2---:R-:W-:Y:S01]  /*6df0*/  FADD R48, R58, -12583039 ;  /* 0xcb40007f3a307421 */ /* 0x004fe20000000000 */
[----:B------:R-:W-:Y:S01]  /*6e00*/  FFMA R52, -R31, 1.925963033500011079e-08, R52 ;  /* 0x32a570601f347823 */ /* 0x000fe20000000134 */
[----:B------:R-:W-:Y:S01]  /*6e10*/  LOP3.LUT R0, R0, 0x7f800000, RZ, 0xc0, !PT ;  /* 0x7f80000000007812 */ /* 0x000fe200078ec0ff */
[----:B---3--:R-:W-:Y:S01]  /*6e20*/  FFMA R30, R3, R30, 1 ;  /* 0x3f800000031e7423 */ /* 0x008fe2000000001e */
[----:B------:R-:W-:Y:S01]  /*6e30*/  FFMA R48, -R35, 1.4426950216293334961, -R48 ;  /* 0x3fb8aa3b23307823 */ /* 0x000fe20000000930 */
[----:B------:R-:W-:Y:S01]  /*6e40*/  SHF.L.U32 R25, R25, 0x17, RZ ;  /* 0x0000001719197819 */ /* 0x000fe200000006ff */
[----:B------:R-:W-:Y:S01]  /*6e50*/  BSSY B1, `(.L_x_166) ;  /* 0x000002e000017945 */ /* 0x000fe20003800000 */
[----:B------:R-:W2:Y:S01]  /*6e60*/  MUFU.EX2 R41, R41 ;  /* 0x0000002900297308 */ /* 0x000ea20000000800 */
[----:B------:R-:W-:Y:S01]  /*6e70*/  FFMA R48, -R35, 1.925963033500011079e-08, R48 ;  /* 0x32a5706023307823 */ /* 0x000fe20000000130 */
[----:B------:R-:W-:-:S02]  /*6e80*/  ISETP.GT.U32.AND P2, PT, R0, 0x1ffffff, PT ;  /* 0x01ffffff0000780c */ /* 0x000fc40003f44070 */
[----:B------:R-:W-:Y:S02]  /*6e90*/  SHF.L.U32 R34, R34, 0x17, RZ ;  /* 0x0000001722227819 */ /* 0x000fe400000006ff */
[----:B------:R-:W-:Y:S02]  /*6ea0*/  SHF.L.U32 R38, R38, 0x17, RZ ;  /* 0x0000001726267819 */ /* 0x000fe400000006ff */
[----:B------:R-:W3:Y:S01]  /*6eb0*/  MUFU.EX2 R54, R54 ;  /* 0x0000003600367308 */ /* 0x000ee20000000800 */
[----:B-1----:R-:W-:Y:S01]  /*6ec0*/  FFMA R35, R25, R32, 1 ;  /* 0x3f80000019237423 */ /* 0x002fe20000000020 */
[----:B------:R-:W-:Y:S01]  /*6ed0*/  SHF.L.U32 R32, R36, 0x17, RZ ;  /* 0x0000001724207819 */ /* 0x000fe200000006ff */
[----:B------:R-:W-:Y:S01]  /*6ee0*/  FFMA R64, R34, R45, 1 ;  /* 0x3f80000022407423 */ /* 0x000fe2000000002d */
[----:B------:R-:W-:Y:S01]  /*6ef0*/  SHF.L.U32 R42, R42, 0x17, RZ ;  /* 0x000000172a2a7819 */ /* 0x000fe200000006ff */
[----:B------:R-:W-:Y:S01]  /*6f00*/  FFMA R47, R38, R47, 1 ;  /* 0x3f800000262f7423 */ /* 0x000fe2000000002f */
[----:B------:R-:W-:Y:S01]  /*6f10*/  SHF.L.U32 R44, R44, 0x17, RZ ;  /* 0x000000172c2c7819 */ /* 0x000fe200000006ff */
[----:B------:R-:W-:Y:S01]  /*6f20*/  FFMA R32, R32, R27, 1 ;  /* 0x3f80000020207423 */ /* 0x000fe2000000001b */
[----:B------:R-:W1:Y:S01]  /*6f30*/  MUFU.EX2 R52, R52 ;  /* 0x0000003400347308 */ /* 0x000e620000000800 */
[----:B------:R-:W-:Y:S01]  /*6f40*/  SHF.L.U32 R46, R46, 0x17, RZ ;  /* 0x000000172e2e7819 */ /* 0x000fe200000006ff */
[----:B------:R-:W-:Y:S01]  /*6f50*/  FFMA R42, R42, R49, 1 ;  /* 0x3f8000002a2a7423 */ /* 0x000fe20000000031 */
[----:B------:R-:W-:Y:S01]  /*6f60*/  SHF.L.U32 R40, R40, 0x17, RZ ;  /* 0x0000001728287819 */ /* 0x000fe200000006ff */
[----:B------:R-:W-:Y:S01]  /*6f70*/  FFMA R51, R44, R51, 1 ;  /* 0x3f8000002c337423 */ /* 0x000fe20000000033 */
[----:B------:R-:W-:Y:S01]  /*6f80*/  SHF.L.U32 R34, R50, 0x17, RZ ;  /* 0x0000001732227819 */ /* 0x000fe200000006ff */
[----:B------:R-:W-:Y:S01]  /*6f90*/  FFMA R46, R46, R39, 1 ;  /* 0x3f8000002e2e7423 */ /* 0x000fe20000000027 */
[----:B------:R-:W-:Y:S01]  /*6fa0*/  SHF.L.U32 R33, R53, 0x17, RZ ;  /* 0x0000001735217819 */ /* 0x000fe200000006ff */
[----:B------:R-:W4:Y:S01]  /*6fb0*/  MUFU.EX2 R12, R12 ;  /* 0x0000000c000c7308 */ /* 0x000f220000000800 */
[----:B------:R-:W-:Y:S01]  /*6fc0*/  SHF.L.U32 R31, R28, 0x17, RZ ;  /* 0x000000171c1f7819 */ /* 0x000fe200000006ff */
[----:B--2---:R-:W-:Y:S01]  /*6fd0*/  FFMA R41, R40, R41, 1 ;  /* 0x3f80000028297423 */ /* 0x004fe20000000029 */
[----:B------:R-:W-:Y:S01]  /*6fe0*/  SHF.L.U32 R25, R56, 0x17, RZ ;  /* 0x0000001738197819 */ /* 0x000fe200000006ff */
[----:B------:R-:W-:Y:S01]  /*6ff0*/  FFMA R34, R34, R43, 1 ;  /* 0x3f80000022227423 */ /* 0x000fe2000000002b */
[----:B------:R-:W-:Y:S01]  /*7000*/  SHF.L.U32 R26, R58, 0x17, RZ ;  /* 0x000000173a1a7819 */ /* 0x000fe200000006ff */
[----:B---3--:R-:W-:Y:S01]  /*7010*/  FFMA R33, R33, R54, 1 ;  /* 0x3f80000021217423 */ /* 0x008fe20000000036 */
[----:B------:R-:W-:Y:S01]  /*7020*/  SHF.L.U32 R27, R60, 0x17, RZ ;  /* 0x000000173c1b7819 */ /* 0x000fe200000006ff */
[----:B------:R-:W2:Y:S01]  /*7030*/  MUFU.EX2 R3, R48 ;  /* 0x0000003000037308 */ /* 0x000ea20000000800 */
[----:B-1----:R-:W-:-:S07]  /*7040*/  FFMA R31, R31, R52, 1 ;  /* 0x3f8000001f1f7423 */ /* 0x002fce0000000034 */
[----:B------:R-:W1:Y:S01]  /*7050*/  MUFU.EX2 R62, R62 ;  /* 0x0000003e003e7308 */ /* 0x000e620000000800 */
[----:B----4-:R-:W-:Y:S01]  /*7060*/  FFMA R25, R25, R12, 1 ;  /* 0x3f80000019197423 */ /* 0x010fe2000000000c */
[----:B--2---:R-:W-:Y:S01]  /*7070*/  FFMA R26, R26, R3, 1 ;  /* 0x3f8000001a1a7423 */ /* 0x004fe20000000003 */
[----:B-1----:R-:W-:Y:S01]  /*7080*/  FFMA R27, R27, R62, 1 ;  /* 0x3f8000001b1b7423 */ /* 0x002fe2000000003e */
[----:B------:R-:W-:Y:S06]  /*7090*/  @P2 BRA `(.L_x_167) ;  /* 0x0000000000142947 */ /* 0x000fec0003800000 */
[----:B------:R-:W-:Y:S01]  /*70a0*/  IMAD.MOV.U32 R0, RZ, RZ, R13 ;  /* 0x000000ffff007224 */ /* 0x000fe200078e000d */
[----:B------:R-:W-:-:S07]  /*70b0*/  MOV R12, 0x70d0 ;  /* 0x000070d0000c7802 */ /* 0x000fce0000000f00 */
[----:B------:R-:W-:Y:S05]  /*70c0*/  CALL.REL.NOINC `($__internal_0_$__cuda_sm20_rcp_rn_f32_slowpath) ;  /* 0x000000e800647944 */ /* 0x000fea0003c00000 */
[----:B------:R-:W-:Y:S01]  /*70d0*/  MOV R28, R0 ;  /* 0x00000000001c7202 */ /* 0x000fe20000000f00 */
[----:B------:R-:W-:Y:S06]  /*70e0*/  BRA `(.L_x_168) ;  /* 0x0000000000107947 */ /* 0x000fec0003800000 */
.L_x_167:
[----:B------:R-:W1:Y:S02]  /*70f0*/  MUFU.RCP R28, R13 ;  /* 0x0000000d001c7308 */ /* 0x000e640000001000 */
[----:B-1----:R-:W-:-:S04]  /*7100*/  FFMA R0, R13, R28, -1 ;  /* 0xbf8000000d007423 */ /* 0x002fc8000000001c */
[----:B------:R-:W-:-:S04]  /*7110*/  FADD.FTZ R3, -R0, -RZ ;  /* 0x800000ff00037221 */ /* 0x000fc80000010100 */
[----:B------:R-:W-:-:S07]  /*7120*/  FFMA R28, R28, R3, R28 ;  /* 0x000000031c1c7223 */ /* 0x000fce000000001c */
.L_x_168:
[----:B------:R-:W-:Y:S05]  /*7130*/  BSYNC B1 ;  /* 0x0000000000017941 */ /* 0x000fea0003800000 */
.L_x_166:
        /* <DEDUP_REMOVED lines=10> */
.L_x_170:
[----:B------:R-:W1:Y:S02]  /*71e0*/  MUFU.RCP R29, R30 ;  /* 0x0000001e001d7308 */ /* 0x000e640000001000 */
[----:B-1----:R-:W-:-:S04]  /*71f0*/  FFMA R0, R30, R29, -1 ;  /* 0xbf8000001e007423 */ /* 0x002fc8000000001d */
[----:B------:R-:W-:-:S04]  /*7200*/  FADD.FTZ R0, -R0, -RZ ;  /* 0x800000ff00007221 */ /* 0x000fc80000010100 */
[----:B------:R-:W-:-:S07]  /*7210*/  FFMA R29, R29, R0, R29 ;  /* 0x000000001d1d7223 */ /* 0x000fce000000001d */
.L_x_171:
[----:B------:R-:W-:Y:S05]  /*7220*/  BSYNC B1 ;  /* 0x0000000000017941 */ /* 0x000fea0003800000 */
.L_x_169:
        /* <DEDUP_REMOVED lines=10> */
.L_x_173:
[----:B------:R-:W1:Y:S02]  /*72d0*/  MUFU.RCP R30, R35 ;  /* 0x00000023001e7308 */ /* 0x000e640000001000 */
[----:B-1----:R-:W-:-:S04]  /*72e0*/  FFMA R0, R35, R30, -1 ;  /* 0xbf80000023007423 */ /* 0x002fc8000000001e */
[----:B------:R-:W-:-:S04]  /*72f0*/  FADD.FTZ R3, -R0, -RZ ;  /* 0x800000ff00037221 */ /* 0x000fc80000010100 */
[----:B------:R-:W-:-:S07]  /*7300*/  FFMA R30, R30, R3, R30 ;  /* 0x000000031e1e7223 */ /* 0x000fce000000001e */
.L_x_174:
[----:B------:R-:W-:Y:S05]  /*7310*/  BSYNC B1 ;  /* 0x0000000000017941 */ /* 0x000fea0003800000 */
.L_x_172:
        /* <DEDUP_REMOVED lines=10> */
.L_x_176:
[----:B------:R-:W1:Y:S02]  /*73c0*/  MUFU.RCP R35, R64 ;  /* 0x0000004000237308 */ /* 0x000e640000001000 */
[----:B-1----:R-:W-:-:S04]  /*73d0*/  FFMA R0, R64, R35, -1 ;  /* 0xbf80000040007423 */ /* 0x002fc80000000023 */
[----:B------:R-:W-:-:S04]  /*73e0*/  FADD.FTZ R0, -R0, -RZ ;  /* 0x800000ff00007221 */ /* 0x000fc80000010100 */
[----:B------:R-:W-:-:S07]  /*73f0*/  FFMA R35, R35, R0, R35 ;  /* 0x0000000023237223 */ /* 0x000fce0000000023 */
.L_x_177:
[----:B------:R-:W-:Y:S05]  /*7400*/  BSYNC B1 ;  /* 0x0000000000017941 */ /* 0x000fea0003800000 */
.L_x_175:
        /* <DEDUP_REMOVED lines=10> */
.L_x_179:
[----:B------:R-:W1:Y:S02]  /*74b0*/  MUFU.RCP R36, R47 ;  /* 0x0000002f00247308 */ /* 0x000e640000001000 */
[----:B-1----:R-:W-:-:S04]  /*74c0*/  FFMA R0, R47, R36, -1 ;  /* 0xbf8000002f007423 */ /* 0x002fc80000000024 */
[----:B------:R-:W-:-:S04]  /*74d0*/  FADD.FTZ R3, -R0, -RZ ;  /* 0x800000ff00037221 */ /* 0x000fc80000010100 */
[----:B------:R-:W-:-:S07]  /*74e0*/  FFMA R36, R36, R3, R36 ;  /* 0x0000000324247223 */ /* 0x000fce0000000024 */
.L_x_180:
[----:B------:R-:W-:Y:S05]  /*74f0*/  BSYNC B1 ;  /* 0x0000000000017941 */ /* 0x000fea0003800000 */
.L_x_178:
        /* <DEDUP_REMOVED lines=10> */
.L_x_182:
[----:B------:R-:W1:Y:S02]  /*75a0*/  MUFU.RCP R37, R42 ;  /* 0x0000002a00257308 */ /* 0x000e640000001000 */
[----:B-1----:R-:W-:-:S04]  /*75b0*/  FFMA R0, R42, R37, -1 ;  /* 0xbf8000002a007423 */ /* 0x002fc80000000025 */
[----:B------:R-:W-:-:S04]  /*75c0*/  FADD.FTZ R0, -R0, -RZ ;  /* 0x800000ff00007221 */ /* 0x000fc80000010100 */
[----:B------:R-:W-:-:S07]  /*75d0*/  FFMA R37, R37, R0, R37 ;  /* 0x0000000025257223 */ /* 0x000fce0000000025 */
.L_x_183:
[----:B------:R-:W-:Y:S05]  /*75e0*/  BSYNC B1 ;  /* 0x0000000000017941 */ /* 0x000fea0003800000 */
.L_x_181:
        /* <DEDUP_REMOVED lines=10> */
.L_x_185:
[----:B------:R-:W1:Y:S02]  /*7690*/  MUFU.RCP R38, R51 ;  /* 0x0000003300267308 */ /* 0x000e640000001000 */
[----:B-1----:R-:W-:-:S04]  /*76a0*/  FFMA R0, R51, R38, -1 ;  /* 0xbf80000033007423 */ /* 0x002fc80000000026 */
[----:B------:R-:W-:-:S04]  /*76b0*/  FADD.FTZ R3, -R0, -RZ ;  /* 0x800000ff00037221 */ /* 0x000fc80000010100 */
[----:B------:R-:W-:-:S07]  /*76c0*/  FFMA R38, R38, R3, R38 ;  /* 0x0000000326267223 */ /* 0x000fce0000000026 */
.L_x_186:
[----:B------:R-:W-:Y:S05]  /*76d0*/  BSYNC B1 ;  /* 0x0000000000017941 */ /* 0x000fea0003800000 */
.L_x_184:
        /* <DEDUP_REMOVED lines=10> */
.L_x_188:
[----:B------:R-:W1:Y:S02]  /*7780*/  MUFU.RCP R39, R46 ;  /* 0x0000002e00277308 */ /* 0x000e640000001000 */
[----:B-1----:R-:W-:-:S04]  /*7790*/  FFMA R0, R46, R39, -1 ;  /* 0xbf8000002e007423 */ /* 0x002fc80000000027 */
[----:B------:R-:W-:-:S04]  /*77a0*/  FADD.FTZ R0, -R0, -RZ ;  /* 0x800000ff00007221 */ /* 0x000fc80000010100 */
[----:B------:R-:W-:-:S07]  /*77b0*/  FFMA R39, R39, R0, R39 ;  /* 0x0000000027277223 */ /* 0x000fce0000000027 */
.L_x_189:
[----:B------:R-:W-:Y:S05]  /*77c0*/  BSYNC B1 ;  /* 0x0000000000017941 */ /* 0x000fea0003800000 */
.L_x_187:
        /* <DEDUP_REMOVED lines=10> */
.L_x_191:
[----:B------:R-:W1:Y:S02]  /*7870*/  MUFU.RCP R40, R41 ;  /* 0x0000002900287308 */ /* 0x000e640000001000 */
[----:B-1----:R-:W-:-:S04]  /*7880*/  FFMA R0, R41, R40, -1 ;  /* 0xbf80000029007423 */ /* 0x002fc80000000028 */
[----:B------:R-:W-:-:S04]  /*7890*/  FADD.FTZ R3, -R0, -RZ ;  /* 0x800000ff00037221 */ /* 0x000fc80000010100 */
[----:B------:R-:W-:-:S07]  /*78a0*/  FFMA R40, R40, R3, R40 ;  /* 0x0000000328287223 */ /* 0x000fce0000000028 */
.L_x_192:
[----:B------:R-:W-:Y:S05]  /*78b0*/  BSYNC B1 ;  /* 0x0000000000017941 */ /* 0x000fea0003800000 */
.L_x_190:
        /* <DEDUP_REMOVED lines=10> */
.L_x_194:
[----:B------:R-:W1:Y:S02]  /*7960*/  MUFU.RCP R41, R34 ;  /* 0x0000002200297308 */ /* 0x000e640000001000 */
[----:B-1----:R-:W-:-:S04]  /*7970*/  FFMA R0, R34, R41, -1 ;  /* 0xbf80000022007423 */ /* 0x002fc80000000029 */
[----:B------:R-:W-:-:S04]  /*7980*/  FADD.FTZ R0, -R0, -RZ ;  /* 0x800000ff00007221 */ /* 0x000fc80000010100 */
[----:B------:R-:W-:-:S07]  /*7990*/  FFMA R41, R41, R0, R41 ;  /* 0x0000000029297223 */ /* 0x000fce0000000029 */
.L_x_195:
[----:B------:R-:W-:Y:S05]  /*79a0*/  BSYNC B1 ;  /* 0x0000000000017941 */ /* 0x000fea0003800000 */
.L_x_193:
        /* <DEDUP_REMOVED lines=10> */
.L_x_197:
[----:B------:R-:W1:Y:S02]  /*7a50*/  MUFU.RCP R3, R32 ;  /* 0x0000002000037308 */ /* 0x000e640000001000 */
[----:B-1----:R-:W-:-:S04]  /*7a60*/  FFMA R0, R32, R3, -1 ;  /* 0xbf80000020007423 */ /* 0x002fc80000000003 */
[----:B------:R-:W-:-:S04]  /*7a70*/  FADD.FTZ R0, -R0, -RZ ;  /* 0x800000ff00007221 */ /* 0x000fc80000010100 */
[----:B------:R-:W-:-:S07]  /*7a80*/  FFMA R34, R3, R0, R3 ;  /* 0x0000000003227223 */ /* 0x000fce0000000003 */
.L_x_198:
[----:B------:R-:W-:Y:S05]  /*7a90*/  BSYNC B1 ;  /* 0x0000000000017941 */ /* 0x000fea0003800000 */
.L_x_196:
        /* <DEDUP_REMOVED lines=10> */
.L_x_200:
[----:B------:R-:W1:Y:S02]  /*7b40*/  MUFU.RCP R0, R33 ;  /* 0x0000002100007308 */ /* 0x000e640000001000 */
[----:B-1----:R-:W-:-:S04]  /*7b50*/  FFMA R3, R33, R0, -1 ;  /* 0xbf80000021037423 */ /* 0x002fc80000000000 */
[----:B------:R-:W-:-:S04]  /*7b60*/  FADD.FTZ R3, -R3, -RZ ;  /* 0x800000ff03037221 */ /* 0x000fc80000010100 */
[----:B------:R-:W-:-:S07]  /*7b70*/  FFMA R43, R0, R3, R0 ;  /* 0x00000003002b7223 */ /* 0x000fce0000000000 */
.L_x_201:
[----:B------:R-:W-:Y:S05]  /*7b80*/  BSYNC B1 ;  /* 0x0000000000017941 */ /* 0x000fea0003800000 */
.L_x_199:
        /* <DEDUP_REMOVED lines=10> */
.L_x_203:
[----:B------:R-:W1:Y:S02]  /*7c30*/  MUFU.RCP R32, R31 ;  /* 0x0000001f00207308 */ /* 0x000e640000001000 */
[----:B-1----:R-:W-:-:S04]  /*7c40*/  FFMA R0, R31, R32, -1 ;  /* 0xbf8000001f007423 */ /* 0x002fc80000000020 */
[----:B------:R-:W-:-:S04]  /*7c50*/  FADD.FTZ R3, -R0, -RZ ;  /* 0x800000ff00037221 */ /* 0x000fc80000010100 */
[----:B------:R-:W-:-:S07]  /*7c60*/  FFMA R32, R32, R3, R32 ;  /* 0x0000000320207223 */ /* 0x000fce0000000020 */
.L_x_204:
[----:B------:R-:W-:Y:S05]  /*7c70*/  BSYNC B1 ;  /* 0x0000000000017941 */ /* 0x000fea0003800000 */
.L_x_202:
        /* <DEDUP_REMOVED lines=10> */
.L_x_206:
[----:B------:R-:W1:Y:S02]  /*7d20*/  MUFU.RCP R0, R25 ;  /* 0x0000001900007308 */ /* 0x000e640000001000 */
[----:B-1----:R-:W-:-:S04]  /*7d30*/  FFMA R3, R25, R0, -1 ;  /* 0xbf80000019037423 */ /* 0x002fc80000000000 */
[----:B------:R-:W-:-:S04]  /*7d40*/  FADD.FTZ R3, -R3, -RZ ;  /* 0x800000ff03037221 */ /* 0x000fc80000010100 */
[----:B------:R-:W-:-:S07]  /*7d50*/  FFMA R33, R0, R3, R0 ;  /* 0x0000000300217223 */ /* 0x000fce0000000000 */
.L_x_207:
[----:B------:R-:W-:Y:S05]  /*7d60*/  BSYNC B1 ;  /* 0x0000000000017941 */ /* 0x000fea0003800000 */
.L_x_205:
        /* <DEDUP_REMOVED lines=10> */
.L_x_209:
[----:B------:R-:W1:Y:S02]  /*7e10*/  MUFU.RCP R25, R26 ;  /* 0x0000001a00197308 */ /* 0x000e640000001000 */
[----:B-1----:R-:W-:-:S04]  /*7e20*/  FFMA R0, R26, R25, -1 ;  /* 0xbf8000001a007423 */ /* 0x002fc80000000019 */
[----:B------:R-:W-:-:S04]  /*7e30*/  FADD.FTZ R0, -R0, -RZ ;  /* 0x800000ff00007221 */ /* 0x000fc80000010100 */
[----:B------:R-:W-:-:S07]  /*7e40*/  FFMA R25, R25, R0, R25 ;  /* 0x0000000019197223 */ /* 0x000fce0000000019 */
.L_x_210:
[----:B------:R-:W-:Y:S05]  /*7e50*/  BSYNC B1 ;  /* 0x0000000000017941 */ /* 0x000fea0003800000 */
.L_x_208:
        /* <DEDUP_REMOVED lines=8> */
.L_x_211:
[----:B------:R-:W1:Y:S02]  /*7ee0*/  MUFU.RCP R0, R27 ;  /* 0x0000001b00007308 */ /* 0x000e640000001000 */
[----:B-1----:R-:W-:-:S04]  /*7ef0*/  FFMA R3, R27, R0, -1 ;  /* 0xbf8000001b037423 */ /* 0x002fc80000000000 */
[----:B------:R-:W-:-:S04]  /*7f00*/  FADD.FTZ R3, -R3, -RZ ;  /* 0x800000ff03037221 */ /* 0x000fc80000010100 */
[----:B------:R-:W-:-:S07]  /*7f10*/  FFMA R0, R0, R3, R0 ;  /* 0x0000000300007223 */ /* 0x000fce0000000000 */
.L_x_212:
[----:B------:R-:W-:Y:S01]  /*7f20*/  F2FP.F16.F32.PACK_AB R28, R29, R28 ;  /* 0x0000001c1d1c723e */ /* 0x000fe200000000ff */
[----:B------:R-:W-:Y:S05]  /*7f30*/  WARPSYNC.ALL ;  /* 0x0000000000007948 */ /* 0x000fea0003800000 */
[----:B------:R-:W-:Y:S01]  /*7f40*/  F2FP.F16.F32.PACK_AB R40, R41, R40 ;  /* 0x000000282928723e */ /* 0x000fe200000000ff */
[----:B------:R-:W-:Y:S01]  /*7f50*/  BSSY B0, `(.L_x_213) ;  /* 0x000001b000007945 */ /* 0x000fe20003800000 */
[----:B------:R-:W-:Y:S02]  /*7f60*/  F2FP.F16.F32.PACK_AB R29, R35, R30 ;  /* 0x0000001e231d723e */ /* 0x000fe400000000ff */
[----:B------:R-:W-:-:S02]  /*7f70*/  F2FP.F16.F32.PACK_AB R41, R43, R34 ;  /* 0x000000222b29723e */ /* 0x000fc400000000ff */
[----:B------:R-:W-:Y:S02]  /*7f80*/  F2FP.F16.F32.PACK_AB R30, R37, R36 ;  /* 0x00000024251e723e */ /* 0x000fe400000000ff */
[----:B------:R-:W-:Y:S02]  /*7f90*/  F2FP.F16.F32.PACK_AB R31, R39, R38 ;  /* 0x00000026271f723e */ /* 0x000fe400000000ff */
[----:B------:R-:W-:Y:S02]  /*7fa0*/  F2FP.F16.F32.PACK_AB R43, R0, R25 ;  /* 0x00000019002b723e */ /* 0x000fe400000000ff */
[----:B------:R-:W-:Y:S01]  /*7fb0*/  F2FP.F16.F32.PACK_AB R42, R33, R32 ;  /* 0x00000020212a723e */ /* 0x000fe200000000ff */
[----:B------:R1:W-:Y:S01]  /*7fc0*/  STSM.16.M88.4 [R20+0x4200], R28 ;  /* 0x0042001c14007844 */ /* 0x0003e20000000200 */
        /* <DEDUP_REMOVED lines=19> */
.L_x_214:
[----:B------:R-:W-:Y:S05]  /*8100*/  BSYNC B0 ;  /* 0x0000000000007941 */ /* 0x000fea0003800000 */
.L_x_213:
        /* <DEDUP_REMOVED lines=8> */
.L_x_217:
[----:B------:R-:W-:-:S04]  /*8190*/  ULEA UR4, UR36, UR45, 0x3 ;  /* 0x0000002d24047291 */ /* 0x000fc8000f8e183f */
[----:B------:R-:W-:-:S04]  /*81a0*/  UIADD3 UR4, UR4, 0x60, URZ ;  /* 0x0000006004047890 */ /* 0x000fc8000fffe03f */
[----:B------:R-:W-:-:S09]  /*81b0*/  UPRMT UR4, UR50, 0x654, UR4 ;  /* 0x0000065432047896 */ /* 0x000fd20008000004 */
[----:B------:R-:W-:Y:S03]  /*81c0*/  SYNCS.ARRIVE.TRANS64.RED.A1T0 RZ, [UR4], RZ ;  /* 0x000000ffffff79a7 */ /* 0x000fe60008100404 */
.L_x_216:
[----:B------:R-:W-:Y:S05]  /*81d0*/  BSYNC B0 ;  /* 0x0000000000007941 */ /* 0x000fea0003800000 */
.L_x_215:
[----:B------:R-:W-:Y:S01]  /*81e0*/  UIADD3 UR4, UR36, 0x1, URZ ;  /* 0x0000000124047890 */ /* 0x000fe2000fffe03f */
[----:B------:R-:W-:Y:S03]  /*81f0*/  BSSY B0, `(.L_x_218) ;  /* 0x0000017000007945 */ /* 0x000fe60003800000 */
[----:B------:R-:W-:-:S04]  /*8200*/  UISETP.NE.AND UP0, UPT, UR4, 0x4, UPT ;  /* 0x000000040400788c */ /* 0x000fc8000bf05270 */
[----:B------:R-:W-:Y:S01]  /*8210*/  USEL UR5, UR4, URZ, UP0 ;  /* 0x0000003f04057287 */ /* 0x000fe20008000000 */
[----:B------:R-:W-:Y:S11]  /*8220*/  @P0 BRA `(.L_x_219) ;  /* 0x00000000004c0947 */ /* 0x000ff60003800000 */
[----:B------:R-:W-:-:S13]  /*8230*/  ISETP.NE.AND P2, PT, R156, 0x3, PT ;  /* 0x000000039c00780c */ /* 0x000fda0003f45270 */
[----:B------:R-:W-:Y:S05]  /*8240*/  @!P2 BRA `(.L_x_220) ;  /* 0x000000000004a947 */ /* 0x000fea0003800000 */
[----:B------:R-:W-:Y:S01]  /*8250*/  BPT.TRAP 0x1 ;  /* 0x000000040000795c */ /* 0x000fe20000300000 */
.L_x_220:
[----:B------:R-:W-:Y:S01]  /*8260*/  LEA R3, R14, UR45, 0x3 ;  /* 0x0000002d0e037c11 */ /* 0x000fe2000f8e18ff */
[----:B------:R-:W-:Y:S01]  /*8270*/  BSSY B1, `(.L_x_221) ;  /* 0x0000006000017945 */ /* 0x000fe20003800000 */
[----:B------:R-:W-:Y:S02]  /*8280*/  SHF.L.U32 R0, R24, 0x1f, RZ ;  /* 0x0000001f18007819 */ /* 0x000fe400000006ff */
[----:B------:R-:W-:Y:S02]  /*8290*/  @!P1 LEA R12, R14, R15, 0xd ;  /* 0x0000000f0e0c9211 */ /* 0x000fe400078e68ff */
[----:B------:R-:W1:Y:S02]  /*82a0*/  SYNCS.PHASECHK.TRANS64.TRYWAIT P2, [R3+URZ+0x40], R0 ;  /* 0x00004000030075a7 */ /* 0x000e64000804017f */
[----:B------:R-:W-:Y:S01]  /*82b0*/  @!P1 LEA R13, R153, R12, 0x1 ;  /* 0x0000000c990d9211 */ /* 0x000fe200078e08ff */
[----:B-1----:R-:W-:Y:S06]  /*82c0*/  @!P2 BRA `(.L_x_222) ;  /* 0x000000cc00dca947 */ /* 0x002fec0003800000 */
.L_x_607:
[----:B------:R-:W-:Y:S05]  /*82d0*/  BSYNC B1 ;  /* 0x0000000000017941 */ /* 0x000fea0003800000 */
.L_x_221:
[----:B------:R-:W-:Y:S05]  /*82e0*/  @!P1 WARPSYNC.ALL ;  /* 0x0000000000009948 */ /* 0x000fea0003800000 */
[----:B------:R2:W3:Y:S01]  /*82f0*/  @!P1 LDSM.16.M88.4 R8, [R12] ;  /* 0x000000000c08983b */ /* 0x0004e20000000200 */
[----:B------:R-:W-:-:S03]  /*8300*/  IADD3 R14, R14, 0x1, RZ ;  /* 0x000000010e0e7810 */ /* 0x000fc60007ffe0ff */
[----:B------:R2:W4:Y:S01]  /*8310*/  @!P1 LDSM.16.M88.4 R4, [R13] ;  /* 0x000000000d04983b */ /* 0x0005220000000200 */
[----:B------:R-:W-:-:S04]  /*8320*/  ISETP.NE.AND P2, PT, R14, 0x4, PT ;  /* 0x000000040e00780c */ /* 0x000fc80003f45270 */
[----:B-1----:R-:W-:Y:S02]  /*8330*/  SEL R3, RZ, 0x1, P2 ;  /* 0x00000001ff037807 */ /* 0x002fe40001000000 */
[----:B------:R-:W-:Y:S02]  /*8340*/  SEL R14, R14, RZ, P2 ;  /* 0x000000ff0e0e7207 */ /* 0x000fe40001000000 */
[----:B--2---:R-:W-:-:S07]  /*8350*/  LOP3.LUT R24, R24, R3, RZ, 0x3c, !PT ;  /* 0x0000000318187212 */ /* 0x004fce00078e3cff */
.L_x_219:
[----:B------:R-:W-:Y:S05]  /*8360*/  BSYNC B0 ;  /* 0x0000000000007941 */ /* 0x000fea0003800000 */
.L_x_218:
[----:B---3--:R-:W-:Y:S02]  /*8370*/  HADD2.F32 R27, -RZ, R9.H0_H0 ;  /* 0x20000009ff1b7230 */ /* 0x008fe40000004100 */
[C---:B------:R-:W-:Y:S01]  /*8380*/  FMUL R74, R154.reuse, R74 ;  /* 0x0000004a9a4a7220 */ /* 0x040fe20000400000 */
[--C-:B------:R-:W-:Y:S02]  /*8390*/  HADD2.F32 R13, -RZ, R8.reuse.H1_H1 ;  /* 0x30000008ff0d7230 */ /* 0x100fe40000004100 */
[C---:B------:R-:W-:Y:S01]  /*83a0*/  FMUL R0, R154.reuse, R73 ;  /* 0x000000499a007220 */ /* 0x040fe20000400000 */
[----:B------:R-:W-:Y:S02]  /*83b0*/  HADD2.F32 R3, -RZ, R8.H0_H0 ;  /* 0x20000008ff037230 */ /* 0x000fe40000004100 */
[----:B------:R-:W-:Y:S01]  /*83c0*/  FMUL R72, R154, R72 ;  /* 0x000000489a487220 */ /* 0x000fe20000400000 */
[----:B------:R-:W-:Y:S01]  /*83d0*/  FFMA R74, R155, R27, R74 ;  /* 0x0000001b9b4a7223 */ /* 0x000fe2000000004a */
[----:B------:R-:W-:-:S02]  /*83e0*/  HADD2.F32 R27, -RZ, R11.H0_H0 ;  /* 0x2000000bff1b7230 */ /* 0x000fc40000004100 */
[C---:B------:R-:W-:Y:S01]  /*83f0*/  FMUL R78, R154.reuse, R78 ;  /* 0x0000004e9a4e7220 */ /* 0x040fe20000400000 */
[----:B------:R-:W-:Y:S01]  /*8400*/  MOV R53, 0x3bbb989d ;  /* 0x3bbb989d00357802 */ /* 0x000fe20000000f00 */
[----:B------:R-:W-:Y:S02]  /*8410*/  HADD2.F32 R29, -RZ, R9.H1_H1 ;  /* 0x30000009ff1d7230 */ /* 0x000fe40000004100 */
[C---:B------:R-:W-:Y:S01]  /*8420*/  FFMA R0, R155.reuse, R13, R0 ;  /* 0x0000000d9b007223 */ /* 0x040fe20000000000 */
[C---:B------:R-:W-:Y:S01]  /*8430*/  FMUL R12, R154.reuse, R75 ;  /* 0x0000004b9a0c7220 */ /* 0x040fe20000400000 */
[C---:B------:R-:W-:Y:S01]  /*8440*/  FFMA R72, R155.reuse, R3, R72 ;  /* 0x000000039b487223 */ /* 0x040fe20000000048 */
[--C-:B------:R-:W-:Y:S02]  /*8450*/  HADD2.F32 R3, -RZ, R10.reuse.H0_H0 ;  /* 0x2000000aff037230 */ /* 0x100fe40000004100 */
[----:B------:R-:W-:Y:S01]  /*8460*/  FMUL R76, R154, R76 ;  /* 0x0000004c9a4c7220 */ /* 0x000fe20000400000 */
[----:B------:R-:W-:Y:S01]  /*8470*/  FFMA R78, R155, R27, R78 ;  /* 0x0000001b9b4e7223 */ /* 0x000fe2000000004e */
[----:B------:R-:W-:Y:S01]  /*8480*/  MOV R55, 0x437c0000 ;  /* 0x437c000000377802 */ /* 0x000fe20000000f00 */
[----:B------:R-:W-:-:S02]  /*8490*/  HADD2.F32 R13, -RZ, R10.H1_H1 ;  /* 0x3000000aff0d7230 */ /* 0x000fc40000004100 */
[----:B------:R-:W-:Y:S01]  /*84a0*/  FFMA.SAT R27, -R0, R53, 0.5 ;  /* 0x3f000000001b7423 */ /* 0x000fe20000002135 */
[C---:B------:R-:W-:Y:S01]  /*84b0*/  FFMA R12, R155.reuse, R29, R12 ;  /* 0x0000001d9b0c7223 */ /* 0x040fe2000000000c */
[C---:B------:R-:W-:Y:S01]  /*84c0*/  FMUL R26, R154.reuse, R77 ;  /* 0x0000004d9a1a7220 */ /* 0x040fe20000400000 */
[----:B----4-:R-:W-:Y:S02]  /*84d0*/  HADD2.F32 R29, -RZ, R4.H0_H0 ;  /* 0x20000004ff1d7230 */ /* 0x010fe40000004100 */
[----:B------:R-:W-:Y:S01]  /*84e0*/  FFMA R76, R155, R3, R76 ;  /* 0x000000039b4c7223 */ /* 0x000fe2000000004c */
[----:B------:R-:W-:Y:S01]  /*84f0*/  FMUL R80, R154, R80 ;  /* 0x000000509a507220 */ /* 0x000fe20000400000 */
[----:B------:R-:W-:Y:S01]  /*8500*/  FFMA.SAT R3, -R72, R53, 0.5 ;  /* 0x3f00000048037423 */ /* 0x000fe20000002135 */
[----:B------:R-:W-:Y:S01]  /*8510*/  FFMA.RM R27, R27, R55, 12582913 ;  /* 0x4b4000011b1b7423 */ /* 0x000fe20000004037 */
[----:B------:R-:W-:Y:S01]  /*8520*/  FFMA R26, R155, R13, R26 ;  /* 0x0000000d9b1a7223 */ /* 0x000fe2000000001a */
[----:B------:R-:W-:-:S02]  /*8530*/  HADD2.F32 R13, -RZ, R11.H1_H1 ;  /* 0x3000000bff0d7230 */ /* 0x000fc40000004100 */
[----:B------:R-:W-:Y:S01]  /*8540*/  FMUL R28, R154, R79 ;  /* 0x0000004f9a1c7220 */ /* 0x000fe20000400000 */
[----:B------:R-:W-:Y:S01]  /*8550*/  FFMA R80, R155, R29, R80 ;  /* 0x0000001d9b507223 */ /* 0x000fe20000000050 */
[----:B------:R-:W-:Y:S01]  /*8560*/  FFMA.RM R3, R3, R55, 12582913 ;  /* 0x4b40000103037423 */ /* 0x000fe20000004037 */
[----:B------:R-:W-:Y:S01]  /*8570*/  FADD R29, R27, -12583039 ;  /* 0xcb40007f1b1d7421 */ /* 0x000fe20000000000 */
[----:B------:R-:W-:Y:S01]  /*8580*/  FFMA R28, R155, R13, R28 ;  /* 0x0000000d9b1c7223 */ /* 0x000fe2000000001c */
[----:B------:R-:W-:Y:S01]  /*8590*/  FFMA.SAT R31, -R74, R53, 0.5 ;  /* 0x3f0000004a1f7423 */ /* 0x000fe20000002135 */
[----:B------:R-:W-:Y:S01]  /*85a0*/  FADD R13, R3, -12583039 ;  /* 0xcb40007f030d7421 */ /* 0x000fe20000000000 */
[----:B------:R-:W-:Y:S01]  /*85b0*/  FFMA R29, -R0, 1.4426950216293334961, -R29 ;  /* 0x3fb8aa3b001d7823 */ /* 0x000fe2000000091d */
[----:B------:R-:W-:Y:S02]  /*85c0*/  HADD2.F32 R32, -RZ, R4.H1_H1 ;  /* 0x30000004ff207230 */ /* 0x000fe40000004100 */
[----:B------:R-:W-:Y:S01]  /*85d0*/  FMUL R30, R154, R81 ;  /* 0x000000519a1e7220 */ /* 0x000fe20000400000 */
[----:B------:R-:W-:Y:S01]  /*85e0*/  FFMA R13, -R72, 1.4426950216293334961, -R13 ;  /* 0x3fb8aa3b480d7823 */ /* 0x000fe2000000090d */
[----:B------:R-:W-:Y:S01]  /*85f0*/  FFMA R29, -R0, 1.925963033500011079e-08, R29 ;  /* 0x32a57060001d7823 */ /* 0x000fe2000000011d */
[----:B------:R-:W-:Y:S01]  /*8600*/  FFMA.SAT R0, -R12, R53, 0.5 ;  /* 0x3f0000000c007423 */ /* 0x000fe20000002135 */
[-C--:B------:R-:W-:Y:S01]  /*8610*/  FFMA.RM R31, R31, R55.reuse, 12582913 ;  /* 0x4b4000011f1f7423 */ /* 0x080fe20000004037 */
[----:B------:R-:W-:Y:S01]  /*8620*/  FFMA R13, -R72, 1.925963033500011079e-08, R13 ;  /* 0x32a57060480d7823 */ /* 0x000fe2000000010d */
[----:B------:R-:W-:Y:S01]  /*8630*/  FFMA R30, R155, R32, R30 ;  /* 0x000000209b1e7223 */ /* 0x000fe2000000001e */
[----:B------:R-:W-:Y:S01]  /*8640*/  FFMA.RM R35, R0, R55, 12582913 ;  /* 0x4b40000100237423 */ /* 0x000fe20000004037 */
[----:B------:R-:W-:Y:S01]  /*8650*/  FADD R33, R31, -12583039 ;  /* 0xcb40007f1f217421 */ /* 0x000fe20000000000 */
[----:B------:R1:W2:Y:S01]  /*8660*/  MUFU.EX2 R32, R13 ;  /* 0x0000000d00207308 */ /* 0x0002a20000000800 */
[----:B------:R-:W-:Y:S01]  /*8670*/  FFMA.SAT R0, -R76, R53, 0.5 ;  /* 0x3f0000004c007423 */ /* 0x000fe20000002135 */
[----:B------:R-:W-:-:S02]  /*8680*/  HADD2.F32 R36, -RZ, R5.H0_H0 ;  /* 0x20000005ff247230 */ /* 0x000fc40000004100 */
[----:B------:R-:W-:Y:S01]  /*8690*/  FFMA R33, -R74, 1.4426950216293334961, -R33 ;  /* 0x3fb8aa3b4a217823 */ /* 0x000fe20000000921 */
[----:B------:R-:W-:Y:S01]  /*86a0*/  FMUL R82, R154, R82 ;  /* 0x000000529a527220 */ /* 0x000fe20000400000 */
[----:B------:R-:W-:Y:S01]  /*86b0*/  FFMA.RM R37, R0, R55, 12582913 ;  /* 0x4b40000100257423 */ /* 0x000fe20000004037 */
[----:B------:R-:W-:Y:S02]  /*86c0*/  HADD2.F32 R38, -RZ, R5.H1_H1 ;  /* 0x30000005ff267230 */ /* 0x000fe40000004100 */
[----:B------:R-:W-:Y:S01]  /*86d0*/  FFMA R33, -R74, 1.925963033500011079e-08, R33 ;  /* 0x32a570604a217823 */ /* 0x000fe20000000121 */
[----:B------:R3:W-:Y:S01]  /*86e0*/  MUFU.EX2 R34, R29 ;  /* 0x0000001d00227308 */ /* 0x0007e20000000800 */
[----:B-1----:R-:W-:Y:S01]  /*86f0*/  FADD R13, R35, -12583039 ;  /* 0xcb40007f230d7421 */ /* 0x002fe20000000000 */
[----:B------:R-:W-:Y:S01]  /*8700*/  FFMA R82, R155, R36, R82 ;  /* 0x000000249b527223 */ /* 0x000fe20000000052 */
[----:B------:R-:W-:Y:S01]  /*8710*/  FADD R39, R37, -12583039 ;  /* 0xcb40007f25277421 */ /* 0x000fe20000000000 */
[----:B------:R-:W-:Y:S01]  /*8720*/  FMUL R0, R154, R83 ;  /* 0x000000539a007220 */ /* 0x000fe20000400000 */
[----:B------:R-:W-:Y:S01]  /*8730*/  FFMA R13, -R12, 1.4426950216293334961, -R13 ;  /* 0x3fb8aa3b0c0d7823 */ /* 0x000fe2000000090d */
[----:B------:R-:W-:-:S02]  /*8740*/  HADD2.F32 R44, -RZ, R6.H1_H1 ;  /* 0x30000006ff2c7230 */ /* 0x000fc40000004100 */
[----:B------:R-:W-:Y:S01]  /*8750*/  FFMA R39, -R76, 1.4426950216293334961, -R39 ;  /* 0x3fb8aa3b4c277823 */ /* 0x000fe20000000927 */
[----:B------:R1:W-:Y:S01]  /*8760*/  MUFU.EX2 R36, R33 ;  /* 0x0000002100247308 */ /* 0x0003e20000000800 */
[-C--:B---3--:R-:W-:Y:S01]  /*8770*/  FFMA.SAT R29, -R26, R53.reuse, 0.5 ;  /* 0x3f0000001a1d7423 */ /* 0x088fe20000002135 */
[----:B------:R-:W-:Y:S01]  /*8780*/  FFMA R13, -R12, 1.925963033500011079e-08, R13 ;  /* 0x32a570600c0d7823 */ /* 0x000fe2000000010d */
[----:B------:R-:W-:Y:S01]  /*8790*/  FFMA.SAT R12, -R78, R53, 0.5 ;  /* 0x3f0000004e0c7423 */ /* 0x000fe20000002135 */
[----:B------:R-:W-:Y:S01]  /*87a0*/  FFMA R0, R155, R38, R0 ;  /* 0x000000269b007223 */ /* 0x000fe20000000000 */
[-C--:B------:R-:W-:Y:S01]  /*87b0*/  FFMA.RM R29, R29, R55.reuse, 12582913 ;  /* 0x4b4000011d1d7423 */ /* 0x080fe20000004037 */
[----:B------:R-:W-:Y:S01]  /*87c0*/  FFMA R39, -R76, 1.925963033500011079e-08, R39 ;  /* 0x32a570604c277823 */ /* 0x000fe20000000127 */
[----:B------:R-:W-:Y:S01]  /*87d0*/  FFMA.RM R41, R12, R55, 12582913 ;  /* 0x4b4000010c297423 */ /* 0x000fe20000004037 */
[----:B------:R3:W-:Y:S01]  /*87e0*/  MUFU.EX2 R38, R13 ;  /* 0x0000000d00267308 */ /* 0x0007e20000000800 */
[----:B-1----:R-:W-:Y:S01]  /*87f0*/  FADD R33, R29, -12583039 ;  /* 0xcb40007f1d217421 */ /* 0x002fe20000000000 */
[----:B------:R-:W-:Y:S01]  /*8800*/  FFMA.SAT R12, -R28, R53, 0.5 ;  /* 0x3f0000001c0c7423 */ /* 0x000fe20000002135 */
[----:B------:R-:W-:-:S02]  /*8810*/  HADD2.F32 R42, -RZ, R6.H0_H0 ;  /* 0x20000006ff2a7230 */ /* 0x000fc40000004100 */
[----:B------:R-:W-:Y:S01]  /*8820*/  FMUL R84, R154, R84 ;  /* 0x000000549a547220 */ /* 0x000fe20000400000 */
[----:B------:R-:W-:Y:S01]  /*8830*/  FFMA R33, -R26, 1.4426950216293334961, -R33 ;  /* 0x3fb8aa3b1a217823 */ /* 0x000fe20000000921 */
[----:B------:R-:W-:Y:S01]  /*8840*/  FFMA.RM R43, R12, R55, 12582913 ;  /* 0x4b4000010c2b7423 */ /* 0x000fe20000004037 */
[----:B------:R-:W-:Y:S01]  /*8850*/  FMUL R12, R154, R85 ;  /* 0x000000559a0c7220 */ /* 0x000fe20000400000 */
[----:B------:R1:W-:Y:S01]  /*8860*/  MUFU.EX2 R40, R39 ;  /* 0x0000002700287308 */ /* 0x0003e20000000800 */
[----:B---3--:R-:W-:Y:S01]  /*8870*/  FADD R13, R41, -12583039 ;  /* 0xcb40007f290d7421 */ /* 0x008fe20000000000 */
[----:B------:R-:W-:Y:S01]  /*8880*/  FFMA R33, -R26, 1.925963033500011079e-08, R33 ;  /* 0x32a570601a217823 */ /* 0x000fe20000000121 */
[----:B------:R-:W-:Y:S01]  /*8890*/  FFMA.SAT R26, -R80, R53, 0.5 ;  /* 0x3f000000501a7423 */ /* 0x000fe20000002135 */
[----:B------:R-:W-:Y:S01]  /*88a0*/  FADD R45, R43, -12583039 ;  /* 0xcb40007f2b2d7421 */ /* 0x000fe20000000000 */
[----:B------:R-:W-:Y:S01]  /*88b0*/  FFMA R13, -R78, 1.4426950216293334961, -R13 ;  /* 0x3fb8aa3b4e0d7823 */ /* 0x000fe2000000090d */
[C---:B------:R-:W-:Y:S01]  /*88c0*/  FFMA R12, R155.reuse, R44, R12 ;  /* 0x0000002c9b0c7223 */ /* 0x040fe2000000000c */
[----:B------:R-:W-:Y:S01]  /*88d0*/  FFMA R84, R155, R42, R84 ;  /* 0x0000002a9b547223 */ /* 0x000fe20000000054 */
[----:B------:R-:W-:Y:S01]  /*88e0*/  FFMA R45, -R28, 1.4426950216293334961, -R45 ;  /* 0x3fb8aa3b1c2d7823 */ /* 0x000fe2000000092d */
[----:B-1----:R-:W-:Y:S01]  /*88f0*/  FFMA.RM R39, R26, R55, 12582913 ;  /* 0x4b4000011a277423 */ /* 0x002fe20000004037 */
[----:B------:R-:W-:Y:S01]  /*8900*/  FFMA R13, -R78, 1.925963033500011079e-08, R13 ;  /* 0x32a570604e0d7823 */ /* 0x000fe2000000010d */
[----:B------:R-:W-:Y:S01]  /*8910*/  FFMA.SAT R26, -R30, R53, 0.5 ;  /* 0x3f0000001e1a7423 */ /* 0x000fe20000002135 */
[----:B------:R1:W-:Y:S01]  /*8920*/  MUFU.EX2 R42, R33 ;  /* 0x00000021002a7308 */ /* 0x0003e20000000800 */
[----:B------:R-:W-:Y:S01]  /*8930*/  FFMA R45, -R28, 1.925963033500011079e-08, R45 ;  /* 0x32a570601c2d7823 */ /* 0x000fe2000000012d */
[----:B------:R-:W-:-:S02]  /*8940*/  HADD2.F32 R46, -RZ, R7.H0_H0 ;  /* 0x20000007ff2e7230 */ /* 0x000fc40000004100 */
[----:B------:R-:W-:Y:S01]  /*8950*/  FFMA.RM R47, R26, R55, 12582913 ;  /* 0x4b4000011a2f7423 */ /* 0x000fe20000004037 */
[----:B------:R-:W-:Y:S01]  /*8960*/  FFMA.SAT R26, -R0, R53, 0.5 ;  /* 0x3f000000001a7423 */ /* 0x000fe20000002135 */
[----:B------:R-:W-:Y:S02]  /*8970*/  HADD2.F32 R50, -RZ, R7.H1_H1 ;  /* 0x30000007ff327230 */ /* 0x000fe40000004100 */
[----:B------:R-:W-:Y:S01]  /*8980*/  FMUL R86, R154, R86 ;  /* 0x000000569a567220 */ /* 0x000fe20000400000 */
[----:B------:R-:W-:Y:S01]  /*8990*/  FADD R49, R47, -12583039 ;  /* 0xcb40007f2f317421 */ /* 0x000fe20000000000 */
[----:B------:R3:W-:Y:S01]  /*89a0*/  MUFU.EX2 R44, R13 ;  /* 0x0000000d002c7308 */ /* 0x0007e20000000800 */
[----:B-1----:R-:W-:Y:S01]  /*89b0*/  FADD R33, R39, -12583039 ;  /* 0xcb40007f27217421 */ /* 0x002fe20000000000 */
[----:B------:R-:W-:Y:S01]  /*89c0*/  FFMA.RM R48, R26, R55, 12582913 ;  /* 0x4b4000011a307423 */ /* 0x000fe20000004037 */
[----:B------:R-:W-:Y:S01]  /*89d0*/  FMUL R26, R154, R87 ;  /* 0x000000579a1a7220 */ /* 0x000fe20000400000 */
[C---:B------:R-:W-:Y:S01]  /*89e0*/  FFMA R86, R155.reuse, R46, R86 ;  /* 0x0000002e9b567223 */ /* 0x040fe20000000056 */
[----:B------:R-:W-:Y:S01]  /*89f0*/  FFMA R33, -R80, 1.4426950216293334961, -R33 ;  /* 0x3fb8aa3b50217823 */ /* 0x000fe20000000921 */
[----:B------:R-:W-:Y:S01]  /*8a00*/  FADD R51, R48, -12583039 ;  /* 0xcb40007f30337421 */ /* 0x000fe20000000000 */
[----:B------:R-:W-:Y:S01]  /*8a10*/  FFMA R26, R155, R50, R26 ;  /* 0x000000329b1a7223 */ /* 0x000fe2000000001a */
[----:B------:R1:W4:Y:S01]  /*8a20*/  MUFU.EX2 R28, R45 ;  /* 0x0000002d001c7308 */ /* 0x0003220000000800 */
[-C--:B---3--:R-:W-:Y:S01]  /*8a30*/  FFMA.SAT R13, -R82, R53.reuse, 0.5 ;  /* 0x3f000000520d7423 */ /* 0x088fe20000002135 */
[----:B------:R-:W-:Y:S01]  /*8a40*/  FFMA R33, -R80, 1.925963033500011079e-08, R33 ;  /* 0x32a5706050217823 */ /* 0x000fe20000000121 */
[-C--:B------:R-:W-:Y:S01]  /*8a50*/  FFMA.SAT R50, -R12, R53.reuse, 0.5 ;  /* 0x3f0000000c327423 */ /* 0x080fe20000002135 */
[----:B------:R-:W-:Y:S01]  /*8a60*/  FFMA.SAT R52, -R86, R53, 0.5 ;  /* 0x3f00000056347423 */ /* 0x000fe20000002135 */
[----:B------:R-:W-:Y:S01]  /*8a70*/  FFMA.RM R13, R13, R55, 12582913 ;  /* 0x4b4000010d0d7423 */ /* 0x000fe20000004037 */
[----:B------:R-:W-:Y:S01]  /*8a80*/  FFMA.SAT R54, -R26, R53, 0.5 ;  /* 0x3f0000001a367423 */ /* 0x000fe20000002135 */
[----:B------:R-:W-:Y:S01]  /*8a90*/  FFMA R49, -R30, 1.4426950216293334961, -R49 ;  /* 0x3fb8aa3b1e317823 */ /* 0x000fe20000000931 */
[----:B------:R3:W-:Y:S01]  /*8aa0*/  MUFU.EX2 R46, R33 ;  /* 0x00000021002e7308 */ /* 0x0007e20000000800 */
[----:B-1----:R-:W-:Y:S01]  /*8ab0*/  FADD R45, R13, -12583039 ;  /* 0xcb40007f0d2d7421 */ /* 0x002fe20000000000 */
[----:B------:R-:W-:Y:S01]  /*8ac0*/  FFMA R51, -R0, 1.4426950216293334961, -R51 ;  /* 0x3fb8aa3b00337823 */ /* 0x000fe20000000933 */
[-C--:B------:R-:W-:Y:S01]  /*8ad0*/  FFMA.RM R50, R50, R55.reuse, 12582913 ;  /* 0x4b40000132327423 */ /* 0x080fe20000004037 */
[-C--:B------:R-:W-:Y:S01]  /*8ae0*/  FFMA.RM R52, R52, R55.reuse, 12582913 ;  /* 0x4b40000134347423 */ /* 0x080fe20000004037 */
[----:B------:R-:W-:Y:S01]  /*8af0*/  FFMA R45, -R82, 1.4426950216293334961, -R45 ;  /* 0x3fb8aa3b522d7823 */ /* 0x000fe2000000092d */
[----:B------:R-:W-:Y:S01]  /*8b00*/  FFMA.RM R54, R54, R55, 12582913 ;  /* 0x4b40000136367423 */ /* 0x000fe20000004037 */
[----:B------:R-:W-:Y:S01]  /*8b10*/  FFMA R49, -R30, 1.925963033500011079e-08, R49 ;  /* 0x32a570601e317823 */ /* 0x000fe20000000131 */
[----:B------:R-:W-:Y:S01]  /*8b20*/  FFMA R51, -R0, 1.925963033500011079e-08, R51 ;  /* 0x32a5706000337823 */ /* 0x000fe20000000133 */
[----:B---3--:R-:W-:Y:S01]  /*8b30*/  FFMA.SAT R33, -R84, R53, 0.5 ;  /* 0x3f00000054217423 */ /* 0x008fe20000002135 */
[----:B------:R-:W-:Y:S01]  /*8b40*/  FFMA R45, -R82, 1.925963033500011079e-08, R45 ;  /* 0x32a57060522d7823 */ /* 0x000fe2000000012d */
[----:B------:R-:W-:-:S02]  /*8b50*/  IMAD.SHL.U32 R3, R3, 0x800000, RZ ;  /* 0x0080000003037824 */ /* 0x000fc400078e00ff */
[----:B------:R-:W-:Y:S01]  /*8b60*/  FADD R53, R50, -12583039 ;  /* 0xcb40007f32357421 */ /* 0x000fe20000000000 */
[----:B------:R-:W-:Y:S01]  /*8b70*/  FFMA.RM R33, R33, R55, 12582913 ;  /* 0x4b40000121217423 */ /* 0x000fe20000004037 */
[----:B------:R1:W-:Y:S01]  /*8b80*/  MUFU.EX2 R0, R45 ;  /* 0x0000002d00007308 */ /* 0x0003e20000000800 */
[----:B------:R-:W-:Y:S01]  /*8b90*/  FADD R55, R54, -12583039 ;  /* 0xcb40007f36377421 */ /* 0x000fe20000000000 */
[----:B--2---:R-:W-:Y:S01]  /*8ba0*/  FFMA R32, R3, R32, 1 ;  /* 0x3f80000003207423 */ /* 0x004fe20000000020 */
[----:B------:R-:W-:Y:S01]  /*8bb0*/  FFMA R53, -R12, 1.4426950216293334961, -R53 ;  /* 0x3fb8aa3b0c357823 */ /* 0x000fe20000000935 */
[----:B------:R-:W-:Y:S01]  /*8bc0*/  SHF.L.U32 R43, R43, 0x17, RZ ;  /* 0x000000172b2b7819 */ /* 0x000fe200000006ff */
[----:B------:R-:W-:Y:S01]  /*8bd0*/  FFMA R55, -R26, 1.4426950216293334961, -R55 ;  /* 0x3fb8aa3b1a377823 */ /* 0x000fe20000000937 */
[----:B------:R-:W-:Y:S01]  /*8be0*/  SHF.L.U32 R37, R37, 0x17, RZ ;  /* 0x0000001725257819 */ /* 0x000fe200000006ff */
[----:B------:R-:W-:Y:S01]  /*8bf0*/  FFMA R53, -R12, 1.925963033500011079e-08, R53 ;  /* 0x32a570600c357823 */ /* 0x000fe20000000135 */
[----:B------:R2:W-:Y:S01]  /*8c00*/  MUFU.EX2 R30, R49 ;  /* 0x00000031001e7308 */ /* 0x0005e20000000800 */
[----:B-1----:R-:W-:Y:S01]  /*8c10*/  FADD R45, R52, -12583039 ;  /* 0xcb40007f342d7421 */ /* 0x002fe20000000000 */
[----:B------:R-:W-:Y:S01]  /*8c20*/  FFMA R55, -R26, 1.925963033500011079e-08, R55 ;  /* 0x32a570601a377823 */ /* 0x000fe20000000137 */
[----:B------:R-:W-:Y:S01]  /*8c30*/  IADD3 R3, R32, 0x1800000, RZ ;  /* 0x0180000020037810 */ /* 0x000fe20007ffe0ff */
[----:B----4-:R-:W-:Y:S01]  /*8c40*/  FFMA R43, R43, R28, 1 ;  /* 0x3f8000002b2b7423 */ /* 0x010fe2000000001c */
[C---:B------:R-:W-:Y:S01]  /*8c50*/  FFMA R45, -R86.reuse, 1.4426950216293334961, -R45 ;  /* 0x3fb8aa3b562d7823 */ /* 0x040fe2000000092d */
[----:B------:R-:W-:Y:S01]  /*8c60*/  SHF.L.U32 R29, R29, 0x17, RZ ;  /* 0x000000171d1d7819 */ /* 0x000fe200000006ff */
[----:B------:R-:W-:Y:S01]  /*8c70*/  BSSY B1, `(.L_x_223) ;  /* 0x0000030000017945 */ /* 0x000fe20003800000 */
[----:B------:R-:W-:Y:S01]  /*8c80*/  LOP3.LUT R3, R3, 0x7f800000, RZ, 0xc0, !PT ;  /* 0x7f80000003037812 */ /* 0x000fe200078ec0ff */
[----:B--2---:R-:W-:Y:S01]  /*8c90*/  FADD R49, R33, -12583039 ;  /* 0xcb40007f21317421 */ /* 0x004fe20000000000 */
[----:B------:R-:W-:Y:S01]  /*8ca0*/  FFMA R45, -R86, 1.925963033500011079e-08, R45 ;  /* 0x32a57060562d7823 */ /* 0x000fe2000000012d */
[----:B------:R-:W1:Y:S01]  /*8cb0*/  MUFU.EX2 R51, R51 ;  /* 0x0000003300337308 */ /* 0x000e620000000800 */
[----:B------:R-:W-:Y:S01]  /*8cc0*/  ISETP.GT.U32.AND P2, PT, R3, 0x1ffffff, PT ;  /* 0x01ffffff0300780c */ /* 0x000fe20003f44070 */
[----:B------:R-:W-:Y:S01]  /*8cd0*/  FFMA R49, -R84, 1.4426950216293334961, -R49 ;  /* 0x3fb8aa3b54317823 */ /* 0x000fe20000000931 */
[----:B------:R-:W-:Y:S01]  /*8ce0*/  SHF.L.U32 R48, R48, 0x17, RZ ;  /* 0x0000001730307819 */ /* 0x000fe200000006ff */
[----:B------:R-:W-:Y:S01]  /*8cf0*/  FFMA R40, R37, R40, 1 ;  /* 0x3f80000025287423 */ /* 0x000fe20000000028 */
[----:B------:R-:W-:Y:S01]  /*8d00*/  SHF.L.U32 R27, R27, 0x17, RZ ;  /* 0x000000171b1b7819 */ /* 0x000fe200000006ff */
[----:B------:R-:W-:Y:S01]  /*8d10*/  FFMA R49, -R84, 1.925963033500011079e-08, R49 ;  /* 0x32a5706054317823 */ /* 0x000fe20000000131 */
[----:B------:R-:W-:Y:S01]  /*8d20*/  SHF.L.U32 R31, R31, 0x17, RZ ;  /* 0x000000171f1f7819 */ /* 0x000fe200000006ff */
[----:B------:R-:W2:Y:S01]  /*8d30*/  MUFU.EX2 R53, R53 ;  /* 0x0000003500357308 */ /* 0x000ea20000000800 */
[----:B------:R-:W-:Y:S01]  /*8d40*/  SHF.L.U32 R35, R35, 0x17, RZ ;  /* 0x0000001723237819 */ /* 0x000fe200000006ff */
[----:B------:R-:W-:Y:S01]  /*8d50*/  FFMA R37, R29, R42, 1 ;  /* 0x3f8000001d257423 */ /* 0x000fe2000000002a */
[----:B------:R-:W-:Y:S01]  /*8d60*/  SHF.L.U32 R41, R41, 0x17, RZ ;  /* 0x0000001729297819 */ /* 0x000fe200000006ff */
[----:B------:R-:W-:Y:S01]  /*8d70*/  FFMA R57, R27, R34, 1 ;  /* 0x3f8000001b397423 */ /* 0x000fe20000000022 */
[----:B------:R-:W-:Y:S01]  /*8d80*/  SHF.L.U32 R39, R39, 0x17, RZ ;  /* 0x0000001727277819 */ /* 0x000fe200000006ff */
[----:B------:R-:W-:Y:S01]  /*8d90*/  FFMA R36, R31, R36, 1 ;  /* 0x3f8000001f247423 */ /* 0x000fe20000000024 */
[----:B------:R-:W-:Y:S01]  /*8da0*/  SHF.L.U32 R47, R47, 0x17, RZ ;  /* 0x000000172f2f7819 */ /* 0x000fe200000006ff */
[----:B------:R-:W3:Y:S01]  /*8db0*/  MUFU.EX2 R12, R49 ;  /* 0x00000031000c7308 */ /* 0x000ee20000000800 */
[----:B------:R-:W-:Y:S01]  /*8dc0*/  SHF.L.U32 R13, R13, 0x17, RZ ;  /* 0x000000170d0d7819 */ /* 0x000fe200000006ff */
[----:B-1----:R-:W-:Y:S01]  /*8dd0*/  FFMA R51, R48, R51, 1 ;  /* 0x3f80000030337423 */ /* 0x002fe20000000033 */
[----:B------:R-:W-:Y:S01]  /*8de0*/  SHF.L.U32 R33, R33, 0x17, RZ ;  /* 0x0000001721217819 */ /* 0x000fe200000006ff */
[----:B------:R-:W-:Y:S01]  /*8df0*/  FFMA R35, R35, R38, 1 ;  /* 0x3f80000023237423 */ /* 0x000fe20000000026 */
[----:B------:R-:W-:Y:S01]  /*8e00*/  SHF.L.U32 R50, R50, 0x17, RZ ;  /* 0x0000001732327819 */ /* 0x000fe200000006ff */
[----:B------:R-:W-:Y:S01]  /*8e10*/  FFMA R44, R41, R44, 1 ;  /* 0x3f800000292c7423 */ /* 0x000fe2000000002c */
[----:B------:R-:W-:Y:S01]  /*8e20*/  SHF.L.U32 R28, R52, 0x17, RZ ;  /* 0x00000017341c7819 */ /* 0x000fe200000006ff */
[----:B------:R-:W1:Y:S01]  /*8e30*/  MUFU.EX2 R45, R45 ;  /* 0x0000002d002d7308 */ /* 0x000e620000000800 */
[----:B------:R-:W-:Y:S01]  /*8e40*/  SHF.L.U32 R26, R54, 0x17, RZ ;  /* 0x00000017361a7819 */ /* 0x000fe200000006ff */
[----:B------:R-:W-:Y:S01]  /*8e50*/  FFMA R46, R39, R46, 1 ;  /* 0x3f800000272e7423 */ /* 0x000fe2000000002e */
[----:B------:R-:W-:Y:S01]  /*8e60*/  FFMA R47, R47, R30, 1 ;  /* 0x3f8000002f2f7423 */ /* 0x000fe2000000001e */
[----:B------:R-:W-:Y:S01]  /*8e70*/  FFMA R42, R13, R0, 1 ;  /* 0x3f8000000d2a7423 */ /* 0x000fe20000000000 */
[----:B--2---:R-:W-:-:S03]  /*8e80*/  FFMA R53, R50, R53, 1 ;  /* 0x3f80000032357423 */ /* 0x004fc60000000035 */
[----:B------:R-:W2:Y:S01]  /*8e90*/  MUFU.EX2 R55, R55 ;  /* 0x0000003700377308 */ /* 0x000ea20000000800 */
[----:B---3--:R-:W-:Y:S01]  /*8ea0*/  FFMA R48, R33, R12, 1 ;  /* 0x3f80000021307423 */ /* 0x008fe2000000000c */
[----:B-1----:R-:W-:Y:S01]  /*8eb0*/  FFMA R28, R28, R45, 1 ;  /* 0x3f8000001c1c7423 */ /* 0x002fe2000000002d */
[----:B--2---:R-:W-:Y:S01]  /*8ec0*/  FFMA R26, R26, R55, 1 ;  /* 0x3f8000001a1a7423 */ /* 0x004fe20000000037 */
[----:B------:R-:W-:Y:S06]  /*8ed0*/  @P2 BRA `(.L_x_224) ;  /* 0x0000000000142947 */ /* 0x000fec0003800000 */
[----:B------:R-:W-:Y:S02]  /*8ee0*/  MOV R0, R32 ;  /* 0x0000002000007202 */ /* 0x000fe40000000f00 */
[----:B------:R-:W-:-:S07]  /*8ef0*/  MOV R12, 0x8f10 ;  /* 0x00008f10000c7802 */ /* 0x000fce0000000f00 */
[----:B------:R-:W-:Y:S05]  /*8f00*/  CALL.REL.NOINC `($__internal_0_$__cuda_sm20_rcp_rn_f32_slowpath) ;  /* 0x000000c800d47944 */ /* 0x000fea0003c00000 */
[----:B------:R-:W-:Y:S01]  /*8f10*/  IMAD.MOV.U32 R27, RZ, RZ, R0 ;  /* 0x000000ffff1b7224 */ /* 0x000fe200078e0000 */
[----:B------:R-:W-:Y:S06]  /*8f20*/  BRA `(.L_x_225) ;  /* 0x0000000000107947 */ /* 0x000fec0003800000 */
.L_x_224:
[----:B------:R-:W1:Y:S02]  /*8f30*/  MUFU.RCP R27, R32 ;  /* 0x00000020001b7308 */ /* 0x000e640000001000 */
[----:B-1----:R-:W-:-:S04]  /*8f40*/  FFMA R0, R32, R27, -1 ;  /* 0xbf80000020007423 */ /* 0x002fc8000000001b */
[----:B------:R-:W-:-:S04]  /*8f50*/  FADD.FTZ R0, -R0, -RZ ;  /* 0x800000ff00007221 */ /* 0x000fc80000010100 */
[----:B------:R-:W-:-:S07]  /*8f60*/  FFMA R27, R27, R0, R27 ;  /* 0x000000001b1b7223 */ /* 0x000fce000000001b */
.L_x_225:
[----:B------:R-:W-:Y:S05]  /*8f70*/  BSYNC B1 ;  /* 0x0000000000017941 */ /* 0x000fea0003800000 */
.L_x_223:
        /* <DEDUP_REMOVED lines=10> */
.L_x_227:
[----:B------:R-:W1:Y:S02]  /*9020*/  MUFU.RCP R30, R57 ;  /* 0x00000039001e7308 */ /* 0x000e640000001000 */
[----:B-1----:R-:W-:-:S04]  /*9030*/  FFMA R0, R57, R30, -1 ;  /* 0xbf80000039007423 */ /* 0x002fc8000000001e */
[----:B------:R-:W-:-:S04]  /*9040*/  FADD.FTZ R3, -R0, -RZ ;  /* 0x800000ff00037221 */ /* 0x000fc80000010100 */
[----:B------:R-:W-:-:S07]  /*9050*/  FFMA R30, R30, R3, R30 ;  /* 0x000000031e1e7223 */ /* 0x000fce000000001e */
.L_x_228:
[----:B------:R-:W-:Y:S05]  /*9060*/  BSYNC B1 ;  /* 0x0000000000017941 */ /* 0x000fea0003800000 */
.L_x_226:
        /* <DEDUP_REMOVED lines=10> */
.L_x_230:
[----:B------:R-:W1:Y:S02]  /*9110*/  MUFU.RCP R29, R36 ;  /* 0x00000024001d7308 */ /* 0x000e640000001000 */
[----:B-1----:R-:W-:-:S04]  /*9120*/  FFMA R0, R36, R29, -1 ;  /* 0xbf80000024007423 */ /* 0x002fc8000000001d */
[----:B------:R-:W-:-:S04]  /*9130*/  FADD.FTZ R0, -R0, -RZ ;  /* 0x800000ff00007221 */ /* 0x000fc80000010100 */
[----:B------:R-:W-:-:S07]  /*9140*/  FFMA R29, R29, R0, R29 ;  /* 0x000000001d1d7223 */ /* 0x000fce000000001d */
.L_x_231:
[----:B------:R-:W-:Y:S05]  /*9150*/  BSYNC B1 ;  /* 0x0000000000017941 */ /* 0x000fea0003800000 */
.L_x_229:
        /* <DEDUP_REMOVED lines=10> */
.L_x_233:
[----:B------:R-:W1:Y:S02]  /*9200*/  MUFU.RCP R32, R35 ;  /* 0x0000002300207308 */ /* 0x000e640000001000 */
[----:B-1----:R-:W-:-:S04]  /*9210*/  FFMA R0, R35, R32, -1 ;  /* 0xbf80000023007423 */ /* 0x002fc80000000020 */
[----:B------:R-:W-:-:S04]  /*9220*/  FADD.FTZ R3, -R0, -RZ ;  /* 0x800000ff00037221 */ /* 0x000fc80000010100 */
[----:B------:R-:W-:-:S07]  /*9230*/  FFMA R32, R32, R3, R32 ;  /* 0x0000000320207223 */ /* 0x000fce0000000020 */
.L_x_234:
[----:B------:R-:W-:Y:S05]  /*9240*/  BSYNC B1 ;  /* 0x0000000000017941 */ /* 0x000fea0003800000 */
.L_x_232:
        /* <DEDUP_REMOVED lines=10> */
.L_x_236:
[----:B------:R-:W1:Y:S02]  /*92f0*/  MUFU.RCP R31, R40 ;  /* 0x00000028001f7308 */ /* 0x000e640000001000 */
[----:B-1----:R-:W-:-:S04]  /*9300*/  FFMA R0, R40, R31, -1 ;  /* 0xbf80000028007423 */ /* 0x002fc8000000001f */
[----:B------:R-:W-:-:S04]  /*9310*/  FADD.FTZ R0, -R0, -RZ ;  /* 0x800000ff00007221 */ /* 0x000fc80000010100 */
[----:B------:R-:W-:-:S07]  /*9320*/  FFMA R31, R31, R0, R31 ;  /* 0x000000001f1f7223 */ /* 0x000fce000000001f */
.L_x_237:
[----:B------:R-:W-:Y:S05]  /*9330*/  BSYNC B1 ;  /* 0x0000000000017941 */ /* 0x000fea0003800000 */
.L_x_235:
        /* <DEDUP_REMOVED lines=10> */
.L_x_239:
[----:B------:R-:W1:Y:S02]  /*93e0*/  MUFU.RCP R34, R37 ;  /* 0x0000002500227308 */ /* 0x000e640000001000 */
[----:B-1----:R-:W-:-:S04]  /*93f0*/  FFMA R0, R37, R34, -1 ;  /* 0xbf80000025007423 */ /* 0x002fc80000000022 */
[----:B------:R-:W-:-:S04]  /*9400*/  FADD.FTZ R3, -R0, -RZ ;  /* 0x800000ff00037221 */ /* 0x000fc80000010100 */
[----:B------:R-:W-:-:S07]  /*9410*/  FFMA R34, R34, R3, R34 ;  /* 0x0000000322227223 */ /* 0x000fce0000000022 */
.L_x_240:
[----:B------:R-:W-:Y:S05]  /*9420*/  BSYNC B1 ;  /* 0x0000000000017941 */ /* 0x000fea0003800000 */
.L_x_238:
        /* <DEDUP_REMOVED lines=8> */
[----:B------:R-:W-:Y:S01]  /*94b0*/  IMAD.MOV.U32 R33, RZ, RZ, R0 ;  /* 0x000000ffff217224 */ /* 0x000fe200078e0000 */
[----:B------:R-:W-:Y:S06]  /*94c0*/  BRA `(.L_x_243) ;  /* 0x0000000000107947 */ /* 0x000fec0003800000 */
.L_x_242:
[----:B------:R-:W1:Y:S02]  /*94d0*/  MUFU.RCP R33, R44 ;  /* 0x0000002c00217308 */ /* 0x000e640000001000 */
[----:B-1----:R-:W-:-:S04]  /*94e0*/  FFMA R0, R44, R33, -1 ;  /* 0xbf8000002c007423 */ /* 0x002fc80000000021 */
[----:B------:R-:W-:-:S04]  /*94f0*/  FADD.FTZ R0, -R0, -RZ ;  /* 0x800000ff00007221 */ /* 0x000fc80000010100 */
[----:B------:R-:W-:-:S07]  /*9500*/  FFMA R33, R33, R0, R33 ;  /* 0x0000000021217223 */ /* 0x000fce0000000021 */
.L_x_243:
[----:B------:R-:W-:Y:S05]  /*9510*/  BSYNC B1 ;  /* 0x0000000000017941 */ /* 0x000fea0003800000 */
.L_x_241:
        /* <DEDUP_REMOVED lines=10> */
.L_x_245:
[----:B------:R-:W1:Y:S02]  /*95c0*/  MUFU.RCP R36, R43 ;  /* 0x0000002b00247308 */ /* 0x000e640000001000 */
[----:B-1----:R-:W-:-:S04]  /*95d0*/  FFMA R0, R43, R36, -1 ;  /* 0xbf8000002b007423 */ /* 0x002fc80000000024 */
[----:B------:R-:W-:-:S04]  /*95e0*/  FADD.FTZ R3, -R0, -RZ ;  /* 0x800000ff00037221 */ /* 0x000fc80000010100 */
[----:B------:R-:W-:-:S07]  /*95f0*/  FFMA R36, R36, R3, R36 ;  /* 0x0000000324247223 */ /* 0x000fce0000000024 */
.L_x_246:
[----:B------:R-:W-:Y:S05]  /*9600*/  BSYNC B1 ;  /* 0x0000000000017941 */ /* 0x000fea0003800000 */
.L_x_244:
        /* <DEDUP_REMOVED lines=10> */
.L_x_248:
[----:B------:R-:W1:Y:S02]  /*96b0*/  MUFU.RCP R35, R46 ;  /* 0x0000002e00237308 */ /* 0x000e640000001000 */
[----:B-1----:R-:W-:-:S04]  /*96c0*/  FFMA R0, R46, R35, -1 ;  /* 0xbf8000002e007423 */ /* 0x002fc80000000023 */
[----:B------:R-:W-:-:S04]  /*96d0*/  FADD.FTZ R0, -R0, -RZ ;  /* 0x800000ff00007221 */ /* 0x000fc80000010100 */
[----:B------:R-:W-:-:S07]  /*96e0*/  FFMA R35, R35, R0, R35 ;  /* 0x0000000023237223 */ /* 0x000fce0000000023 */
.L_x_249:
[----:B------:R-:W-:Y:S05]  /*96f0*/  BSYNC B1 ;  /* 0x0000000000017941 */ /* 0x000fea0003800000 */
.L_x_247:
        /* <DEDUP_REMOVED lines=10> */
.L_x_251:
[----:B------:R-:W1:Y:S02]  /*97a0*/  MUFU.RCP R38, R47 ;  /* 0x0000002f00267308 */ /* 0x000e640000001000 */
[----:B-1----:R-:W-:-:S04]  /*97b0*/  FFMA R0, R47, R38, -1 ;  /* 0xbf8000002f007423 */ /* 0x002fc80000000026 */
[----:B------:R-:W-:-:S04]  /*97c0*/  FADD.FTZ R3, -R0, -RZ ;  /* 0x800000ff00037221 */ /* 0x000fc80000010100 */
[----:B------:R-:W-:-:S07]  /*97d0*/  FFMA R38, R38, R3, R38 ;  /* 0x0000000326267223 */ /* 0x000fce0000000026 */
.L_x_252:
[----:B------:R-:W-:Y:S05]  /*97e0*/  BSYNC B1 ;  /* 0x0000000000017941 */ /* 0x000fea0003800000 */
.L_x_250:
        /* <DEDUP_REMOVED lines=10> */
.L_x_254:
[----:B------:R-:W1:Y:S02]  /*9890*/  MUFU.RCP R37, R42 ;  /* 0x0000002a00257308 */ /* 0x000e640000001000 */
[----:B-1----:R-:W-:-:S04]  /*98a0*/  FFMA R0, R42, R37, -1 ;  /* 0xbf8000002a007423 */ /* 0x002fc80000000025 */
[----:B------:R-:W-:-:S04]  /*98b0*/  FADD.FTZ R0, -R0, -RZ ;  /* 0x800000ff00007221 */ /* 0x000fc80000010100 */
[----:B------:R-:W-:-:S07]  /*98c0*/  FFMA R37, R37, R0, R37 ;  /* 0x0000000025257223 */ /* 0x000fce0000000025 */
.L_x_255:
[----:B------:R-:W-:Y:S05]  /*98d0*/  BSYNC B1 ;  /* 0x0000000000017941 */ /* 0x000fea0003800000 */
.L_x_253:
        /* <DEDUP_REMOVED lines=10> */
.L_x_257:
[----:B------:R-:W1:Y:S02]  /*9980*/  MUFU.RCP R40, R51 ;  /* 0x0000003300287308 */ /* 0x000e640000001000 */
[----:B-1----:R-:W-:-:S04]  /*9990*/  FFMA R0, R51, R40, -1 ;  /* 0xbf80000033007423 */ /* 0x002fc80000000028 */
[----:B------:R-:W-:-:S04]  /*99a0*/  FADD.FTZ R3, -R0, -RZ ;  /* 0x800000ff00037221 */ /* 0x000fc80000010100 */
[----:B------:R-:W-:-:S07]  /*99b0*/  FFMA R40, R40, R3, R40 ;  /* 0x0000000328287223 */ /* 0x000fce0000000028 */
.L_x_258:
[----:B------:R-:W-:Y:S05]  /*99c0*/  BSYNC B1 ;  /* 0x0000000000017941 */ /* 0x000fea0003800000 */
.L_x_256:
        /* <DEDUP_REMOVED lines=10> */
.L_x_260:
[----:B------:R-:W1:Y:S02]  /*9a70*/  MUFU.RCP R39, R48 ;  /* 0x0000003000277308 */ /* 0x000e640000001000 */
[----:B-1----:R-:W-:-:S04]  /*9a80*/  FFMA R0, R48, R39, -1 ;  /* 0xbf80000030007423 */ /* 0x002fc80000000027 */
[----:B------:R-:W-:-:S04]  /*9a90*/  FADD.FTZ R0, -R0, -RZ ;  /* 0x800000ff00007221 */ /* 0x000fc80000010100 */
[----:B------:R-:W-:-:S07]  /*9aa0*/  FFMA R39, R39, R0, R39 ;  /* 0x0000000027277223 */ /* 0x000fce0000000027 */
.L_x_261:
[----:B------:R-:W-:Y:S05]  /*9ab0*/  BSYNC B1 ;  /* 0x0000000000017941 */ /* 0x000fea0003800000 */
.L_x_259:
        /* <DEDUP_REMOVED lines=10> */
.L_x_263:
[----:B------:R-:W1:Y:S02]  /*9b60*/  MUFU.RCP R42, R53 ;  /* 0x00000035002a7308 */ /* 0x000e640000001000 */
[----:B-1----:R-:W-:-:S04]  /*9b70*/  FFMA R0, R53, R42, -1 ;  /* 0xbf80000035007423 */ /* 0x002fc8000000002a */
[----:B------:R-:W-:-:S04]  /*9b80*/  FADD.FTZ R3, -R0, -RZ ;  /* 0x800000ff00037221 */ /* 0x000fc80000010100 */
[----:B------:R-:W-:-:S07]  /*9b90*/  FFMA R42, R42, R3, R42 ;  /* 0x000000032a2a7223 */ /* 0x000fce000000002a */
.L_x_264:
[----:B------:R-:W-:Y:S05]  /*9ba0*/  BSYNC B1 ;  /* 0x0000000000017941 */ /* 0x000fea0003800000 */
.L_x_262:
        /* <DEDUP_REMOVED lines=10> */
.L_x_266:
[----:B------:R-:W1:Y:S02]  /*9c50*/  MUFU.RCP R41, R28 ;  /* 0x0000001c00297308 */ /* 0x000e640000001000 */
[----:B-1----:R-:W-:-:S04]  /*9c60*/  FFMA R0, R28, R41, -1 ;  /* 0xbf8000001c007423 */ /* 0x002fc80000000029 */
[----:B------:R-:W-:-:S04]  /*9c70*/  FADD.FTZ R0, -R0, -RZ ;  /* 0x800000ff00007221 */ /* 0x000fc80000010100 */
[----:B------:R-:W-:-:S07]  /*9c80*/  FFMA R41, R41, R0, R41 ;  /* 0x0000000029297223 */ /* 0x000fce0000000029 */
.L_x_267:
[----:B------:R-:W-:Y:S05]  /*9c90*/  BSYNC B1 ;  /* 0x0000000000017941 */ /* 0x000fea0003800000 */
.L_x_265:
        /* <DEDUP_REMOVED lines=8> */
.L_x_268:
[----:B------:R-:W1:Y:S02]  /*9d20*/  MUFU.RCP R3, R26 ;  /* 0x0000001a00037308 */ /* 0x000e640000001000 */
[----:B-1----:R-:W-:-:S04]  /*9d30*/  FFMA R0, R26, R3, -1 ;  /* 0xbf8000001a007423 */ /* 0x002fc80000000003 */
[----:B------:R-:W-:-:S04]  /*9d40*/  FADD.FTZ R0, -R0, -RZ ;  /* 0x800000ff00007221 */ /* 0x000fc80000010100 */
[----:B------:R-:W-:-:S07]  /*9d50*/  FFMA R0, R3, R0, R3 ;  /* 0x0000000003007223 */ /* 0x000fce0000000003 */
.L_x_269:
        /* <DEDUP_REMOVED lines=30> */
.L_x_271:
[----:B------:R-:W-:Y:S05]  /*9f40*/  BSYNC B0 ;  /* 0x0000000000007941 */ /* 0x000fea0003800000 */
.L_x_270:
[----:B------:R-:W-:Y:S01]  /*9f50*/  IADD3 R26, R20, 0x6200, RZ ;  /* 0x00006200141a7810 */ /* 0x000fe20007ffe0ff */
[----:B------:R-:W-:Y:S03]  /*9f60*/  BAR.SYNC.DEFER_BLOCKING 0x1, 0x100 ;  /* 0x0044000000007b1d */ /* 0x000fe60000010000 */
[----:B------:R-:W-:-:S03]  /*9f70*/  LEA R26, R153, R26, 0x1 ;  /* 0x0000001a991a7211 */ /* 0x000fc600078e08ff */
[----:B------:R-:W-:Y:S04]  /*9f80*/  BSSY B0, `(.L_x_272) ;  /* 0x0000009000007945 */ /* 0x000fe80003800000 */
[----:B------:R-:W-:Y:S05]  /*9f90*/  @P0 BRA `(.L_x_273) ;  /* 0x00000000001c0947 */ /* 0x000fea0003800000 */
[----:B------:R-:W-:-:S13]  /*9fa0*/  ISETP.NE.AND P2, PT, R156, 0x3, PT ;  /* 0x000000039c00780c */ /* 0x000fda0003f45270 */
[----:B------:R-:W-:Y:S05]  /*9fb0*/  @!P2 BRA `(.L_x_274) ;  /* 0x000000000004a947 */ /* 0x000fea0003800000 */
[----:B------:R-:W-:Y:S01]  /*9fc0*/  BPT.TRAP 0x1 ;  /* 0x000000040000795c */ /* 0x000fe20000300000 */
.L_x_274:
[----:B------:R-:W-:-:S04]  /*9fd0*/  ULEA UR4, UR5, UR45, 0x3 ;  /* 0x0000002d05047291 */ /* 0x000fc8000f8e183f */
[----:B------:R-:W-:-:S04]  /*9fe0*/  UIADD3 UR4, UR4, 0x60, URZ ;  /* 0x0000006004047890 */ /* 0x000fc8000fffe03f */
[----:B------:R-:W-:-:S09]  /*9ff0*/  UPRMT UR4, UR50, 0x654, UR4 ;  /* 0x0000065432047896 */ /* 0x000fd20008000004 */
[----:B------:R-:W-:Y:S03]  /*a000*/  SYNCS.ARRIVE.TRANS64.RED.A1T0 RZ, [UR4], RZ ;  /* 0x000000ffffff79a7 */ /* 0x000fe60008100404 */
.L_x_273:
[----:B------:R-:W-:Y:S05]  /*a010*/  BSYNC B0 ;  /* 0x0000000000007941 */ /* 0x000fea0003800000 */
.L_x_272:
        /* <DEDUP_REMOVED lines=8> */
.L_x_277:
[----:B-1----:R-:W-:Y:S01]  /*a0a0*/  LEA R0, R14, UR45, 0x3 ;  /* 0x0000002d0e007c11 */ /* 0x002fe2000f8e18ff */
[----:B------:R-:W-:Y:S01]  /*a0b0*/  BSSY B1, `(.L_x_278) ;  /* 0x0000006000017945 */ /* 0x000fe20003800000 */
[----:B------:R-:W-:Y:S02]  /*a0c0*/  SHF.L.U32 R3, R24, 0x1f, RZ ;  /* 0x0000001f18037819 */ /* 0x000fe400000006ff */
[----:B------:R-:W-:Y:S02]  /*a0d0*/  @!P1 LEA R12, R14, R15, 0xd ;  /* 0x0000000f0e0c9211 */ /* 0x000fe400078e68ff */
[----:B------:R-:W1:Y:S02]  /*a0e0*/  SYNCS.PHASECHK.TRANS64.TRYWAIT P2, [R0+URZ+0x40], R3 ;  /* 0x00004003000075a7 */ /* 0x000e64000804017f */
[----:B------:R-:W-:Y:S01]  /*a0f0*/  @!P1 LEA R13, R153, R12, 0x1 ;  /* 0x0000000c990d9211 */ /* 0x000fe200078e08ff */
[----:B-1----:R-:W-:Y:S06]  /*a100*/  @!P2 BRA `(.L_x_279) ;  /* 0x000000b00060a947 */ /* 0x002fec0003800000 */
.L_x_608:
[----:B------:R-:W-:Y:S05]  /*a110*/  BSYNC B1 ;  /* 0x0000000000017941 */ /* 0x000fea0003800000 */
.L_x_278:
        /* <DEDUP_REMOVED lines=8> */
.L_x_276:
[----:B------:R-:W-:Y:S05]  /*a1a0*/  BSYNC B0 ;  /* 0x0000000000007941 */ /* 0x000fea0003800000 */
.L_x_275:
[----:B---3--:R-:W-:Y:S02]  /*a1b0*/  HADD2.F32 R27, -RZ, R9.H0_H0 ;  /* 0x20000009ff1b7230 */ /* 0x008fe40000004100 */
[C---:B------:R-:W-:Y:S01]  /*a1c0*/  FMUL R90, R154.reuse, R90 ;  /* 0x0000005a9a5a7220 */ /* 0x040fe20000400000 */
[--C-:B------:R-:W-:Y:S02]  /*a1d0*/  HADD2.F32 R13, -RZ, R8.reuse.H1_H1 ;  /* 0x30000008ff0d7230 */ /* 0x100fe40000004100 */
[C---:B-1----:R-:W-:Y:S01]  /*a1e0*/  FMUL R0, R154.reuse, R89 ;  /* 0x000000599a007220 */ /* 0x042fe20000400000 */
        /* <DEDUP_REMOVED lines=27> */
[-C--:B------:R-:W-:Y:S01]  /*a3a0*/  FFMA.RM R3, R3, R56.reuse, 12582913 ;  /* 0x4b40000103037423 */ /* 0x080fe20000004038 */
        /* <DEDUP_REMOVED lines=16> */
[----:B------:R-:W-:-:S02]  /*a4b0*/  HADD2.F32 R37, -RZ, R5.H0_H0 ;  /* 0x20000005ff257230 */ /* 0x000fc40000004100 */
[----:B------:R-:W-:Y:S01]  /*a4c0*/  FMUL R98, R154, R98 ;  /* 0x000000629a627220 */ /* 0x000fe20000400000 */
[----:B------:R-:W-:Y:S01]  /*a4d0*/  FFMA R33, -R90, 1.4426950216293334961, -R33 ;  /* 0x3fb8aa3b5a217823 */ /* 0x000fe20000000921 */
[----:B------:R-:W-:Y:S01]  /*a4e0*/  FFMA.SAT R0, -R92, R55, 0.5 ;  /* 0x3f0000005c007423 */ /* 0x000fe20000002137 */
[----:B------:R-:W-:Y:S02]  /*a4f0*/  HADD2.F32 R40, -RZ, R5.H1_H1 ;  /* 0x30000005ff287230 */ /* 0x000fe40000004100 */
[----:B------:R-:W-:Y:S01]  /*a500*/  FFMA R98, R155, R37, R98 ;  /* 0x000000259b627223 */ /* 0x000fe20000000062 */
[----:B------:R-:W-:Y:S01]  /*a510*/  FFMA R33, -R90, 1.925963033500011079e-08, R33 ;  /* 0x32a570605a217823 */ /* 0x000fe20000000121 */
[----:B------:R3:W-:Y:S01]  /*a520*/  MUFU.EX2 R36, R29 ;  /* 0x0000001d00247308 */ /* 0x0007e20000000800 */
[----:B-1----:R-:W-:Y:S01]  /*a530*/  FADD R13, R35, -12583039 ;  /* 0xcb40007f230d7421 */ /* 0x002fe20000000000 */
[----:B------:R-:W-:Y:S01]  /*a540*/  FFMA.RM R37, R0, R56, 12582913 ;  /* 0x4b40000100257423 */ /* 0x000fe20000004038 */
[----:B------:R-:W-:Y:S01]  /*a550*/  FMUL R0, R154, R99 ;  /* 0x000000639a007220 */ /* 0x000fe20000400000 */
[----:B------:R-:W-:-:S02]  /*a560*/  HADD2.F32 R43, -RZ, R6.H0_H0 ;  /* 0x20000006ff2b7230 */ /* 0x000fc40000004100 */
[----:B------:R-:W-:Y:S01]  /*a570*/  FFMA R13, -R12, 1.4426950216293334961, -R13 ;  /* 0x3fb8aa3b0c0d7823 */ /* 0x000fe2000000090d */
[----:B------:R-:W-:Y:S01]  /*a580*/  FADD R39, R37, -12583039 ;  /* 0xcb40007f25277421 */ /* 0x000fe20000000000 */
[----:B------:R-:W-:Y:S01]  /*a590*/  FFMA R0, R155, R40, R0 ;  /* 0x000000289b007223 */ /* 0x000fe20000000000 */
[----:B------:R1:W-:Y:S01]  /*a5a0*/  MUFU.EX2 R38, R33 ;  /* 0x0000002100267308 */ /* 0x0003e20000000800 */
[-C--:B---3--:R-:W-:Y:S01]  /*a5b0*/  FFMA.SAT R29, -R28, R55.reuse, 0.5 ;  /* 0x3f0000001c1d7423 */ /* 0x088fe20000002137 */
[----:B------:R-:W-:Y:S01]  /*a5c0*/  FFMA R13, -R12, 1.925963033500011079e-08, R13 ;  /* 0x32a570600c0d7823 */ /* 0x000fe2000000010d */
[-C--:B------:R-:W-:Y:S01]  /*a5d0*/  FFMA.SAT R12, -R94, R55.reuse, 0.5 ;  /* 0x3f0000005e0c7423 */ /* 0x080fe20000002137 */
[----:B------:R-:W-:Y:S01]  /*a5e0*/  FMUL R100, R154, R100 ;  /* 0x000000649a647220 */ /* 0x000fe20000400000 */
[-C--:B------:R-:W-:Y:S01]  /*a5f0*/  FFMA.RM R29, R29, R56.reuse, 12582913 ;  /* 0x4b4000011d1d7423 */ /* 0x080fe20000004038 */
[----:B------:R-:W-:Y:S01]  /*a600*/  FFMA R39, -R92, 1.4426950216293334961, -R39 ;  /* 0x3fb8aa3b5c277823 */ /* 0x000fe20000000927 */
[-C--:B------:R-:W-:Y:S01]  /*a610*/  FFMA.RM R41, R12, R56.reuse, 12582913 ;  /* 0x4b4000010c297423 */ /* 0x080fe20000004038 */
[----:B------:R3:W-:Y:S01]  /*a620*/  MUFU.EX2 R40, R13 ;  /* 0x0000000d00287308 */ /* 0x0007e20000000800 */
[----:B-1----:R-:W-:Y:S01]  /*a630*/  FADD R33, R29, -12583039 ;  /* 0xcb40007f1d217421 */ /* 0x002fe20000000000 */
[----:B------:R-:W-:Y:S01]  /*a640*/  FFMA.SAT R12, -R30, R55, 0.5 ;  /* 0x3f0000001e0c7423 */ /* 0x000fe20000002137 */
[----:B------:R-:W-:Y:S01]  /*a650*/  FFMA R100, R155, R43, R100 ;  /* 0x0000002b9b647223 */ /* 0x000fe20000000064 */
[----:B------:R-:W-:Y:S01]  /*a660*/  FFMA R39, -R92, 1.925963033500011079e-08, R39 ;  /* 0x32a570605c277823 */ /* 0x000fe20000000127 */
[----:B------:R-:W-:Y:S01]  /*a670*/  FFMA R33, -R28, 1.4426950216293334961, -R33 ;  /* 0x3fb8aa3b1c217823 */ /* 0x000fe20000000921 */
[----:B------:R-:W-:Y:S01]  /*a680*/  FFMA.RM R43, R12, R56, 12582913 ;  /* 0x4b4000010c2b7423 */ /* 0x000fe20000004038 */
[----:B------:R-:W-:-:S02]  /*a690*/  HADD2.F32 R46, -RZ, R6.H1_H1 ;  /* 0x30000006ff2e7230 */ /* 0x000fc40000004100 */
[----:B------:R-:W-:Y:S01]  /*a6a0*/  FMUL R12, R154, R101 ;  /* 0x000000659a0c7220 */ /* 0x000fe20000400000 */
[----:B---3--:R-:W-:Y:S01]  /*a6b0*/  FADD R13, R41, -12583039 ;  /* 0xcb40007f290d7421 */ /* 0x008fe20000000000 */
[----:B------:R-:W-:Y:S01]  /*a6c0*/  FFMA R33, -R28, 1.925963033500011079e-08, R33 ;  /* 0x32a570601c217823 */ /* 0x000fe20000000121 */
[-C--:B------:R-:W-:Y:S01]  /*a6d0*/  FFMA.SAT R28, -R96, R55.reuse, 0.5 ;  /* 0x3f000000601c7423 */ /* 0x080fe20000002137 */
[----:B------:R1:W3:Y:S01]  /*a6e0*/  MUFU.EX2 R42, R39 ;  /* 0x00000027002a7308 */ /* 0x0002e20000000800 */
[C---:B------:R-:W-:Y:S01]  /*a6f0*/  FFMA R13, -R94.reuse, 1.4426950216293334961, -R13 ;  /* 0x3fb8aa3b5e0d7823 */ /* 0x040fe2000000090d */
[----:B------:R-:W-:Y:S01]  /*a700*/  FADD R45, R43, -12583039 ;  /* 0xcb40007f2b2d7421 */ /* 0x000fe20000000000 */
[----:B------:R-:W-:Y:S01]  /*a710*/  FFMA R12, R155, R46, R12 ;  /* 0x0000002e9b0c7223 */ /* 0x000fe2000000000c */
[--C-:B------:R-:W-:Y:S02]  /*a720*/  HADD2.F32 R48, -RZ, R7.reuse.H0_H0 ;  /* 0x20000007ff307230 */ /* 0x100fe40000004100 */
[----:B------:R-:W-:Y:S01]  /*a730*/  FFMA R13, -R94, 1.925963033500011079e-08, R13 ;  /* 0x32a570605e0d7823 */ /* 0x000fe2000000010d */
[----:B------:R-:W-:Y:S01]  /*a740*/  FFMA R45, -R30, 1.4426950216293334961, -R45 ;  /* 0x3fb8aa3b1e2d7823 */ /* 0x000fe2000000092d */
[----:B------:R-:W-:Y:S01]  /*a750*/  FMUL R102, R154, R102 ;  /* 0x000000669a667220 */ /* 0x000fe20000400000 */
[----:B------:R4:W5:Y:S01]  /*a760*/  MUFU.EX2 R44, R33 ;  /* 0x00000021002c7308 */ /* 0x0009620000000800 */
[----:B-1----:R-:W-:Y:S01]  /*a770*/  FFMA.RM R39, R28, R56, 12582913 ;  /* 0x4b4000011c277423 */ /* 0x002fe20000004038 */
[----:B------:R-:W-:Y:S01]  /*a780*/  FFMA.SAT R28, -R32, R55, 0.5 ;  /* 0x3f000000201c7423 */ /* 0x000fe20000002137 */
[----:B------:R-:W-:Y:S01]  /*a790*/  FFMA R45, -R30, 1.925963033500011079e-08, R45 ;  /* 0x32a570601e2d7823 */ /* 0x000fe2000000012d */
[----:B------:R-:W-:-:S02]  /*a7a0*/  HADD2.F32 R52, -RZ, R7.H1_H1 ;  /* 0x30000007ff347230 */ /* 0x000fc40000004100 */
[----:B------:R-:W-:Y:S01]  /*a7b0*/  FFMA R102, R155, R48, R102 ;  /* 0x000000309b667223 */ /* 0x000fe20000000066 */
[-C--:B------:R-:W-:Y:S01]  /*a7c0*/  FFMA.RM R47, R28, R56.reuse, 12582913 ;  /* 0x4b4000011c2f7423 */ /* 0x080fe20000004038 */
[----:B------:R-:W-:Y:S01]  /*a7d0*/  FFMA.SAT R28, -R0, R55, 0.5 ;  /* 0x3f000000001c7423 */ /* 0x000fe20000002137 */
[----:B------:R1:W5:Y:S01]  /*a7e0*/  MUFU.EX2 R46, R13 ;  /* 0x0000000d002e7308 */ /* 0x0003620000000800 */
[----:B----4-:R-:W-:Y:S01]  /*a7f0*/  FADD R33, R39, -12583039 ;  /* 0xcb40007f27217421 */ /* 0x010fe20000000000 */
[----:B------:R-:W-:Y:S01]  /*a800*/  FADD R49, R47, -12583039 ;  /* 0xcb40007f2f317421 */ /* 0x000fe20000000000 */
[----:B------:R-:W-:Y:S01]  /*a810*/  FFMA.RM R50, R28, R56, 12582913 ;  /* 0x4b4000011c327423 */ /* 0x000fe20000004038 */
[----:B------:R-:W-:Y:S01]  /*a820*/  FMUL R28, R154, R103 ;  /* 0x000000679a1c7220 */ /* 0x000fe20000400000 */
[----:B------:R-:W-:Y:S01]  /*a830*/  FFMA R33, -R96, 1.4426950216293334961, -R33 ;  /* 0x3fb8aa3b60217823 */ /* 0x000fe20000000921 */
[-C--:B------:R-:W-:Y:S01]  /*a840*/  FFMA.SAT R53, -R102, R55.reuse, 0.5 ;  /* 0x3f00000066357423 */ /* 0x080fe20000002137 */
[----:B------:R-:W-:Y:S01]  /*a850*/  FADD R51, R50, -12583039 ;  /* 0xcb40007f32337421 */ /* 0x000fe20000000000 */
[----:B------:R4:W5:Y:S01]  /*a860*/  MUFU.EX2 R30, R45 ;  /* 0x0000002d001e7308 */ /* 0x0009620000000800 */
[-C--:B-1----:R-:W-:Y:S01]  /*a870*/  FFMA.SAT R13, -R98, R55.reuse, 0.5 ;  /* 0x3f000000620d7423 */ /* 0x082fe20000002137 */
[----:B------:R-:W-:Y:S01]  /*a880*/  FFMA R33, -R96, 1.925963033500011079e-08, R33 ;  /* 0x32a5706060217823 */ /* 0x000fe20000000121 */
[----:B------:R-:W-:Y:S01]  /*a890*/  FFMA R28, R155, R52, R28 ;  /* 0x000000349b1c7223 */ /* 0x000fe2000000001c */
[-C--:B------:R-:W-:Y:S01]  /*a8a0*/  FFMA.SAT R52, -R12, R55.reuse, 0.5 ;  /* 0x3f0000000c347423 */ /* 0x080fe20000002137 */
[-C--:B------:R-:W-:Y:S01]  /*a8b0*/  FFMA.RM R13, R13, R56.reuse, 12582913 ;  /* 0x4b4000010d0d7423 */ /* 0x080fe20000004038 */
[----:B------:R-:W-:Y:S01]  /*a8c0*/  FFMA R49, -R32, 1.4426950216293334961, -R49 ;  /* 0x3fb8aa3b20317823 */ /* 0x000fe20000000931 */
[----:B------:R-:W-:Y:S01]  /*a8d0*/  FFMA R51, -R0, 1.4426950216293334961, -R51 ;  /* 0x3fb8aa3b00337823 */ /* 0x000fe20000000933 */
[----:B------:R1:W5:Y:S01]  /*a8e0*/  MUFU.EX2 R48, R33 ;  /* 0x0000002100307308 */ /* 0x0003620000000800 */
[----:B----4-:R-:W-:Y:S01]  /*a8f0*/  FADD R45, R13, -12583039 ;  /* 0xcb40007f0d2d7421 */ /* 0x010fe20000000000 */
[-C--:B------:R-:W-:Y:S01]  /*a900*/  FFMA.RM R52, R52, R56.reuse, 12582913 ;  /* 0x4b40000134347423 */ /* 0x080fe20000004038 */
[-C--:B------:R-:W-:Y:S01]  /*a910*/  FFMA.RM R54, R53, R56.reuse, 12582913 ;  /* 0x4b40000135367423 */ /* 0x080fe20000004038 */
[----:B------:R-:W-:Y:S01]  /*a920*/  FFMA R49, -R32, 1.925963033500011079e-08, R49 ;  /* 0x32a5706020317823 */ /* 0x000fe20000000131 */
[----:B------:R-:W-:Y:S01]  /*a930*/  FFMA R45, -R98, 1.4426950216293334961, -R45 ;  /* 0x3fb8aa3b622d7823 */ /* 0x000fe2000000092d */
[----:B------:R-:W-:Y:S01]  /*a940*/  FFMA R51, -R0, 1.925963033500011079e-08, R51 ;  /* 0x32a5706000337823 */ /* 0x000fe20000000133 */
[----:B------:R-:W-:Y:S01]  /*a950*/  SHF.L.U32 R3, R3, 0x17, RZ ;  /* 0x0000001703037819 */ /* 0x000fe200000006ff */
[----:B------:R-:W-:Y:S01]  /*a960*/  FADD R53, R52, -12583039 ;  /* 0xcb40007f34357421 */ /* 0x000fe20000000000 */
[-C--:B-1----:R-:W-:Y:S01]  /*a970*/  FFMA.SAT R33, -R100, R55.reuse, 0.5 ;  /* 0x3f00000064217423 */ /* 0x082fe20000002137 */
[----:B------:R-:W-:Y:S01]  /*a980*/  FFMA.SAT R55, -R28, R55, 0.5 ;  /* 0x3f0000001c377423 */ /* 0x000fe20000002137 */
[----:B------:R-:W-:Y:S01]  /*a990*/  FFMA R45, -R98, 1.925963033500011079e-08, R45 ;  /* 0x32a57060622d7823 */ /* 0x000fe2000000012d */
[----:B------:R1:W4:Y:S01]  /*a9a0*/  MUFU.EX2 R32, R49 ;  /* 0x0000003100207308 */ /* 0x0003220000000800 */
[-C--:B------:R-:W-:Y:S01]  /*a9b0*/  FFMA.RM R33, R33, R56.reuse, 12582913 ;  /* 0x4b40000121217423 */ /* 0x080fe20000004038 */
[----:B------:R-:W-:Y:S01]  /*a9c0*/  FFMA.RM R55, R55, R56, 12582913 ;  /* 0x4b40000137377423 */ /* 0x000fe20000004038 */
[----:B--2---:R-:W-:Y:S01]  /*a9d0*/  FFMA R34, R3, R34, 1 ;  /* 0x3f80000003227423 */ /* 0x004fe20000000022 */
[----:B------:R-:W-:Y:S01]  /*a9e0*/  FFMA R53, -R12, 1.4426950216293334961, -R53 ;  /* 0x3fb8aa3b0c357823 */ /* 0x000fe20000000935 */
[----:B------:R-:W-:Y:S01]  /*a9f0*/  SHF.L.U32 R37, R37, 0x17, RZ ;  /* 0x0000001725257819 */ /* 0x000fe200000006ff */
[----:B------:R-:W-:Y:S01]  /*aa00*/  FADD R57, R55, -12583039 ;  /* 0xcb40007f37397421 */ /* 0x000fe20000000000 */
[----:B------:R-:W-:Y:S01]  /*aa10*/  SHF.L.U32 R35, R35, 0x17, RZ ;  /* 0x0000001723237819 */ /* 0x000fe200000006ff */
[----:B------:R2:W4:Y:S01]  /*aa20*/  MUFU.EX2 R0, R45 ;  /* 0x0000002d00007308 */ /* 0x0005220000000800 */
[----:B-1----:R-:W-:Y:S01]  /*aa30*/  FADD R49, R33, -12583039 ;  /* 0xcb40007f21317421 */ /* 0x002fe20000000000 */
[----:B------:R-:W-:Y:S01]  /*aa40*/  FFMA R57, -R28, 1.4426950216293334961, -R57 ;  /* 0x3fb8aa3b1c397823 */ /* 0x000fe20000000939 */
[----:B------:R-:W-:Y:S01]  /*aa50*/  FFMA R53, -R12, 1.925963033500011079e-08, R53 ;  /* 0x32a570600c357823 */ /* 0x000fe20000000135 */
[----:B------:R-:W-:Y:S01]  /*aa60*/  IADD3 R3, R34, 0x1800000, RZ ;  /* 0x0180000022037810 */ /* 0x000fe20007ffe0ff */
[----:B------:R-:W-:Y:S01]  /*aa70*/  FFMA R49, -R100, 1.4426950216293334961, -R49 ;  /* 0x3fb8aa3b64317823 */ /* 0x000fe20000000931 */
[----:B------:R-:W-:Y:S01]  /*aa80*/  FFMA R57, -R28, 1.925963033500011079e-08, R57 ;  /* 0x32a570601c397823 */ /* 0x000fe20000000139 */
[----:B------:R-:W-:Y:S01]  /*aa90*/  SHF.L.U32 R29, R29, 0x17, RZ ;  /* 0x000000171d1d7819 */ /* 0x000fe200000006ff */
[----:B------:R-:W1:Y:S01]  /*aaa0*/  MUFU.EX2 R51, R51 ;  /* 0x0000003300337308 */ /* 0x000e620000000800 */
[----:B--2---:R-:W-:Y:S01]  /*aab0*/  FADD R45, R54, -12583039 ;  /* 0xcb40007f362d7421 */ /* 0x004fe20000000000 */
[----:B------:R-:W-:Y:S01]  /*aac0*/  FFMA R49, -R100, 1.925963033500011079e-08, R49 ;  /* 0x32a5706064317823 */ /* 0x000fe20000000131 */
[----:B------:R-:W-:Y:S01]  /*aad0*/  LOP3.LUT R3, R3, 0x7f800000, RZ, 0xc0, !PT ;  /* 0x7f80000003037812 */ /* 0x000fe200078ec0ff */
[----:B------:R-:W-:-:S02]  /*aae0*/  IMAD.SHL.U32 R27, R27, 0x800000, RZ ;  /* 0x008000001b1b7824 */ /* 0x000fc400078e00ff */
[C---:B------:R-:W-:Y:S01]  /*aaf0*/  FFMA R45, -R102.reuse, 1.4426950216293334961, -R45 ;  /* 0x3fb8aa3b662d7823 */ /* 0x040fe2000000092d */
[----:B------:R-:W-:Y:S01]  /*ab00*/  SHF.L.U32 R31, R31, 0x17, RZ ;  /* 0x000000171f1f7819 */ /* 0x000fe200000006ff */
[----:B------:R-:W-:Y:S01]  /*ab10*/  BSSY B1, `(.L_x_280) ;  /* 0x000002a000017945 */ /* 0x000fe20003800000 */
[----:B------:R-:W2:Y:S01]  /*ab20*/  MUFU.EX2 R12, R49 ;  /* 0x00000031000c7308 */ /* 0x000ea20000000800 */
[----:B------:R-:W-:Y:S01]  /*ab30*/  FFMA R45, -R102, 1.925963033500011079e-08, R45 ;  /* 0x32a57060662d7823 */ /* 0x000fe2000000012d */
[----:B------:R-:W-:Y:S01]  /*ab40*/  ISETP.GT.U32.AND P2, PT, R3, 0x1ffffff, PT ;  /* 0x01ffffff0300780c */ /* 0x000fe20003f44070 */
[----:B---3--:R-:W-:Y:S01]  /*ab50*/  FFMA R42, R37, R42, 1 ;  /* 0x3f800000252a7423 */ /* 0x008fe2000000002a */
[----:B------:R-:W-:Y:S01]  /*ab60*/  SHF.L.U32 R41, R41, 0x17, RZ ;  /* 0x0000001729297819 */ /* 0x000fe200000006ff */
[----:B------:R-:W-:Y:S01]  /*ab70*/  FFMA R35, R35, R40, 1 ;  /* 0x3f80000023237423 */ /* 0x000fe20000000028 */
[----:B------:R-:W-:Y:S01]  /*ab80*/  SHF.L.U32 R43, R43, 0x17, RZ ;  /* 0x000000172b2b7819 */ /* 0x000fe200000006ff */
[----:B-----5:R-:W-:Y:S01]  /*ab90*/  FFMA R37, R29, R44, 1 ;  /* 0x3f8000001d257423 */ /* 0x020fe2000000002c */
[----:B------:R-:W3:Y:S01]  /*aba0*/  MUFU.EX2 R53, R53 ;  /* 0x0000003500357308 */ /* 0x000ee20000000800 */
[----:B------:R-:W-:Y:S01]  /*abb0*/  SHF.L.U32 R39, R39, 0x17, RZ ;  /* 0x0000001727277819 */ /* 0x000fe200000006ff */
[----:B------:R-:W-:Y:S01]  /*abc0*/  FFMA R59, R27, R36, 1 ;  /* 0x3f8000001b3b7423 */ /* 0x000fe20000000024 */
[----:B------:R-:W-:Y:S01]  /*abd0*/  SHF.L.U32 R47, R47, 0x17, RZ ;  /* 0x000000172f2f7819 */ /* 0x000fe200000006ff */
[----:B------:R-:W-:Y:S01]  /*abe0*/  FFMA R38, R31, R38, 1 ;  /* 0x3f8000001f267423 */ /* 0x000fe20000000026 */
[----:B------:R-:W-:Y:S01]  /*abf0*/  SHF.L.U32 R13, R13, 0x17, RZ ;  /* 0x000000170d0d7819 */ /* 0x000fe200000006ff */
[----:B------:R-:W-:Y:S01]  /*ac00*/  FFMA R46, R41, R46, 1 ;  /* 0x3f800000292e7423 */ /* 0x000fe2000000002e */
[----:B------:R-:W-:Y:S01]  /*ac10*/  SHF.L.U32 R50, R50, 0x17, RZ ;  /* 0x0000001732327819 */ /* 0x000fe200000006ff */
[----:B------:R-:W5:Y:S01]  /*ac20*/  MUFU.EX2 R45, R45 ;  /* 0x0000002d002d7308 */ /* 0x000f620000000800 */
[----:B------:R-:W-:Y:S01]  /*ac30*/  SHF.L.U32 R33, R33, 0x17, RZ ;  /* 0x0000001721217819 */ /* 0x000fe200000006ff */
[----:B------:R-:W-:Y:S01]  /*ac40*/  FFMA R43, R43, R30, 1 ;  /* 0x3f8000002b2b7423 */ /* 0x000fe2000000001e */
[----:B------:R-:W-:Y:S01]  /*ac50*/  SHF.L.U32 R52, R52, 0x17, RZ ;  /* 0x0000001734347819 */ /* 0x000fe200000006ff */
[----:B------:R-:W-:Y:S01]  /*ac60*/  FFMA R48, R39, R48, 1 ;  /* 0x3f80000027307423 */ /* 0x000fe20000000030 */
[----:B------:R-:W-:Y:S01]  /*ac70*/  SHF.L.U32 R54, R54, 0x17, RZ ;  /* 0x0000001736367819 */ /* 0x000fe200000006ff */
[----:B----4-:R-:W-:Y:S01]  /*ac80*/  FFMA R47, R47, R32, 1 ;  /* 0x3f8000002f2f7423 */ /* 0x010fe20000000020 */
[----:B------:R-:W-:Y:S01]  /*ac90*/  SHF.L.U32 R55, R55, 0x17, RZ ;  /* 0x0000001737377819 */ /* 0x000fe200000006ff */
[----:B------:R-:W4:Y:S01]  /*aca0*/  MUFU.EX2 R28, R57 ;  /* 0x00000039001c7308 */ /* 0x000f220000000800 */
[----:B------:R-:W-:Y:S01]  /*acb0*/  FFMA R40, R13, R0, 1 ;  /* 0x3f8000000d287423 */ /* 0x000fe20000000000 */
[----:B-1----:R-:W-:Y:S01]  /*acc0*/  FFMA R51, R50, R51, 1 ;  /* 0x3f80000032337423 */ /* 0x002fe20000000033 */
[----:B--2---:R-:W-:Y:S01]  /*acd0*/  FFMA R44, R33, R12, 1 ;  /* 0x3f800000212c7423 */ /* 0x004fe2000000000c */
[----:B---3--:R-:W-:Y:S01]  /*ace0*/  FFMA R53, R52, R53, 1 ;  /* 0x3f80000034357423 */ /* 0x008fe20000000035 */
[----:B-----5:R-:W-:Y:S01]  /*acf0*/  FFMA R54, R54, R45, 1 ;  /* 0x3f80000036367423 */ /* 0x020fe2000000002d */
[----:B----4-:R-:W-:Y:S01]  /*ad00*/  FFMA R55, R55, R28, 1 ;  /* 0x3f80000037377423 */ /* 0x010fe2000000001c */
[----:B------:R-:W-:Y:S06]  /*ad10*/  @P2 BRA `(.L_x_281) ;  /* 0x0000000000142947 */ /* 0x000fec0003800000 */
[----:B------:R-:W-:Y:S02]  /*ad20*/  MOV R0, R34 ;  /* 0x0000002200007202 */ /* 0x000fe40000000f00 */
[----:B------:R-:W-:-:S07]  /*ad30*/  MOV R12, 0xad50 ;  /* 0x0000ad50000c7802 */ /* 0x000fce0000000f00 */
[----:B------:R-:W-:Y:S05]  /*ad40*/  CALL.REL.NOINC `($__internal_0_$__cuda_sm20_rcp_rn_f32_slowpath) ;  /* 0x000000ac00447944 */ /* 0x000fea0003c00000 */
[----:B------:R-:W-:Y:S01]  /*ad50*/  MOV R27, R0 ;  /* 0x00000000001b7202 */ /* 0x000fe20000000f00 */
[----:B------:R-:W-:Y:S06]  /*ad60*/  BRA `(.L_x_282) ;  /* 0x0000000000107947 */ /* 0x000fec0003800000 */
.L_x_281:
[----:B------:R-:W1:Y:S02]  /*ad70*/  MUFU.RCP R27, R34 ;  /* 0x00000022001b7308 */ /* 0x000e640000001000 */
[----:B-1----:R-:W-:-:S04]  /*ad80*/  FFMA R0, R34, R27, -1 ;  /* 0xbf80000022007423 */ /* 0x002fc8000000001b */
[----:B------:R-:W-:-:S04]  /*ad90*/  FADD.FTZ R0, -R0, -RZ ;  /* 0x800000ff00007221 */ /* 0x000fc80000010100 */
[----:B------:R-:W-:-:S07]  /*ada0*/  FFMA R27, R27, R0, R27 ;  /* 0x000000001b1b7223 */ /* 0x000fce000000001b */
.L_x_282:
[----:B------:R-:W-:Y:S05]  /*adb0*/  BSYNC B1 ;  /* 0x0000000000017941 */ /* 0x000fea0003800000 */
.L_x_280:
        /* <DEDUP_REMOVED lines=10> */
.L_x_284:
[----:B------:R-:W1:Y:S02]  /*ae60*/  MUFU.RCP R28, R59 ;  /* 0x0000003b001c7308 */ /* 0x000e640000001000 */
[----:B-1----:R-:W-:-:S04]  /*ae70*/  FFMA R0, R59, R28, -1 ;  /* 0xbf8000003b007423 */ /* 0x002fc8000000001c */
[----:B------:R-:W-:-:S04]  /*ae80*/  FADD.FTZ R3, -R0, -RZ ;  /* 0x800000ff00037221 */ /* 0x000fc80000010100 */
[----:B------:R-:W-:-:S07]  /*ae90*/  FFMA R28, R28, R3, R28 ;  /* 0x000000031c1c7223 */ /* 0x000fce000000001c */
.L_x_285:
[----:B------:R-:W-:Y:S05]  /*aea0*/  BSYNC B1 ;  /* 0x0000000000017941 */ /* 0x000fea0003800000 */
.L_x_283:
        /* <DEDUP_REMOVED lines=10> */
.L_x_287:
[----:B------:R-:W1:Y:S02]  /*af50*/  MUFU.RCP R29, R38 ;  /* 0x00000026001d7308 */ /* 0x000e640000001000 */
[----:B-1----:R-:W-:-:S04]  /*af60*/  FFMA R0, R38, R29, -1 ;  /* 0xbf80000026007423 */ /* 0x002fc8000000001d */
[----:B------:R-:W-:-:S04]  /*af70*/  FADD.FTZ R0, -R0, -RZ ;  /* 0x800000ff00007221 */ /* 0x000fc80000010100 */
[----:B------:R-:W-:-:S07]  /*af80*/  FFMA R29, R29, R0, R29 ;  /* 0x000000001d1d7223 */ /* 0x000fce000000001d */
.L_x_288:
[----:B------:R-:W-:Y:S05]  /*af90*/  BSYNC B1 ;  /* 0x0000000000017941 */ /* 0x000fea0003800000 */
.L_x_286:
        /* <DEDUP_REMOVED lines=10> */
.L_x_290:
[----:B------:R-:W1:Y:S02]  /*b040*/  MUFU.RCP R30, R35 ;  /* 0x00000023001e7308 */ /* 0x000e640000001000 */
[----:B-1----:R-:W-:-:S04]  /*b050*/  FFMA R0, R35, R30, -1 ;  /* 0xbf80000023007423 */ /* 0x002fc8000000001e */
[----:B------:R-:W-:-:S04]  /*b060*/  FADD.FTZ R3, -R0, -RZ ;  /* 0x800000ff00037221 */ /* 0x000fc80000010100 */
[----:B------:R-:W-:-:S07]  /*b070*/  FFMA R30, R30, R3, R30 ;  /* 0x000000031e1e7223 */ /* 0x000fce000000001e */
.L_x_291:
[----:B------:R-:W-:Y:S05]  /*b080*/  BSYNC B1 ;  /* 0x0000000000017941 */ /* 0x000fea0003800000 */
.L_x_289:
        /* <DEDUP_REMOVED lines=10> */
.L_x_293:
[----:B------:R-:W1:Y:S02]  /*b130*/  MUFU.RCP R31, R42 ;  /* 0x0000002a001f7308 */ /* 0x000e640000001000 */
[----:B-1----:R-:W-:-:S04]  /*b140*/  FFMA R0, R42, R31, -1 ;  /* 0xbf8000002a007423 */ /* 0x002fc8000000001f */
[----:B------:R-:W-:-:S04]  /*b150*/  FADD.FTZ R0, -R0, -RZ ;  /* 0x800000ff00007221 */ /* 0x000fc80000010100 */
[----:B------:R-:W-:-:S07]  /*b160*/  FFMA R31, R31, R0, R31 ;  /* 0x000000001f1f7223 */ /* 0x000fce000000001f */
.L_x_294:
[----:B------:R-:W-:Y:S05]  /*b170*/  BSYNC B1 ;  /* 0x0000000000017941 */ /* 0x000fea0003800000 */
.L_x_292:
        /* <DEDUP_REMOVED lines=10> */
.L_x_296:
[----:B------:R-:W1:Y:S02]  /*b220*/  MUFU.RCP R32, R37 ;  /* 0x0000002500207308 */ /* 0x000e640000001000 */
[----:B-1----:R-:W-:-:S04]  /*b230*/  FFMA R0, R37, R32, -1 ;  /* 0xbf80000025007423 */ /* 0x002fc80000000020 */
[----:B------:R-:W-:-:S04]  /*b240*/  FADD.FTZ R3, -R0, -RZ ;  /* 0x800000ff00037221 */ /* 0x000fc80000010100 */
[----:B------:R-:W-:-:S07]  /*b250*/  FFMA R32, R32, R3, R32 ;  /* 0x0000000320207223 */ /* 0x000fce0000000020 */
.L_x_297:
[----:B------:R-:W-:Y:S05]  /*b260*/  BSYNC B1 ;  /* 0x0000000000017941 */ /* 0x000fea0003800000 */
.L_x_295:
        /* <DEDUP_REMOVED lines=10> */
.L_x_299:
[----:B------:R-:W1:Y:S02]  /*b310*/  MUFU.RCP R33, R46 ;  /* 0x0000002e00217308 */ /* 0x000e640000001000 */
[----:B-1----:R-:W-:-:S04]  /*b320*/  FFMA R0, R46, R33, -1 ;  /* 0xbf8000002e007423 */ /* 0x002fc80000000021 */
[----:B------:R-:W-:-:S04]  /*b330*/  FADD.FTZ R0, -R0, -RZ ;  /* 0x800000ff00007221 */ /* 0x000fc80000010100 */
[----:B------:R-:W-:-:S07]  /*b340*/  FFMA R33, R33, R0, R33 ;  /* 0x0000000021217223 */ /* 0x000fce0000000021 */
.L_x_300:
[----:B------:R-:W-:Y:S05]  /*b350*/  BSYNC B1 ;  /* 0x0000000000017941 */ /* 0x000fea0003800000 */
.L_x_298:
        /* <DEDUP_REMOVED lines=10> */
.L_x_302:
[----:B------:R-:W1:Y:S02]  /*b400*/  MUFU.RCP R34, R43 ;  /* 0x0000002b00227308 */ /* 0x000e640000001000 */
[----:B-1----:R-:W-:-:S04]  /*b410*/  FFMA R0, R43, R34, -1 ;  /* 0xbf8000002b007423 */ /* 0x002fc80000000022 */
[----:B------:R-:W-:-:S04]  /*b420*/  FADD.FTZ R3, -R0, -RZ ;  /* 0x800000ff00037221 */ /* 0x000fc80000010100 */
[----:B------:R-:W-:-:S07]  /*b430*/  FFMA R34, R34, R3, R34 ;  /* 0x0000000322227223 */ /* 0x000fce0000000022 */
.L_x_303:
[----:B------:R-:W-:Y:S05]  /*b440*/  BSYNC B1 ;  /* 0x0000000000017941 */ /* 0x000fea0003800000 */
.L_x_301:
        /* <DEDUP_REMOVED lines=10> */
.L_x_305:
[----:B------:R-:W1:Y:S02]  /*b4f0*/  MUFU.RCP R35, R48 ;  /* 0x0000003000237308 */ /* 0x000e640000001000 */
[----:B-1----:R-:W-:-:S04]  /*b500*/  FFMA R0, R48, R35, -1 ;  /* 0xbf80000030007423 */ /* 0x002fc80000000023 */
[----:B------:R-:W-:-:S04]  /*b510*/  FADD.FTZ R0, -R0, -RZ ;  /* 0x800000ff00007221 */ /* 0x000fc80000010100 */
[----:B------:R-:W-:-:S07]  /*b520*/  FFMA R35, R35, R0, R35 ;  /* 0x0000000023237223 */ /* 0x000fce0000000023 */
.L_x_306:
[----:B------:R-:W-:Y:S05]  /*b530*/  BSYNC B1 ;  /* 0x0000000000017941 */ /* 0x000fea0003800000 */
.L_x_304:
        /* <DEDUP_REMOVED lines=10> */
.L_x_308:
[----:B------:R-:W1:Y:S02]  /*b5e0*/  MUFU.RCP R36, R47 ;  /* 0x0000002f00247308 */ /* 0x000e640000001000 */
[----:B-1----:R-:W-:-:S04]  /*b5f0*/  FFMA R0, R47, R36, -1 ;  /* 0xbf8000002f007423 */ /* 0x002fc80000000024 */
[----:B------:R-:W-:-:S04]  /*b600*/  FADD.FTZ R3, -R0, -RZ ;  /* 0x800000ff00037221 */ /* 0x000fc80000010100 */
[----:B------:R-:W-:-:S07]  /*b610*/  FFMA R36, R36, R3, R36 ;  /* 0x0000000324247223 */ /* 0x000fce0000000024 */
.L_x_309:
[----:B------:R-:W-:Y:S05]  /*b620*/  BSYNC B1 ;  /* 0x0000000000017941 */ /* 0x000fea0003800000 */
.L_x_307:
        /* <DEDUP_REMOVED lines=10> */
.L_x_311:
[----:B------:R-:W1:Y:S02]  /*b6d0*/  MUFU.RCP R37, R40 ;  /* 0x0000002800257308 */ /* 0x000e640000001000 */
[----:B-1----:R-:W-:-:S04]  /*b6e0*/  FFMA R0, R40, R37, -1 ;  /* 0xbf80000028007423 */ /* 0x002fc80000000025 */
[----:B------:R-:W-:-:S04]  /*b6f0*/  FADD.FTZ R0, -R0, -RZ ;  /* 0x800000ff00007221 */ /* 0x000fc80000010100 */
[----:B------:R-:W-:-:S07]  /*b700*/  FFMA R37, R37, R0, R37 ;  /* 0x0000000025257223 */ /* 0x000fce0000000025 */
.L_x_312:
[----:B------:R-:W-:Y:S05]  /*b710*/  BSYNC B1 ;  /* 0x0000000000017941 */ /* 0x000fea0003800000 */
.L_x_310:
        /* <DEDUP_REMOVED lines=10> */
.L_x_314:
[----:B------:R-:W1:Y:S02]  /*b7c0*/  MUFU.RCP R38, R51 ;  /* 0x0000003300267308 */ /* 0x000e640000001000 */
[----:B-1----:R-:W-:-:S04]  /*b7d0*/  FFMA R0, R51, R38, -1 ;  /* 0xbf80000033007423 */ /* 0x002fc80000000026 */
[----:B------:R-:W-:-:S04]  /*b7e0*/  FADD.FTZ R3, -R0, -RZ ;  /* 0x800000ff00037221 */ /* 0x000fc80000010100 */
[----:B------:R-:W-:-:S07]  /*b7f0*/  FFMA R38, R38, R3, R38 ;  /* 0x0000000326267223 */ /* 0x000fce0000000026 */
.L_x_315:
[----:B------:R-:W-:Y:S05]  /*b800*/  BSYNC B1 ;  /* 0x0000000000017941 */ /* 0x000fea0003800000 */
.L_x_313:
        /* <DEDUP_REMOVED lines=10> */
.L_x_317:
[----:B------:R-:W1:Y:S02]  /*b8b0*/  MUFU.RCP R39, R44 ;  /* 0x0000002c00277308 */ /* 0x000e640000001000 */
[----:B-1----:R-:W-:-:S04]  /*b8c0*/  FFMA R0, R44, R39, -1 ;  /* 0xbf8000002c007423 */ /* 0x002fc80000000027 */
[----:B------:R-:W-:-:S04]  /*b8d0*/  FADD.FTZ R0, -R0, -RZ ;  /* 0x800000ff00007221 */ /* 0x000fc80000010100 */
[----:B------:R-:W-:-:S07]  /*b8e0*/  FFMA R39, R39, R0, R39 ;  /* 0x0000000027277223 */ /* 0x000fce0000000027 */
.L_x_318:
[----:B------:R-:W-:Y:S05]  /*b8f0*/  BSYNC B1 ;  /* 0x0000000000017941 */ /* 0x000fea0003800000 */
.L_x_316:
        /* <DEDUP_REMOVED lines=10> */
.L_x_320:
[----:B------:R-:W1:Y:S02]  /*b9a0*/  MUFU.RCP R40, R53 ;  /* 0x0000003500287308 */ /* 0x000e640000001000 */
[----:B-1----:R-:W-:-:S04]  /*b9b0*/  FFMA R0, R53, R40, -1 ;  /* 0xbf80000035007423 */ /* 0x002fc80000000028 */
[----:B------:R-:W-:-:S04]  /*b9c0*/  FADD.FTZ R3, -R0, -RZ ;  /* 0x800000ff00037221 */ /* 0x000fc80000010100 */
[----:B------:R-:W-:-:S07]  /*b9d0*/  FFMA R40, R40, R3, R40 ;  /* 0x0000000328287223 */ /* 0x000fce0000000028 */
.L_x_321:
[----:B------:R-:W-:Y:S05]  /*b9e0*/  BSYNC B1 ;  /* 0x0000000000017941 */ /* 0x000fea0003800000 */
.L_x_319:
        /* <DEDUP_REMOVED lines=10> */
.L_x_323:
[----:B------:R-:W1:Y:S02]  /*ba90*/  MUFU.RCP R41, R54 ;  /* 0x0000003600297308 */ /* 0x000e640000001000 */
[----:B-1----:R-:W-:-:S04]  /*baa0*/  FFMA R0, R54, R41, -1 ;  /* 0xbf80000036007423 */ /* 0x002fc80000000029 */
[----:B------:R-:W-:-:S04]  /*bab0*/  FADD.FTZ R0, -R0, -RZ ;  /* 0x800000ff00007221 */ /* 0x000fc80000010100 */
[----:B------:R-:W-:-:S07]  /*bac0*/  FFMA R41, R41, R0, R41 ;  /* 0x0000000029297223 */ /* 0x000fce0000000029 */
.L_x_324:
[----:B------:R-:W-:Y:S05]  /*bad0*/  BSYNC B1 ;  /* 0x0000000000017941 */ /* 0x000fea0003800000 */
.L_x_322:
        /* <DEDUP_REMOVED lines=8> */
.L_x_325:
[----:B------:R-:W1:Y:S02]  /*bb60*/  MUFU.RCP R0, R55 ;  /* 0x0000003700007308 */ /* 0x000e640000001000 */
[----:B-1----:R-:W-:-:S04]  /*bb70*/  FFMA R3, R55, R0, -1 ;  /* 0xbf80000037037423 */ /* 0x002fc80000000000 */
[----:B------:R-:W-:-:S04]  /*bb80*/  FADD.FTZ R3, -R3, -RZ ;  /* 0x800000ff03037221 */ /* 0x000fc80000010100 */
[----:B------:R-:W-:-:S07]  /*bb90*/  FFMA R0, R0, R3, R0 ;  /* 0x0000000300007223 */ /* 0x000fce0000000000 */
.L_x_326:
        /* <DEDUP_REMOVED lines=8> */
[----:B------:R-:W-:Y:S01]  /*bc20*/  F2FP.F16.F32.PACK_AB R36, R36, R35 ;  /* 0x000000232424723e */ /* 0x000fe200000000ff */
[----:B------:R1:W-:Y:S01]  /*bc30*/  STSM.16.M88.4 [R20+0x200], R28 ;  /* 0x0002001c14007844 */ /* 0x0003e20000000200 */
[----:B------:R-:W-:-:S05]  /*bc40*/  F2FP.F16.F32.PACK_AB R39, R0, R41 ;  /* 0x000000290027723e */ /* 0x000fca00000000ff */
[----:B------:R1:W-:Y:S01]  /*bc50*/  STSM.16.M88.4 [R21], R36 ;  /* 0x0000002415007844 */ /* 0x0003e20000000200 */
        /* <DEDUP_REMOVED lines=17> */
.L_x_328:
[----:B------:R-:W-:Y:S05]  /*bd70*/  BSYNC B0 ;  /* 0x0000000000007941 */ /* 0x000fea0003800000 */
.L_x_327:
[----:B------:R-:W-:Y:S06]  /*bd80*/  BAR.SYNC.DEFER_BLOCKING 0x1, 0x100 ;  /* 0x0044000000007b1d */ /* 0x000fec0000010000 */
[----:B------:R-:W-:Y:S04]  /*bd90*/  BSSY B0, `(.L_x_329) ;  /* 0x0000009000007945 */ /* 0x000fe80003800000 */
[----:B------:R-:W-:Y:S05]  /*bda0*/  @P0 BRA `(.L_x_330) ;  /* 0x00000000001c0947 */ /* 0x000fea0003800000 */
[----:B------:R-:W-:-:S13]  /*bdb0*/  ISETP.NE.AND P2, PT, R156, 0x3, PT ;  /* 0x000000039c00780c */ /* 0x000fda0003f45270 */
[----:B------:R-:W-:Y:S05]  /*bdc0*/  @!P2 BRA `(.L_x_331) ;  /* 0x000000000004a947 */ /* 0x000fea0003800000 */
[----:B------:R-:W-:Y:S01]  /*bdd0*/  BPT.TRAP 0x1 ;  /* 0x000000040000795c */ /* 0x000fe20000300000 */
.L_x_331:
[----:B------:R-:W-:-:S04]  /*bde0*/  ULEA UR4, UR5, UR45, 0x3 ;  /* 0x0000002d05047291 */ /* 0x000fc8000f8e183f */
[----:B------:R-:W-:-:S04]  /*bdf0*/  UIADD3 UR4, UR4, 0x60, URZ ;  /* 0x0000006004047890 */ /* 0x000fc8000fffe03f */
[----:B------:R-:W-:-:S09]  /*be00*/  UPRMT UR4, UR50, 0x654, UR4 ;  /* 0x0000065432047896 */ /* 0x000fd20008000004 */
[----:B------:R-:W-:Y:S03]  /*be10*/  SYNCS.ARRIVE.TRANS64.RED.A1T0 RZ, [UR4], RZ ;  /* 0x000000ffffff79a7 */ /* 0x000fe60008100404 */
.L_x_330:
[----:B------:R-:W-:Y:S05]  /*be20*/  BSYNC B0 ;  /* 0x0000000000007941 */ /* 0x000fea0003800000 */
.L_x_329:
        /* <DEDUP_REMOVED lines=8> */
.L_x_334:
[----:B------:R-:W-:Y:S01]  /*beb0*/  LEA R0, R14, UR45, 0x3 ;  /* 0x0000002d0e007c11 */ /* 0x000fe2000f8e18ff */
[----:B------:R-:W-:Y:S01]  /*bec0*/  BSSY B1, `(.L_x_335) ;  /* 0x0000006000017945 */ /* 0x000fe20003800000 */
[----:B------:R-:W-:Y:S02]  /*bed0*/  SHF.L.U32 R3, R24, 0x1f, RZ ;  /* 0x0000001f18037819 */ /* 0x000fe400000006ff */
[----:B------:R-:W-:Y:S02]  /*bee0*/  @!P1 LEA R12, R14, R15, 0xd ;  /* 0x0000000f0e0c9211 */ /* 0x000fe400078e68ff */
[----:B------:R-:W2:Y:S02]  /*bef0*/  SYNCS.PHASECHK.TRANS64.TRYWAIT P2, [R0+URZ+0x40], R3 ;  /* 0x00004003000075a7 */ /* 0x000ea4000804017f */
[----:B------:R-:W-:Y:S01]  /*bf00*/  @!P1 LEA R13, R153, R12, 0x1 ;  /* 0x0000000c990d9211 */ /* 0x000fe200078e08ff */
[----:B--2---:R-:W-:Y:S06]  /*bf10*/  @!P2 BRA `(.L_x_336) ;  /* 0x0000009000f0a947 */ /* 0x004fec0003800000 */
.L_x_609:
[----:B------:R-:W-:Y:S05]  /*bf20*/  BSYNC B1 ;  /* 0x0000000000017941 */ /* 0x000fea0003800000 */
.L_x_335:
[----:B------:R-:W-:Y:S05]  /*bf30*/  @!P1 WARPSYNC.ALL ;  /* 0x0000000000009948 */ /* 0x000fea0003800000 */
[----:B------:R3:W4:Y:S01]  /*bf40*/  @!P1 LDSM.16.M88.4 R8, [R12] ;  /* 0x000000000c08983b */ /* 0x0007220000000200 */
[----:B------:R-:W-:-:S03]  /*bf50*/  IADD3 R14, R14, 0x1, RZ ;  /* 0x000000010e0e7810 */ /* 0x000fc60007ffe0ff */
[----:B------:R3:W1:Y:S01]  /*bf60*/  @!P1 LDSM.16.M88.4 R4, [R13] ;  /* 0x000000000d04983b */ /* 0x0006620000000200 */
[----:B------:R-:W-:-:S04]  /*bf70*/  ISETP.NE.AND P2, PT, R14, 0x4, PT ;  /* 0x000000040e00780c */ /* 0x000fc80003f45270 */
[----:B--2---:R-:W-:Y:S02]  /*bf80*/  SEL R3, RZ, 0x1, P2 ;  /* 0x00000001ff037807 */ /* 0x004fe40001000000 */
[----:B------:R-:W-:Y:S02]  /*bf90*/  SEL R14, R14, RZ, P2 ;  /* 0x000000ff0e0e7207 */ /* 0x000fe40001000000 */
[----:B---3--:R-:W-:-:S07]  /*bfa0*/  LOP3.LUT R24, R24, R3, RZ, 0x3c, !PT ;  /* 0x0000000318187212 */ /* 0x008fce00078e3cff */
.L_x_333:
[----:B------:R-:W-:Y:S05]  /*bfb0*/  BSYNC B0 ;  /* 0x0000000000007941 */ /* 0x000fea0003800000 */
.L_x_332:
[----:B-1--4-:R-:W-:Y:S02]  /*bfc0*/  HADD2.F32 R21, -RZ, R9.H0_H0 ;  /* 0x20000009ff157230 */ /* 0x012fe40000004100 */
        /* <DEDUP_REMOVED lines=21> */
[----:B------:R-:W-:Y:S02]  /*c120*/  HADD2.F32 R27, -RZ, R4.H0_H0 ;  /* 0x20000004ff1b7230 */ /* 0x000fe40000004100 */
        /* <DEDUP_REMOVED lines=27> */
[----:B------:R-:W-:Y:S01]  /*c2e0*/  FFMA.SAT R0, -R108, R55, 0.5 ;  /* 0x3f0000006c007423 */ /* 0x000fe20000002137 */
[----:B------:R-:W-:Y:S01]  /*c2f0*/  FFMA R31, -R106, 1.4426950216293334961, -R31 ;  /* 0x3fb8aa3b6a1f7823 */ /* 0x000fe2000000091f */
[----:B------:R-:W-:Y:S02]  /*c300*/  HADD2.F32 R39, -RZ, R5.H1_H1 ;  /* 0x30000005ff277230 */ /* 0x000fe40000004100 */
[----:B------:R-:W-:Y:S01]  /*c310*/  FFMA R114, R155, R35, R114 ;  /* 0x000000239b727223 */ /* 0x000fe20000000072 */
[----:B------:R-:W-:Y:S01]  /*c320*/  FFMA.RM R35, R0, R56, 12582913 ;  /* 0x4b40000100237423 */ /* 0x000fe20000004038 */
[----:B------:R3:W-:Y:S01]  /*c330*/  MUFU.EX2 R36, R27 ;  /* 0x0000001b00247308 */ /* 0x0007e20000000800 */
[----:B-1----:R-:W-:Y:S01]  /*c340*/  FADD R13, R33, -12583039 ;  /* 0xcb40007f210d7421 */ /* 0x002fe20000000000 */
[----:B------:R-:W-:Y:S01]  /*c350*/  FFMA R31, -R106, 1.925963033500011079e-08, R31 ;  /* 0x32a570606a1f7823 */ /* 0x000fe2000000011f */
[----:B------:R-:W-:Y:S01]  /*c360*/  FMUL R0, R154, R115 ;  /* 0x000000739a007220 */ /* 0x000fe20000400000 */
[----:B------:R-:W-:Y:S01]  /*c370*/  FADD R37, R35, -12583039 ;  /* 0xcb40007f23257421 */ /* 0x000fe20000000000 */
[----:B------:R-:W-:Y:S01]  /*c380*/  FFMA R13, -R12, 1.4426950216293334961, -R13 ;  /* 0x3fb8aa3b0c0d7823 */ /* 0x000fe2000000090d */
[----:B------:R-:W-:-:S02]  /*c390*/  HADD2.F32 R41, -RZ, R6.H0_H0 ;  /* 0x20000006ff297230 */ /* 0x000fc40000004100 */
        /* <DEDUP_REMOVED lines=16> */
[----:B------:R-:W-:Y:S01]  /*c4a0*/  HADD2.F32 R45, -RZ, R6.H1_H1 ;  /* 0x30000006ff2d7230 */ /* 0x000fe20000004100 */
[----:B------:R1:W4:Y:S01]  /*c4b0*/  MUFU.EX2 R42, R37 ;  /* 0x00000025002a7308 */ /* 0x0003220000000800 */
[----:B---3--:R-:W-:Y:S01]  /*c4c0*/  FADD R13, R39, -12583039 ;  /* 0xcb40007f270d7421 */ /* 0x008fe20000000000 */
[----:B------:R-:W-:Y:S01]  /*c4d0*/  FFMA R31, -R28, 1.925963033500011079e-08, R31 ;  /* 0x32a570601c1f7823 */ /* 0x000fe2000000011f */
[----:B------:R-:W-:Y:S01]  /*c4e0*/  FFMA.SAT R28, -R112, R55, 0.5 ;  /* 0x3f000000701c7423 */ /* 0x000fe20000002137 */
[----:B------:R-:W-:Y:S01]  /*c4f0*/  FADD R43, R41, -12583039 ;  /* 0xcb40007f292b7421 */ /* 0x000fe20000000000 */
[----:B------:R-:W-:Y:S01]  /*c500*/  FFMA R13, -R110, 1.4426950216293334961, -R13 ;  /* 0x3fb8aa3b6e0d7823 */ /* 0x000fe2000000090d */
[----:B------:R-:W-:Y:S01]  /*c510*/  FMUL R12, R154, R117 ;  /* 0x000000759a0c7220 */ /* 0x000fe20000400000 */
[----:B------:R-:W-:-:S02]  /*c520*/  HADD2.F32 R47, -RZ, R7.H0_H0 ;  /* 0x20000007ff2f7230 */ /* 0x000fc40000004100 */
[----:B------:R-:W-:Y:S01]  /*c530*/  FFMA R43, -R30, 1.4426950216293334961, -R43 ;  /* 0x3fb8aa3b1e2b7823 */ /* 0x000fe2000000092b */
[----:B------:R-:W-:Y:S01]  /*c540*/  FFMA R13, -R110, 1.925963033500011079e-08, R13 ;  /* 0x32a570606e0d7823 */ /* 0x000fe2000000010d */
[-C--:B-1----:R-:W-:Y:S01]  /*c550*/  FFMA.RM R37, R28, R56.reuse, 12582913 ;  /* 0x4b4000011c257423 */ /* 0x082fe20000004038 */
[----:B------:R-:W-:Y:S01]  /*c560*/  FFMA.SAT R28, -R32, R55, 0.5 ;  /* 0x3f000000201c7423 */ /* 0x000fe20000002137 */
[----:B------:R1:W3:Y:S01]  /*c570*/  MUFU.EX2 R44, R31 ;  /* 0x0000001f002c7308 */ /* 0x0002e20000000800 */
[----:B------:R-:W-:Y:S01]  /*c580*/  FFMA R12, R155, R45, R12 ;  /* 0x0000002d9b0c7223 */ /* 0x000fe2000000000c */
[----:B------:R-:W-:Y:S01]  /*c590*/  FFMA R43, -R30, 1.925963033500011079e-08, R43 ;  /* 0x32a570601e2b7823 */ /* 0x000fe2000000012b */
[----:B------:R-:W-:Y:S01]  /*c5a0*/  FFMA.RM R45, R28, R56, 12582913 ;  /* 0x4b4000011c2d7423 */ /* 0x000fe20000004038 */
[----:B------:R-:W-:Y:S01]  /*c5b0*/  FFMA.SAT R28, -R0, R55, 0.5 ;  /* 0x3f000000001c7423 */ /* 0x000fe20000002137 */
[----:B------:R-:W-:Y:S01]  /*c5c0*/  FMUL R118, R154, R118 ;  /* 0x000000769a767220 */ /* 0x000fe20000400000 */
[----:B------:R-:W-:Y:S01]  /*c5d0*/  HADD2.F32 R50, -RZ, R7.H1_H1 ;  /* 0x30000007ff327230 */ /* 0x000fe20000004100 */
[----:B------:R-:W-:Y:S01]  /*c5e0*/  SHF.L.U32 R3, R3, 0x17, RZ ;  /* 0x0000001703037819 */ /* 0x000fe200000006ff */
[----:B------:R5:W3:Y:S01]  /*c5f0*/  MUFU.EX2 R46, R13 ;  /* 0x0000000d002e7308 */ /* 0x000ae20000000800 */
[----:B-1----:R-:W-:Y:S01]  /*c600*/  FADD R31, R37, -12583039 ;  /* 0xcb40007f251f7421 */ /* 0x002fe20000000000 */
[----:B------:R-:W-:Y:S01]  /*c610*/  FFMA.RM R49, R28, R56, 12582913 ;  /* 0x4b4000011c317423 */ /* 0x000fe20000004038 */
[----:B------:R-:W-:Y:S01]  /*c620*/  FMUL R28, R154, R119 ;  /* 0x000000779a1c7220 */ /* 0x000fe20000400000 */
[----:B------:R-:W-:Y:S01]  /*c630*/  FFMA R118, R155, R47, R118 ;  /* 0x0000002f9b767223 */ /* 0x000fe20000000076 */
[----:B------:R-:W-:Y:S01]  /*c640*/  FFMA R31, -R112, 1.4426950216293334961, -R31 ;  /* 0x3fb8aa3b701f7823 */ /* 0x000fe2000000091f */
[----:B------:R-:W-:Y:S01]  /*c650*/  FADD R47, R45, -12583039 ;  /* 0xcb40007f2d2f7421 */ /* 0x000fe20000000000 */
[----:B------:R-:W-:Y:S01]  /*c660*/  FADD R51, R49, -12583039 ;  /* 0xcb40007f31337421 */ /* 0x000fe20000000000 */
[----:B------:R1:W3:Y:S01]  /*c670*/  MUFU.EX2 R30, R43 ;  /* 0x0000002b001e7308 */ /* 0x0002e20000000800 */
[-C--:B-----5:R-:W-:Y:S01]  /*c680*/  FFMA.SAT R13, -R114, R55.reuse, 0.5 ;  /* 0x3f000000720d7423 */ /* 0x0a0fe20000002137 */
[----:B------:R-:W-:Y:S01]  /*c690*/  FFMA R31, -R112, 1.925963033500011079e-08, R31 ;  /* 0x32a57060701f7823 */ /* 0x000fe2000000011f */
[----:B------:R-:W-:Y:S01]  /*c6a0*/  FFMA R28, R155, R50, R28 ;  /* 0x000000329b1c7223 */ /* 0x000fe2000000001c */
[-C--:B------:R-:W-:Y:S01]  /*c6b0*/  FFMA.SAT R50, -R12, R55.reuse, 0.5 ;  /* 0x3f0000000c327423 */ /* 0x080fe20000002137 */
[-C--:B------:R-:W-:Y:S01]  /*c6c0*/  FFMA.RM R13, R13, R56.reuse, 12582913 ;  /* 0x4b4000010d0d7423 */ /* 0x080fe20000004038 */
[-C--:B------:R-:W-:Y:S01]  /*c6d0*/  FFMA.SAT R53, -R118, R55.reuse, 0.5 ;  /* 0x3f00000076357423 */ /* 0x080fe20000002137 */
[----:B------:R-:W-:Y:S01]  /*c6e0*/  FFMA R47, -R32, 1.4426950216293334961, -R47 ;  /* 0x3fb8aa3b202f7823 */ /* 0x000fe2000000092f */
[----:B------:R5:W3:Y:S01]  /*c6f0*/  MUFU.EX2 R48, R31 ;  /* 0x0000001f00307308 */ /* 0x000ae20000000800 */
[----:B-1----:R-:W-:Y:S01]  /*c700*/  FADD R43, R13, -12583039 ;  /* 0xcb40007f0d2b7421 */ /* 0x002fe20000000000 */
[----:B------:R-:W-:Y:S01]  /*c710*/  FFMA R51, -R0, 1.4426950216293334961, -R51 ;  /* 0x3fb8aa3b00337823 */ /* 0x000fe20000000933 */
[-C--:B------:R-:W-:Y:S01]  /*c720*/  FFMA.RM R52, R50, R56.reuse, 12582913 ;  /* 0x4b40000132347423 */ /* 0x080fe20000004038 */
[-C--:B------:R-:W-:Y:S01]  /*c730*/  FFMA.RM R54, R53, R56.reuse, 12582913 ;  /* 0x4b40000135367423 */ /* 0x080fe20000004038 */
[----:B------:R-:W-:Y:S01]  /*c740*/  FFMA R43, -R114, 1.4426950216293334961, -R43 ;  /* 0x3fb8aa3b722b7823 */ /* 0x000fe2000000092b */
[----:B------:R-:W-:Y:S01]  /*c750*/  FFMA R47, -R32, 1.925963033500011079e-08, R47 ;  /* 0x32a57060202f7823 */ /* 0x000fe2000000012f */
[----:B------:R-:W-:Y:S01]  /*c760*/  FFMA R51, -R0, 1.925963033500011079e-08, R51 ;  /* 0x32a5706000337823 */ /* 0x000fe20000000133 */
[----:B------:R-:W-:Y:S01]  /*c770*/  FADD R53, R52, -12583039 ;  /* 0xcb40007f34357421 */ /* 0x000fe20000000000 */
[-C--:B-----5:R-:W-:Y:S01]  /*c780*/  FFMA.SAT R31, -R116, R55.reuse, 0.5 ;  /* 0x3f000000741f7423 */ /* 0x0a0fe20000002137 */
[----:B------:R-:W-:Y:S01]  /*c790*/  FFMA.SAT R55, -R28, R55, 0.5 ;  /* 0x3f0000001c377423 */ /* 0x000fe20000002137 */
[----:B------:R-:W-:Y:S01]  /*c7a0*/  FFMA R43, -R114, 1.925963033500011079e-08, R43 ;  /* 0x32a57060722b7823 */ /* 0x000fe2000000012b */
[----:B------:R1:W5:Y:S01]  /*c7b0*/  MUFU.EX2 R32, R47 ;  /* 0x0000002f00207308 */ /* 0x0003620000000800 */
[-C--:B------:R-:W-:Y:S01]  /*c7c0*/  FFMA.RM R31, R31, R56.reuse, 12582913 ;  /* 0x4b4000011f1f7423 */ /* 0x080fe20000004038 */
[----:B------:R-:W-:Y:S01]  /*c7d0*/  FFMA.RM R55, R55, R56, 12582913 ;  /* 0x4b40000137377423 */ /* 0x000fe20000004038 */
[----:B--2---:R-:W-:Y:S01]  /*c7e0*/  FFMA R34, R3, R34, 1 ;  /* 0x3f80000003227423 */ /* 0x004fe20000000022 */
[----:B------:R-:W-:Y:S01]  /*c7f0*/  FFMA R53, -R12, 1.4426950216293334961, -R53 ;  /* 0x3fb8aa3b0c357823 */ /* 0x000fe20000000935 */
[----:B------:R-:W-:Y:S01]  /*c800*/  SHF.L.U32 R35, R35, 0x17, RZ ;  /* 0x0000001723237819 */ /* 0x000fe200000006ff */
[----:B------:R-:W-:Y:S01]  /*c810*/  FADD R57, R55, -12583039 ;  /* 0xcb40007f37397421 */ /* 0x000fe20000000000 */
[----:B------:R-:W-:Y:S01]  /*c820*/  SHF.L.U32 R33, R33, 0x17, RZ ;  /* 0x0000001721217819 */ /* 0x000fe200000006ff */
[----:B------:R2:W5:Y:S01]  /*c830*/  MUFU.EX2 R0, R43 ;  /* 0x0000002b00007308 */ /* 0x0005620000000800 */
[----:B-1----:R-:W-:Y:S01]  /*c840*/  FADD R47, R31, -12583039 ;  /* 0xcb40007f1f2f7421 */ /* 0x002fe20000000000 */
[----:B------:R-:W-:Y:S01]  /*c850*/  FFMA R57, -R28, 1.4426950216293334961, -R57 ;  /* 0x3fb8aa3b1c397823 */ /* 0x000fe20000000939 */
[----:B------:R-:W-:Y:S01]  /*c860*/  FFMA R53, -R12, 1.925963033500011079e-08, R53 ;  /* 0x32a570600c357823 */ /* 0x000fe20000000135 */
[----:B------:R-:W-:Y:S01]  /*c870*/  IADD3 R3, R34, 0x1800000, RZ ;  /* 0x0180000022037810 */ /* 0x000fe20007ffe0ff */
[----:B------:R-:W-:Y:S01]  /*c880*/  FFMA R47, -R116, 1.4426950216293334961, -R47 ;  /* 0x3fb8aa3b742f7823 */ /* 0x000fe2000000092f */
[----:B------:R-:W-:Y:S01]  /*c890*/  FFMA R57, -R28, 1.925963033500011079e-08, R57 ;  /* 0x32a570601c397823 */ /* 0x000fe20000000139 */
[----:B------:R-:W-:Y:S01]  /*c8a0*/  SHF.L.U32 R21, R21, 0x17, RZ ;  /* 0x0000001715157819 */ /* 0x000fe200000006ff */
[----:B------:R1:W5:Y:S01]  /*c8b0*/  MUFU.EX2 R50, R51 ;  /* 0x0000003300327308 */ /* 0x0003620000000800 */
        /* <DEDUP_REMOVED lines=10> */
[----:B----4-:R-:W-:Y:S01]  /*c960*/  FFMA R42, R35, R42, 1 ;  /* 0x3f800000232a7423 */ /* 0x010fe2000000002a */
[----:B------:R-:W-:Y:S01]  /*c970*/  SHF.L.U32 R39, R39, 0x17, RZ ;  /* 0x0000001727277819 */ /* 0x000fe200000006ff */
[----:B------:R-:W-:Y:S01]  /*c980*/  FFMA R33, R33, R40, 1 ;  /* 0x3f80000021217423 */ /* 0x000fe20000000028 */
[----:B------:R-:W-:Y:S01]  /*c990*/  SHF.L.U32 R41, R41, 0x17, RZ ;  /* 0x0000001729297819 */ /* 0x000fe200000006ff */
[----:B---3--:R-:W-:Y:S01]  /*c9a0*/  FFMA R35, R27, R44, 1 ;  /* 0x3f8000001b237423 */ /* 0x008fe2000000002c */
        /* <DEDUP_REMOVED lines=11> */
[----:B------:R-:W-:Y:S01]  /*ca60*/  SHF.L.U32 R52, R52, 0x17, RZ ;  /* 0x0000001734347819 */ /* 0x000fe200000006ff */
[----:B------:R-:W-:Y:S01]  /*ca70*/  FFMA R48, R37, R48, 1 ;  /* 0x3f80000025307423 */ /* 0x000fe20000000030 */
[----:B------:R-:W-:Y:S01]  /*ca80*/  SHF.L.U32 R54, R54, 0x17, RZ ;  /* 0x0000001736367819 */ /* 0x000fe200000006ff */
[----:B-----5:R-:W-:Y:S01]  /*ca90*/  FFMA R45, R45, R32, 1 ;  /* 0x3f8000002d2d7423 */ /* 0x020fe20000000020 */
[----:B------:R-:W-:Y:S01]  /*caa0*/  SHF.L.U32 R55, R55, 0x17, RZ ;  /* 0x0000001737377819 */ /* 0x000fe200000006ff */
[----:B------:R-:W4:Y:S01]  /*cab0*/  MUFU.EX2 R28, R57 ;  /* 0x00000039001c7308 */ /* 0x000f220000000800 */
[----:B------:R-:W-:Y:S01]  /*cac0*/  FFMA R40, R13, R0, 1 ;  /* 0x3f8000000d287423 */ /* 0x000fe20000000000 */
[----:B------:R-:W-:Y:S01]  /*cad0*/  FFMA R49, R49, R50, 1 ;  /* 0x3f80000031317423 */ /* 0x000fe20000000032 */
[----:B--2---:R-:W-:Y:S01]  /*cae0*/  FFMA R44, R31, R12, 1 ;  /* 0x3f8000001f2c7423 */ /* 0x004fe2000000000c */
[----:B---3--:R-:W-:Y:S01]  /*caf0*/  FFMA R53, R52, R53, 1 ;  /* 0x3f80000034357423 */ /* 0x008fe20000000035 */
[----:B-1----:R-:W-:Y:S01]  /*cb00*/  FFMA R54, R54, R43, 1 ;  /* 0x3f80000036367423 */ /* 0x002fe2000000002b */
[----:B----4-:R-:W-:Y:S01]  /*cb10*/  FFMA R55, R55, R28, 1 ;  /* 0x3f80000037377423 */ /* 0x010fe2000000001c */
[----:B------:R-:W-:Y:S06]  /*cb20*/  @P2 BRA `(.L_x_338) ;  /* 0x0000000000142947 */ /* 0x000fec0003800000 */
[----:B------:R-:W-:Y:S02]  /*cb30*/  MOV R0, R34 ;  /* 0x0000002200007202 */ /* 0x000fe40000000f00 */
[----:B------:R-:W-:-:S07]  /*cb40*/  MOV R12, 0xcb60 ;  /* 0x0000cb60000c7802 */ /* 0x000fce0000000f00 */
[----:B------:R-:W-:Y:S05]  /*cb50*/  CALL.REL.NOINC `($__internal_0_$__cuda_sm20_rcp_rn_f32_slowpath) ;  /* 0x0000008c00c07944 */ /* 0x000fea0003c00000 */
[----:B------:R-:W-:Y:S01]  /*cb60*/  MOV R21, R0 ;  /* 0x0000000000157202 */ /* 0x000fe20000000f00 */
[----:B------:R-:W-:Y:S06]  /*cb70*/  BRA `(.L_x_339) ;  /* 0x0000000000107947 */ /* 0x000fec0003800000 */
.L_x_338:
[----:B------:R-:W1:Y:S02]  /*cb80*/  MUFU.RCP R21, R34 ;  /* 0x0000002200157308 */ /* 0x000e640000001000 */
[----:B-1----:R-:W-:-:S04]  /*cb90*/  FFMA R0, R34, R21, -1 ;  /* 0xbf80000022007423 */ /* 0x002fc80000000015 */
[----:B------:R-:W-:-:S04]  /*cba0*/  FADD.FTZ R0, -R0, -RZ ;  /* 0x800000ff00007221 */ /* 0x000fc80000010100 */
[----:B------:R-:W-:-:S07]  /*cbb0*/  FFMA R21, R21, R0, R21 ;  /* 0x0000000015157223 */ /* 0x000fce0000000015 */
.L_x_339:
[----:B------:R-:W-:Y:S05]  /*cbc0*/  BSYNC B1 ;  /* 0x0000000000017941 */ /* 0x000fea0003800000 */
.L_x_337:
        /* <DEDUP_REMOVED lines=10> */
.L_x_341:
[----:B------:R-:W1:Y:S02]  /*cc70*/  MUFU.RCP R28, R51 ;  /* 0x00000033001c7308 */ /* 0x000e640000001000 */
[----:B-1----:R-:W-:-:S04]  /*cc80*/  FFMA R0, R51, R28, -1 ;  /* 0xbf80000033007423 */ /* 0x002fc8000000001c */
[----:B------:R-:W-:-:S04]  /*cc90*/  FADD.FTZ R3, -R0, -RZ ;  /* 0x800000ff00037221 */ /* 0x000fc80000010100 */
[----:B------:R-:W-:-:S07]  /*cca0*/  FFMA R28, R28, R3, R28 ;  /* 0x000000031c1c7223 */ /* 0x000fce000000001c */
.L_x_342:
[----:B------:R-:W-:Y:S05]  /*ccb0*/  BSYNC B1 ;  /* 0x0000000000017941 */ /* 0x000fea0003800000 */
.L_x_340:
        /* <DEDUP_REMOVED lines=10> */
.L_x_344:
[----:B------:R-:W1:Y:S02]  /*cd60*/  MUFU.RCP R27, R38 ;  /* 0x00000026001b7308 */ /* 0x000e640000001000 */
[----:B-1----:R-:W-:-:S04]  /*cd70*/  FFMA R0, R38, R27, -1 ;  /* 0xbf80000026007423 */ /* 0x002fc8000000001b */
[----:B------:R-:W-:-:S04]  /*cd80*/  FADD.FTZ R0, -R0, -RZ ;  /* 0x800000ff00007221 */ /* 0x000fc80000010100 */
[----:B------:R-:W-:-:S07]  /*cd90*/  FFMA R27, R27, R0, R27 ;  /* 0x000000001b1b7223 */ /* 0x000fce000000001b */
.L_x_345:
[----:B------:R-:W-:Y:S05]  /*cda0*/  BSYNC B1 ;  /* 0x0000000000017941 */ /* 0x000fea0003800000 */
.L_x_343:
        /* <DEDUP_REMOVED lines=10> */
.L_x_347:
[----:B------:R-:W1:Y:S02]  /*ce50*/  MUFU.RCP R30, R33 ;  /* 0x00000021001e7308 */ /* 0x000e640000001000 */
[----:B-1----:R-:W-:-:S04]  /*ce60*/  FFMA R0, R33, R30, -1 ;  /* 0xbf80000021007423 */ /* 0x002fc8000000001e */
[----:B------:R-:W-:-:S04]  /*ce70*/  FADD.FTZ R3, -R0, -RZ ;  /* 0x800000ff00037221 */ /* 0x000fc80000010100 */
[----:B------:R-:W-:-:S07]  /*ce80*/  FFMA R30, R30, R3, R30 ;  /* 0x000000031e1e7223 */ /* 0x000fce000000001e */
.L_x_348:
[----:B------:R-:W-:Y:S05]  /*ce90*/  BSYNC B1 ;  /* 0x0000000000017941 */ /* 0x000fea0003800000 */
.L_x_346:
        /* <DEDUP_REMOVED lines=10> */
.L_x_350:
[----:B------:R-:W1:Y:S02]  /*cf40*/  MUFU.RCP R29, R42 ;  /* 0x0000002a001d7308 */ /* 0x000e640000001000 */
[----:B-1----:R-:W-:-:S04]  /*cf50*/  FFMA R0, R42, R29, -1 ;  /* 0xbf8000002a007423 */ /* 0x002fc8000000001d */
[----:B------:R-:W-:-:S04]  /*cf60*/  FADD.FTZ R0, -R0, -RZ ;  /* 0x800000ff00007221 */ /* 0x000fc80000010100 */
[----:B------:R-:W-:-:S07]  /*cf70*/  FFMA R29, R29, R0, R29 ;  /* 0x000000001d1d7223 */ /* 0x000fce000000001d */
.L_x_351:
[----:B------:R-:W-:Y:S05]  /*cf80*/  BSYNC B1 ;  /* 0x0000000000017941 */ /* 0x000fea0003800000 */
.L_x_349:
        /* <DEDUP_REMOVED lines=10> */
.L_x_353:
[----:B------:R-:W1:Y:S02]  /*d030*/  MUFU.RCP R32, R35 ;  /* 0x0000002300207308 */ /* 0x000e640000001000 */
[----:B-1----:R-:W-:-:S04]  /*d040*/  FFMA R0, R35, R32, -1 ;  /* 0xbf80000023007423 */ /* 0x002fc80000000020 */
[----:B------:R-:W-:-:S04]  /*d050*/  FADD.FTZ R3, -R0, -RZ ;  /* 0x800000ff00037221 */ /* 0x000fc80000010100 */
[----:B------:R-:W-:-:S07]  /*d060*/  FFMA R32, R32, R3, R32 ;  /* 0x0000000320207223 */ /* 0x000fce0000000020 */
.L_x_354:
[----:B------:R-:W-:Y:S05]  /*d070*/  BSYNC B1 ;  /* 0x0000000000017941 */ /* 0x000fea0003800000 */
.L_x_352:
        /* <DEDUP_REMOVED lines=10> */
.L_x_356:
[----:B------:R-:W1:Y:S02]  /*d120*/  MUFU.RCP R31, R46 ;  /* 0x0000002e001f7308 */ /* 0x000e640000001000 */
[----:B-1----:R-:W-:-:S04]  /*d130*/  FFMA R0, R46, R31, -1 ;  /* 0xbf8000002e007423 */ /* 0x002fc8000000001f */
[----:B------:R-:W-:-:S04]  /*d140*/  FADD.FTZ R0, -R0, -RZ ;  /* 0x800000ff00007221 */ /* 0x000fc80000010100 */
[----:B------:R-:W-:-:S07]  /*d150*/  FFMA R31, R31, R0, R31 ;  /* 0x000000001f1f7223 */ /* 0x000fce000000001f */
.L_x_357:
[----:B------:R-:W-:Y:S05]  /*d160*/  BSYNC B1 ;  /* 0x0000000000017941 */ /* 0x000fea0003800000 */
.L_x_355:
        /* <DEDUP_REMOVED lines=10> */
.L_x_359:
[----:B------:R-:W1:Y:S02]  /*d210*/  MUFU.RCP R34, R41 ;  /* 0x0000002900227308 */ /* 0x000e640000001000 */
[----:B-1----:R-:W-:-:S04]  /*d220*/  FFMA R0, R41, R34, -1 ;  /* 0xbf80000029007423 */ /* 0x002fc80000000022 */
[----:B------:R-:W-:-:S04]  /*d230*/  FADD.FTZ R3, -R0, -RZ ;  /* 0x800000ff00037221 */ /* 0x000fc80000010100 */
[----:B------:R-:W-:-:S07]  /*d240*/  FFMA R34, R34, R3, R34 ;  /* 0x0000000322227223 */ /* 0x000fce0000000022 */
.L_x_360:
[----:B------:R-:W-:Y:S05]  /*d250*/  BSYNC B1 ;  /* 0x0000000000017941 */ /* 0x000fea0003800000 */
.L_x_358:
        /* <DEDUP_REMOVED lines=10> */
.L_x_362:
[----:B------:R-:W1:Y:S02]  /*d300*/  MUFU.RCP R33, R48 ;  /* 0x0000003000217308 */ /* 0x000e640000001000 */
[----:B-1----:R-:W-:-:S04]  /*d310*/  FFMA R0, R48, R33, -1 ;  /* 0xbf80000030007423 */ /* 0x002fc80000000021 */
[----:B------:R-:W-:-:S04]  /*d320*/  FADD.FTZ R0, -R0, -RZ ;  /* 0x800000ff00007221 */ /* 0x000fc80000010100 */
[----:B------:R-:W-:-:S07]  /*d330*/  FFMA R33, R33, R0, R33 ;  /* 0x0000000021217223 */ /* 0x000fce0000000021 */
.L_x_363:
[----:B------:R-:W-:Y:S05]  /*d340*/  BSYNC B1 ;  /* 0x0000000000017941 */ /* 0x000fea0003800000 */
.L_x_361:
        /* <DEDUP_REMOVED lines=10> */
.L_x_365:
[----:B------:R-:W1:Y:S02]  /*d3f0*/  MUFU.RCP R36, R45 ;  /* 0x0000002d00247308 */ /* 0x000e640000001000 */
[----:B-1----:R-:W-:-:S04]  /*d400*/  FFMA R0, R45, R36, -1 ;  /* 0xbf8000002d007423 */ /* 0x002fc80000000024 */
[----:B------:R-:W-:-:S04]  /*d410*/  FADD.FTZ R3, -R0, -RZ ;  /* 0x800000ff00037221 */ /* 0x000fc80000010100 */
[----:B------:R-:W-:-:S07]  /*d420*/  FFMA R36, R36, R3, R36 ;  /* 0x0000000324247223 */ /* 0x000fce0000000024 */
.L_x_366:
[----:B------:R-:W-:Y:S05]  /*d430*/  BSYNC B1 ;  /* 0x0000000000017941 */ /* 0x000fea0003800000 */
.L_x_364:
        /* <DEDUP_REMOVED lines=10> */
.L_x_368:
[----:B------:R-:W1:Y:S02]  /*d4e0*/  MUFU.RCP R35, R40 ;  /* 0x0000002800237308 */ /* 0x000e640000001000 */
[----:B-1----:R-:W-:-:S04]  /*d4f0*/  FFMA R0, R40, R35, -1 ;  /* 0xbf80000028007423 */ /* 0x002fc80000000023 */
[----:B------:R-:W-:-:S04]  /*d500*/  FADD.FTZ R0, -R0, -RZ ;  /* 0x800000ff00007221 */ /* 0x000fc80000010100 */
[----:B------:R-:W-:-:S07]  /*d510*/  FFMA R35, R35, R0, R35 ;  /* 0x0000000023237223 */ /* 0x000fce0000000023 */
.L_x_369:
[----:B------:R-:W-:Y:S05]  /*d520*/  BSYNC B1 ;  /* 0x0000000000017941 */ /* 0x000fea0003800000 */
.L_x_367:
        /* <DEDUP_REMOVED lines=10> */
.L_x_371:
[----:B------:R-:W1:Y:S02]  /*d5d0*/  MUFU.RCP R38, R49 ;  /* 0x0000003100267308 */ /* 0x000e640000001000 */
[----:B-1----:R-:W-:-:S04]  /*d5e0*/  FFMA R0, R49, R38, -1 ;  /* 0xbf80000031007423 */ /* 0x002fc80000000026 */
[----:B------:R-:W-:-:S04]  /*d5f0*/  FADD.FTZ R3, -R0, -RZ ;  /* 0x800000ff00037221 */ /* 0x000fc80000010100 */
[----:B------:R-:W-:-:S07]  /*d600*/  FFMA R38, R38, R3, R38 ;  /* 0x0000000326267223 */ /* 0x000fce0000000026 */
.L_x_372:
[----:B------:R-:W-:Y:S05]  /*d610*/  BSYNC B1 ;  /* 0x0000000000017941 */ /* 0x000fea0003800000 */
.L_x_370:
        /* <DEDUP_REMOVED lines=10> */
.L_x_374:
[----:B------:R-:W1:Y:S02]  /*d6c0*/  MUFU.RCP R37, R44 ;  /* 0x0000002c00257308 */ /* 0x000e640000001000 */
[----:B-1----:R-:W-:-:S04]  /*d6d0*/  FFMA R0, R44, R37, -1 ;  /* 0xbf8000002c007423 */ /* 0x002fc80000000025 */
[----:B------:R-:W-:-:S04]  /*d6e0*/  FADD.FTZ R0, -R0, -RZ ;  /* 0x800000ff00007221 */ /* 0x000fc80000010100 */
[----:B------:R-:W-:-:S07]  /*d6f0*/  FFMA R37, R37, R0, R37 ;  /* 0x0000000025257223 */ /* 0x000fce0000000025 */
.L_x_375:
[----:B------:R-:W-:Y:S05]  /*d700*/  BSYNC B1 ;  /* 0x0000000000017941 */ /* 0x000fea0003800000 */
.L_x_373:
        /* <DEDUP_REMOVED lines=10> */
.L_x_377:
[----:B------:R-:W1:Y:S02]  /*d7b0*/  MUFU.RCP R40, R53 ;  /* 0x0000003500287308 */ /* 0x000e640000001000 */
[----:B-1----:R-:W-:-:S04]  /*d7c0*/  FFMA R0, R53, R40, -1 ;  /* 0xbf80000035007423 */ /* 0x002fc80000000028 */
[----:B------:R-:W-:-:S04]  /*d7d0*/  FADD.FTZ R3, -R0, -RZ ;  /* 0x800000ff00037221 */ /* 0x000fc80000010100 */
[----:B------:R-:W-:-:S07]  /*d7e0*/  FFMA R40, R40, R3, R40 ;  /* 0x0000000328287223 */ /* 0x000fce0000000028 */
.L_x_378:
[----:B------:R-:W-:Y:S05]  /*d7f0*/  BSYNC B1 ;  /* 0x0000000000017941 */ /* 0x000fea0003800000 */
.L_x_376:
        /* <DEDUP_REMOVED lines=10> */
.L_x_380:
[----:B------:R-:W1:Y:S02]  /*d8a0*/  MUFU.RCP R39, R54 ;  /* 0x0000003600277308 */ /* 0x000e640000001000 */
[----:B-1----:R-:W-:-:S04]  /*d8b0*/  FFMA R0, R54, R39, -1 ;  /* 0xbf80000036007423 */ /* 0x002fc80000000027 */
[----:B------:R-:W-:-:S04]  /*d8c0*/  FADD.FTZ R0, -R0, -RZ ;  /* 0x800000ff00007221 */ /* 0x000fc80000010100 */
[----:B------:R-:W-:-:S07]  /*d8d0*/  FFMA R39, R39, R0, R39 ;  /* 0x0000000027277223 */ /* 0x000fce0000000027 */
.L_x_381:
[----:B------:R-:W-:Y:S05]  /*d8e0*/  BSYNC B1 ;  /* 0x0000000000017941 */ /* 0x000fea0003800000 */
.L_x_379:
        /* <DEDUP_REMOVED lines=8> */
.L_x_382:
[----:B------:R-:W1:Y:S02]  /*d970*/  MUFU.RCP R0, R55 ;  /* 0x0000003700007308 */ /* 0x000e640000001000 */
[----:B-1----:R-:W-:-:S04]  /*d980*/  FFMA R3, R55, R0, -1 ;  /* 0xbf80000037037423 */ /* 0x002fc80000000000 */
[----:B------:R-:W-:-:S04]  /*d990*/  FADD.FTZ R3, -R3, -RZ ;  /* 0x800000ff03037221 */ /* 0x000fc80000010100 */
[----:B------:R-:W-:-:S07]  /*d9a0*/  FFMA R0, R0, R3, R0 ;  /* 0x0000000300007223 */ /* 0x000fce0000000000 */
.L_x_383:
        /* <DEDUP_REMOVED lines=29> */
.L_x_385:
[----:B------:R-:W-:Y:S05]  /*db80*/  BSYNC B0 ;  /* 0x0000000000007941 */ /* 0x000fea0003800000 */
.L_x_384:
[----:B------:R-:W-:Y:S06]  /*db90*/  BAR.SYNC.DEFER_BLOCKING 0x1, 0x100 ;  /* 0x0044000000007b1d */ /* 0x000fec0000010000 */
[----:B------:R-:W-:Y:S04]  /*dba0*/  BSSY B0, `(.L_x_386) ;  /* 0x0000009000007945 */ /* 0x000fe80003800000 */
[----:B------:R-:W-:Y:S05]  /*dbb0*/  @P0 BRA `(.L_x_387) ;  /* 0x00000000001c0947 */ /* 0x000fea0003800000 */
[----:B------:R-:W-:-:S13]  /*dbc0*/  ISETP.NE.AND P2, PT, R156, 0x3, PT ;  /* 0x000000039c00780c */ /* 0x000fda0003f45270 */
[----:B------:R-:W-:Y:S05]  /*dbd0*/  @!P2 BRA `(.L_x_388) ;  /* 0x000000000004a947 */ /* 0x000fea0003800000 */
[----:B------:R-:W-:Y:S01]  /*dbe0*/  BPT.TRAP 0x1 ;  /* 0x000000040000795c */ /* 0x000fe20000300000 */
.L_x_388:
[----:B------:R-:W-:-:S04]  /*dbf0*/  ULEA UR4, UR5, UR45, 0x3 ;  /* 0x0000002d05047291 */ /* 0x000fc8000f8e183f */
[----:B------:R-:W-:-:S04]  /*dc00*/  UIADD3 UR4, UR4, 0x60, URZ ;  /* 0x0000006004047890 */ /* 0x000fc8000fffe03f */
[----:B------:R-:W-:-:S09]  /*dc10*/  UPRMT UR4, UR50, 0x654, UR4 ;  /* 0x0000065432047896 */ /* 0x000fd20008000004 */
[----:B------:R-:W-:Y:S03]  /*dc20*/  SYNCS.ARRIVE.TRANS64.RED.A1T0 RZ, [UR4], RZ ;  /* 0x000000ffffff79a7 */ /* 0x000fe60008100404 */
.L_x_387:
[----:B------:R-:W-:Y:S05]  /*dc30*/  BSYNC B0 ;  /* 0x0000000000007941 */ /* 0x000fea0003800000 */
.L_x_386:
        /* <DEDUP_REMOVED lines=8> */
.L_x_391:
[----:B------:R-:W-:Y:S01]  /*dcc0*/  LEA R0, R14, UR45, 0x3 ;  /* 0x0000002d0e007c11 */ /* 0x000fe2000f8e18ff */
[----:B------:R-:W-:Y:S01]  /*dcd0*/  BSSY B1, `(.L_x_392) ;  /* 0x0000006000017945 */ /* 0x000fe20003800000 */
[----:B------:R-:W-:Y:S02]  /*dce0*/  SHF.L.U32 R3, R24, 0x1f, RZ ;  /* 0x0000001f18037819 */ /* 0x000fe400000006ff */
[----:B------:R-:W-:Y:S02]  /*dcf0*/  @!P1 LEA R12, R14, R15, 0xd ;  /* 0x0000000f0e0c9211 */ /* 0x000fe400078e68ff */
[----:B------:R-:W2:Y:S02]  /*dd00*/  SYNCS.PHASECHK.TRANS64.TRYWAIT P2, [R0+URZ+0x40], R3 ;  /* 0x00004003000075a7 */ /* 0x000ea4000804017f */
[----:B------:R-:W-:Y:S01]  /*dd10*/  @!P1 LEA R13, R153, R12, 0x1 ;  /* 0x0000000c990d9211 */ /* 0x000fe200078e08ff */
[----:B--2---:R-:W-:Y:S06]  /*dd20*/  @!P2 BRA `(.L_x_393) ;  /* 0x000000740080a947 */ /* 0x004fec0003800000 */
.L_x_610:
[----:B------:R-:W-:Y:S05]  /*dd30*/  BSYNC B1 ;  /* 0x0000000000017941 */ /* 0x000fea0003800000 */
.L_x_392:
        /* <DEDUP_REMOVED lines=8> */
.L_x_390:
[----:B------:R-:W-:Y:S05]  /*ddc0*/  BSYNC B0 ;  /* 0x0000000000007941 */ /* 0x000fea0003800000 */
.L_x_389:
[----:B----4-:R-:W-:Y:S02]  /*ddd0*/  HADD2.F32 R21, -RZ, R9.H0_H0 ;  /* 0x20000009ff157230 */ /* 0x010fe40000004100 */
        /* <DEDUP_REMOVED lines=9> */
[----:B-1----:R-:W-:Y:S02]  /*de70*/  HADD2.F32 R23, -RZ, R9.H1_H1 ;  /* 0x30000009ff177230 */ /* 0x002fe40000004100 */
        /* <DEDUP_REMOVED lines=31> */
[----:B------:R-:W-:Y:S01]  /*e070*/  FFMA.RM R27, R27, R55, 12582913 ;  /* 0x4b4000011b1b7423 */ /* 0x000fe20000004037 */
        /* <DEDUP_REMOVED lines=23> */
[----:B------:R-:W-:Y:S01]  /*e1f0*/  FFMA.SAT R12, -R126, R53, 0.5 ;  /* 0x3f0000007e0c7423 */ /* 0x000fe20000002135 */
[----:B------:R-:W-:Y:S01]  /*e200*/  FFMA R35, -R124, 1.4426950216293334961, -R35 ;  /* 0x3fb8aa3b7c237823 */ /* 0x000fe20000000923 */
[-C--:B------:R-:W-:Y:S01]  /*e210*/  FFMA.RM R23, R23, R55.reuse, 12582913 ;  /* 0x4b40000117177423 */ /* 0x080fe20000004037 */
[----:B------:R-:W-:Y:S01]  /*e220*/  FMUL R132, R154, R132 ;  /* 0x000000849a847220 */ /* 0x000fe20000400000 */
[----:B------:R-:W-:Y:S01]  /*e230*/  FFMA.RM R37, R12, R55, 12582913 ;  /* 0x4b4000010c257423 */ /* 0x000fe20000004037 */
[----:B------:R3:W-:Y:S01]  /*e240*/  MUFU.EX2 R40, R13 ;  /* 0x0000000d00287308 */ /* 0x0007e20000000800 */
[----:B-1----:R-:W-:Y:S01]  /*e250*/  FADD R29, R23, -12583039 ;  /* 0xcb40007f171d7421 */ /* 0x002fe20000000000 */
[----:B------:R-:W-:Y:S01]  /*e260*/  FFMA.SAT R12, -R30, R53, 0.5 ;  /* 0x3f0000001e0c7423 */ /* 0x000fe20000002135 */
[----:B------:R-:W-:Y:S01]  /*e270*/  FFMA R35, -R124, 1.925963033500011079e-08, R35 ;  /* 0x32a570607c237823 */ /* 0x000fe20000000123 */
[----:B------:R-:W-:Y:S01]  /*e280*/  FFMA R132, R155, R39, R132 ;  /* 0x000000279b847223 */ /* 0x000fe20000000084 */
[----:B------:R-:W-:Y:S01]  /*e290*/  FFMA R29, -R28, 1.4426950216293334961, -R29 ;  /* 0x3fb8aa3b1c1d7823 */ /* 0x000fe2000000091d */
[----:B------:R-:W-:Y:S01]  /*e2a0*/  FFMA.RM R39, R12, R55, 12582913 ;  /* 0x4b4000010c277423 */ /* 0x000fe20000004037 */
[----:B------:R-:W-:Y:S01]  /*e2b0*/  HADD2.F32 R43, -RZ, R6.H1_H1 ;  /* 0x30000006ff2b7230 */ /* 0x000fe20000004100 */
[----:B------:R1:W4:Y:S01]  /*e2c0*/  MUFU.EX2 R42, R35 ;  /* 0x00000023002a7308 */ /* 0x0003220000000800 */
[----:B---3--:R-:W-:Y:S01]  /*e2d0*/  FADD R13, R37, -12583039 ;  /* 0xcb40007f250d7421 */ /* 0x008fe20000000000 */
[----:B------:R-:W-:Y:S01]  /*e2e0*/  FFMA R29, -R28, 1.925963033500011079e-08, R29 ;  /* 0x32a570601c1d7823 */ /* 0x000fe2000000011d */
[----:B------:R-:W-:Y:S01]  /*e2f0*/  FFMA.SAT R28, -R128, R53, 0.5 ;  /* 0x3f000000801c7423 */ /* 0x000fe20000002135 */
[----:B------:R-:W-:Y:S01]  /*e300*/  FMUL R12, R154, R133 ;  /* 0x000000859a0c7220 */ /* 0x000fe20000400000 */
[----:B------:R-:W-:Y:S01]  /*e310*/  FFMA R13, -R126, 1.4426950216293334961, -R13 ;  /* 0x3fb8aa3b7e0d7823 */ /* 0x000fe2000000090d */
[----:B------:R-:W-:Y:S01]  /*e320*/  FADD R41, R39, -12583039 ;  /* 0xcb40007f27297421 */ /* 0x000fe20000000000 */
[----:B------:R-:W-:-:S02]  /*e330*/  HADD2.F32 R45, -RZ, R7.H0_H0 ;  /* 0x20000007ff2d7230 */ /* 0x000fc40000004100 */
[----:B------:R-:W-:Y:S01]  /*e340*/  FFMA R12, R155, R43, R12 ;  /* 0x0000002b9b0c7223 */ /* 0x000fe2000000000c */
[----:B-1----:R-:W-:Y:S01]  /*e350*/  FFMA.RM R35, R28, R55, 12582913 ;  /* 0x4b4000011c237423 */ /* 0x002fe20000004037 */
[----:B------:R-:W-:Y:S01]  /*e360*/  FFMA R13, -R126, 1.925963033500011079e-08, R13 ;  /* 0x32a570607e0d7823 */ /* 0x000fe2000000010d */
[----:B------:R-:W-:Y:S01]  /*e370*/  FFMA.SAT R28, -R32, R53, 0.5 ;  /* 0x3f000000201c7423 */ /* 0x000fe20000002135 */
[----:B------:R-:W-:Y:S01]  /*e380*/  FFMA R41, -R30, 1.4426950216293334961, -R41 ;  /* 0x3fb8aa3b1e297823 */ /* 0x000fe20000000929 */
[----:B------:R1:W-:Y:S01]  /*e390*/  MUFU.EX2 R44, R29 ;  /* 0x0000001d002c7308 */ /* 0x0003e20000000800 */
[----:B------:R-:W-:Y:S02]  /*e3a0*/  HADD2.F32 R50, -RZ, R7.H1_H1 ;  /* 0x30000007ff327230 */ /* 0x000fe40000004100 */
[----:B------:R-:W-:Y:S01]  /*e3b0*/  FFMA.RM R43, R28, R55, 12582913 ;  /* 0x4b4000011c2b7423 */ /* 0x000fe20000004037 */
[----:B------:R-:W-:Y:S01]  /*e3c0*/  FFMA.SAT R28, -R0, R53, 0.5 ;  /* 0x3f000000001c7423 */ /* 0x000fe20000002135 */
[----:B------:R-:W-:Y:S01]  /*e3d0*/  FFMA R41, -R30, 1.925963033500011079e-08, R41 ;  /* 0x32a570601e297823 */ /* 0x000fe20000000129 */
[----:B------:R-:W-:Y:S01]  /*e3e0*/  FMUL R134, R154, R134 ;  /* 0x000000869a867220 */ /* 0x000fe20000400000 */
[----:B------:R-:W-:Y:S01]  /*e3f0*/  SHF.L.U32 R3, R3, 0x17, RZ ;  /* 0x0000001703037819 */ /* 0x000fe200000006ff */
[----:B------:R-:W-:Y:S01]  /*e400*/  FFMA.RM R47, R28, R55, 12582913 ;  /* 0x4b4000011c2f7423 */ /* 0x000fe20000004037 */
[----:B------:R3:W-:Y:S01]  /*e410*/  MUFU.EX2 R46, R13 ;  /* 0x0000000d002e7308 */ /* 0x0007e20000000800 */
[----:B-1----:R-:W-:Y:S01]  /*e420*/  FADD R29, R35, -12583039 ;  /* 0xcb40007f231d7421 */ /* 0x002fe20000000000 */
[----:B------:R-:W-:Y:S01]  /*e430*/  FMUL R28, R154, R135 ;  /* 0x000000879a1c7220 */ /* 0x000fe20000400000 */
[----:B------:R-:W-:Y:S01]  /*e440*/  FFMA R134, R155, R45, R134 ;  /* 0x0000002d9b867223 */ /* 0x000fe20000000086 */
[----:B------:R-:W-:Y:S01]  /*e450*/  FADD R45, R43, -12583039 ;  /* 0xcb40007f2b2d7421 */ /* 0x000fe20000000000 */
[----:B------:R-:W-:Y:S01]  /*e460*/  FFMA R29, -R128, 1.4426950216293334961, -R29 ;  /* 0x3fb8aa3b801d7823 */ /* 0x000fe2000000091d */
[----:B------:R-:W-:Y:S01]  /*e470*/  FFMA R28, R155, R50, R28 ;  /* 0x000000329b1c7223 */ /* 0x000fe2000000001c */
[----:B------:R-:W-:Y:S01]  /*e480*/  FADD R49, R47, -12583039 ;  /* 0xcb40007f2f317421 */ /* 0x000fe20000000000 */
[----:B------:R1:W-:Y:S01]  /*e490*/  MUFU.EX2 R30, R41 ;  /* 0x00000029001e7308 */ /* 0x0003e20000000800 */
[-C--:B---3--:R-:W-:Y:S01]  /*e4a0*/  FFMA.SAT R13, -R130, R53.reuse, 0.5 ;  /* 0x3f000000820d7423 */ /* 0x088fe20000002135 */
[----:B------:R-:W-:Y:S01]  /*e4b0*/  FFMA R29, -R128, 1.925963033500011079e-08, R29 ;  /* 0x32a57060801d7823 */ /* 0x000fe2000000011d */
[-C--:B------:R-:W-:Y:S01]  /*e4c0*/  FFMA.SAT R52, -R134, R53.reuse, 0.5 ;  /* 0x3f00000086347423 */ /* 0x080fe20000002135 */
[----:B------:R-:W-:Y:S01]  /*e4d0*/  FFMA.SAT R54, -R28, R53, 0.5 ;  /* 0x3f0000001c367423 */ /* 0x000fe20000002135 */
[----:B------:R-:W-:Y:S01]  /*e4e0*/  FFMA.RM R13, R13, R55, 12582913 ;  /* 0x4b4000010d0d7423 */ /* 0x000fe20000004037 */
[----:B------:R-:W-:Y:S01]  /*e4f0*/  FFMA R45, -R32, 1.4426950216293334961, -R45 ;  /* 0x3fb8aa3b202d7823 */ /* 0x000fe2000000092d */
[----:B------:R-:W-:Y:S01]  /*e500*/  FFMA R49, -R0, 1.4426950216293334961, -R49 ;  /* 0x3fb8aa3b00317823 */ /* 0x000fe20000000931 */
[----:B------:R3:W-:Y:S01]  /*e510*/  MUFU.EX2 R48, R29 ;  /* 0x0000001d00307308 */ /* 0x0007e20000000800 */
[----:B-1----:R-:W-:Y:S01]  /*e520*/  FADD R41, R13, -12583039 ;  /* 0xcb40007f0d297421 */ /* 0x002fe20000000000 */
[----:B------:R-:W-:Y:S01]  /*e530*/  FFMA.SAT R50, -R12, R53, 0.5 ;  /* 0x3f0000000c327423 */ /* 0x000fe20000002135 */
[-C--:B------:R-:W-:Y:S01]  /*e540*/  FFMA.RM R52, R52, R55.reuse, 12582913 ;  /* 0x4b40000134347423 */ /* 0x080fe20000004037 */
[-C--:B------:R-:W-:Y:S01]  /*e550*/  FFMA.RM R54, R54, R55.reuse, 12582913 ;  /* 0x4b40000136367423 */ /* 0x080fe20000004037 */
[----:B------:R-:W-:Y:S01]  /*e560*/  FFMA R41, -R130, 1.4426950216293334961, -R41 ;  /* 0x3fb8aa3b82297823 */ /* 0x000fe20000000929 */
[----:B------:R-:W-:Y:S01]  /*e570*/  FFMA R45, -R32, 1.925963033500011079e-08, R45 ;  /* 0x32a57060202d7823 */ /* 0x000fe2000000012d */
[----:B------:R-:W-:Y:S01]  /*e580*/  FFMA R49, -R0, 1.925963033500011079e-08, R49 ;  /* 0x32a5706000317823 */ /* 0x000fe20000000131 */
[----:B------:R-:W-:Y:S01]  /*e590*/  FFMA.RM R51, R50, R55, 12582913 ;  /* 0x4b40000132337423 */ /* 0x000fe20000004037 */
[----:B---3--:R-:W-:Y:S01]  /*e5a0*/  FFMA.SAT R29, -R132, R53, 0.5 ;  /* 0x3f000000841d7423 */ /* 0x008fe20000002135 */
[----:B------:R-:W-:Y:S01]  /*e5b0*/  FFMA R41, -R130, 1.925963033500011079e-08, R41 ;  /* 0x32a5706082297823 */ /* 0x000fe20000000129 */
[----:B------:R1:W3:Y:S01]  /*e5c0*/  MUFU.EX2 R32, R45 ;  /* 0x0000002d00207308 */ /* 0x0002e20000000800 */
[----:B------:R-:W-:Y:S01]  /*e5d0*/  FADD R53, R51, -12583039 ;  /* 0xcb40007f33357421 */ /* 0x000fe20000000000 */
[----:B------:R-:W-:Y:S01]  /*e5e0*/  FFMA.RM R29, R29, R55, 12582913 ;  /* 0x4b4000011d1d7423 */ /* 0x000fe20000004037 */
[----:B------:R-:W-:Y:S01]  /*e5f0*/  FADD R55, R54, -12583039 ;  /* 0xcb40007f36377421 */ /* 0x000fe20000000000 */
[----:B--2---:R-:W-:Y:S01]  /*e600*/  FFMA R34, R3, R34, 1 ;  /* 0x3f80000003227423 */ /* 0x004fe20000000022 */
[----:B------:R-:W-:Y:S01]  /*e610*/  FFMA R53, -R12, 1.4426950216293334961, -R53 ;  /* 0x3fb8aa3b0c357823 */ /* 0x000fe20000000935 */
[----:B------:R-:W-:Y:S01]  /*e620*/  SHF.L.U32 R33, R33, 0x17, RZ ;  /* 0x0000001721217819 */ /* 0x000fe200000006ff */
[----:B------:R-:W-:Y:S01]  /*e630*/  FFMA R55, -R28, 1.4426950216293334961, -R55 ;  /* 0x3fb8aa3b1c377823 */ /* 0x000fe20000000937 */
[----:B------:R2:W5:Y:S01]  /*e640*/  MUFU.EX2 R0, R41 ;  /* 0x0000002900007308 */ /* 0x0005620000000800 */
[----:B-1----:R-:W-:Y:S01]  /*e650*/  FADD R45, R29, -12583039 ;  /* 0xcb40007f1d2d7421 */ /* 0x002fe20000000000 */
[----:B------:R-:W-:Y:S01]  /*e660*/  IADD3 R3, R34, 0x1800000, RZ ;  /* 0x0180000022037810 */ /* 0x000fe20007ffe0ff */
[----:B------:R-:W-:Y:S01]  /*e670*/  FFMA R55, -R28, 1.925963033500011079e-08, R55 ;  /* 0x32a570601c377823 */ /* 0x000fe20000000137 */
[----:B------:R-:W-:Y:S01]  /*e680*/  FFMA R53, -R12, 1.925963033500011079e-08, R53 ;  /* 0x32a570600c357823 */ /* 0x000fe20000000135 */
[----:B------:R-:W-:Y:S01]  /*e690*/  FFMA R45, -R132, 1.4426950216293334961, -R45 ;  /* 0x3fb8aa3b842d7823 */ /* 0x000fe2000000092d */
[----:B------:R-:W-:Y:S01]  /*e6a0*/  LOP3.LUT R3, R3, 0x7f800000, RZ, 0xc0, !PT ;  /* 0x7f80000003037812 */ /* 0x000fe200078ec0ff */
[----:B------:R-:W-:Y:S01]  /*e6b0*/  IMAD.SHL.U32 R43, R43, 0x800000, RZ ;  /* 0x008000002b2b7824 */ /* 0x000fe200078e00ff */
[----:B------:R1:W5:Y:S01]  /*e6c0*/  MUFU.EX2 R50, R49 ;  /* 0x0000003100327308 */ /* 0x0003620000000800 */
[----:B--2---:R-:W-:Y:S01]  /*e6d0*/  FADD R41, R52, -12583039 ;  /* 0xcb40007f34297421 */ /* 0x004fe20000000000 */
[----:B------:R-:W-:Y:S01]  /*e6e0*/  FFMA R45, -R132, 1.925963033500011079e-08, R45 ;  /* 0x32a57060842d7823 */ /* 0x000fe2000000012d */
[----:B------:R-:W-:Y:S01]  /*e6f0*/  ISETP.GT.U32.AND P2, PT, R3, 0x1ffffff, PT ;  /* 0x01ffffff0300780c */ /* 0x000fe20003f44070 */
[----:B------:R-:W-:Y:S01]  /*e700*/  BSSY B1, `(.L_x_394) ;  /* 0x000002d000017945 */ /* 0x000fe20003800000 */
[C---:B------:R-:W-:Y:S01]  /*e710*/  FFMA R41, -R134.reuse, 1.4426950216293334961, -R41 ;  /* 0x3fb8aa3b86297823 */ /* 0x040fe20000000929 */
[----:B------:R-:W-:Y:S01]  /*e720*/  SHF.L.U32 R31, R31, 0x17, RZ ;  /* 0x000000171f1f7819 */ /* 0x000fe200000006ff */
[----:B----4-:R-:W-:Y:S01]  /*e730*/  FFMA R42, R33, R42, 1 ;  /* 0x3f800000212a7423 */ /* 0x010fe2000000002a */
[----:B------:R-:W2:Y:S01]  /*e740*/  MUFU.EX2 R12, R45 ;  /* 0x0000002d000c7308 */ /* 0x000ea20000000800 */
[----:B------:R-:W-:Y:S01]  /*e750*/  FFMA R41, -R134, 1.925963033500011079e-08, R41 ;  /* 0x32a5706086297823 */ /* 0x000fe20000000129 */
[----:B------:R-:W-:Y:S01]  /*e760*/  SHF.L.U32 R23, R23, 0x17, RZ ;  /* 0x0000001717177819 */ /* 0x000fe200000006ff */
[----:B------:R-:W-:Y:S01]  /*e770*/  FFMA R31, R31, R40, 1 ;  /* 0x3f8000001f1f7423 */ /* 0x000fe20000000028 */
[----:B------:R-:W-:Y:S01]  /*e780*/  SHF.L.U32 R21, R21, 0x17, RZ ;  /* 0x0000001715157819 */ /* 0x000fe200000006ff */
[----:B---3--:R-:W-:Y:S01]  /*e790*/  FFMA R43, R43, R32, 1 ;  /* 0x3f8000002b2b7423 */ /* 0x008fe20000000020 */
[----:B------:R-:W-:Y:S01]  /*e7a0*/  SHF.L.U32 R27, R27, 0x17, RZ ;  /* 0x000000171b1b7819 */ /* 0x000fe200000006ff */
[----:B------:R-:W-:Y:S01]  /*e7b0*/  FFMA R33, R23, R44, 1 ;  /* 0x3f80000017217423 */ /* 0x000fe2000000002c */
        /* <DEDUP_REMOVED lines=17> */
[----:B------:R-:W-:Y:S01]  /*e8d0*/  SHF.L.U32 R54, R54, 0x17, RZ ;  /* 0x0000001736367819 */ /* 0x000fe200000006ff */
        /* <DEDUP_REMOVED lines=11> */
.L_x_395:
[----:B------:R-:W1:Y:S02]  /*e990*/  MUFU.RCP R21, R34 ;  /* 0x0000002200157308 */ /* 0x000e640000001000 */
[----:B-1----:R-:W-:-:S04]  /*e9a0*/  FFMA R0, R34, R21, -1 ;  /* 0xbf80000022007423 */ /* 0x002fc80000000015 */
[----:B------:R-:W-:-:S04]  /*e9b0*/  FADD.FTZ R0, -R0, -RZ ;  /* 0x800000ff00007221 */ /* 0x000fc80000010100 */
[----:B------:R-:W-:-:S07]  /*e9c0*/  FFMA R21, R21, R0, R21 ;  /* 0x0000000015157223 */ /* 0x000fce0000000015 */
.L_x_396:
[----:B------:R-:W-:Y:S05]  /*e9d0*/  BSYNC B1 ;  /* 0x0000000000017941 */ /* 0x000fea0003800000 */
.L_x_394:
        /* <DEDUP_REMOVED lines=10> */
.L_x_398:
[----:B------:R-:W1:Y:S02]  /*ea80*/  MUFU.RCP R28, R49 ;  /* 0x00000031001c7308 */ /* 0x000e640000001000 */
[----:B-1----:R-:W-:-:S04]  /*ea90*/  FFMA R0, R49, R28, -1 ;  /* 0xbf80000031007423 */ /* 0x002fc8000000001c */
[----:B------:R-:W-:-:S04]  /*eaa0*/  FADD.FTZ R3, -R0, -RZ ;  /* 0x800000ff00037221 */ /* 0x000fc80000010100 */
[----:B------:R-:W-:-:S07]  /*eab0*/  FFMA R28, R28, R3, R28 ;  /* 0x000000031c1c7223 */ /* 0x000fce000000001c */
.L_x_399:
[----:B------:R-:W-:Y:S05]  /*eac0*/  BSYNC B1 ;  /* 0x0000000000017941 */ /* 0x000fea0003800000 */
.L_x_397:
        /* <DEDUP_REMOVED lines=10> */
.L_x_401:
[----:B------:R-:W1:Y:S02]  /*eb70*/  MUFU.RCP R23, R38 ;  /* 0x0000002600177308 */ /* 0x000e640000001000 */
[----:B-1----:R-:W-:-:S04]  /*eb80*/  FFMA R0, R38, R23, -1 ;  /* 0xbf80000026007423 */ /* 0x002fc80000000017 */
[----:B------:R-:W-:-:S04]  /*eb90*/  FADD.FTZ R0, -R0, -RZ ;  /* 0x800000ff00007221 */ /* 0x000fc80000010100 */
[----:B------:R-:W-:-:S07]  /*eba0*/  FFMA R23, R23, R0, R23 ;  /* 0x0000000017177223 */ /* 0x000fce0000000017 */
.L_x_402:
[----:B------:R-:W-:Y:S05]  /*ebb0*/  BSYNC B1 ;  /* 0x0000000000017941 */ /* 0x000fea0003800000 */
.L_x_400:
        /* <DEDUP_REMOVED lines=10> */
.L_x_404:
[----:B------:R-:W1:Y:S02]  /*ec60*/  MUFU.RCP R30, R31 ;  /* 0x0000001f001e7308 */ /* 0x000e640000001000 */
[----:B-1----:R-:W-:-:S04]  /*ec70*/  FFMA R0, R31, R30, -1 ;  /* 0xbf8000001f007423 */ /* 0x002fc8000000001e */
[----:B------:R-:W-:-:S04]  /*ec80*/  FADD.FTZ R3, -R0, -RZ ;  /* 0x800000ff00037221 */ /* 0x000fc80000010100 */
[----:B------:R-:W-:-:S07]  /*ec90*/  FFMA R30, R30, R3, R30 ;  /* 0x000000031e1e7223 */ /* 0x000fce000000001e */
.L_x_405:
[----:B------:R-:W-:Y:S05]  /*eca0*/  BSYNC B1 ;  /* 0x0000000000017941 */ /* 0x000fea0003800000 */
.L_x_403:
        /* <DEDUP_REMOVED lines=10> */
.L_x_407:
[----:B------:R-:W1:Y:S02]  /*ed50*/  MUFU.RCP R27, R42 ;  /* 0x0000002a001b7308 */ /* 0x000e640000001000 */
[----:B-1----:R-:W-:-:S04]  /*ed60*/  FFMA R0, R42, R27, -1 ;  /* 0xbf8000002a007423 */ /* 0x002fc8000000001b */
[----:B------:R-:W-:-:S04]  /*ed70*/  FADD.FTZ R0, -R0, -RZ ;  /* 0x800000ff00007221 */ /* 0x000fc80000010100 */
[----:B------:R-:W-:-:S07]  /*ed80*/  FFMA R27, R27, R0, R27 ;  /* 0x000000001b1b7223 */ /* 0x000fce000000001b */
.L_x_408:
[----:B------:R-:W-:Y:S05]  /*ed90*/  BSYNC B1 ;  /* 0x0000000000017941 */ /* 0x000fea0003800000 */
.L_x_406:
        /* <DEDUP_REMOVED lines=10> */
.L_x_410:
[----:B------:R-:W1:Y:S02]  /*ee40*/  MUFU.RCP R32, R33 ;  /* 0x0000002100207308 */ /* 0x000e640000001000 */
[----:B-1----:R-:W-:-:S04]  /*ee50*/  FFMA R0, R33, R32, -1 ;  /* 0xbf80000021007423 */ /* 0x002fc80000000020 */
[----:B------:R-:W-:-:S04]  /*ee60*/  FADD.FTZ R3, -R0, -RZ ;  /* 0x800000ff00037221 */ /* 0x000fc80000010100 */
[----:B------:R-:W-:-:S07]  /*ee70*/  FFMA R32, R32, R3, R32 ;  /* 0x0000000320207223 */ /* 0x000fce0000000020 */
.L_x_411:
[----:B------:R-:W-:Y:S05]  /*ee80*/  BSYNC B1 ;  /* 0x0000000000017941 */ /* 0x000fea0003800000 */
.L_x_409:
        /* <DEDUP_REMOVED lines=10> */
.L_x_413:
[----:B------:R-:W1:Y:S02]  /*ef30*/  MUFU.RCP R29, R46 ;  /* 0x0000002e001d7308 */ /* 0x000e640000001000 */
[----:B-1----:R-:W-:-:S04]  /*ef40*/  FFMA R0, R46, R29, -1 ;  /* 0xbf8000002e007423 */ /* 0x002fc8000000001d */
[----:B------:R-:W-:-:S04]  /*ef50*/  FADD.FTZ R0, -R0, -RZ ;  /* 0x800000ff00007221 */ /* 0x000fc80000010100 */
[----:B------:R-:W-:-:S07]  /*ef60*/  FFMA R29, R29, R0, R29 ;  /* 0x000000001d1d7223 */ /* 0x000fce000000001d */
.L_x_414:
[----:B------:R-:W-:Y:S05]  /*ef70*/  BSYNC B1 ;  /* 0x0000000000017941 */ /* 0x000fea0003800000 */
.L_x_412:
        /* <DEDUP_REMOVED lines=10> */
.L_x_416:
[----:B------:R-:W1:Y:S02]  /*f020*/  MUFU.RCP R34, R39 ;  /* 0x0000002700227308 */ /* 0x000e640000001000 */
[----:B-1----:R-:W-:-:S04]  /*f030*/  FFMA R0, R39, R34, -1 ;  /* 0xbf80000027007423 */ /* 0x002fc80000000022 */
[----:B------:R-:W-:-:S04]  /*f040*/  FADD.FTZ R3, -R0, -RZ ;  /* 0x800000ff00037221 */ /* 0x000fc80000010100 */
[----:B------:R-:W-:-:S07]  /*f050*/  FFMA R34, R34, R3, R34 ;  /* 0x0000000322227223 */ /* 0x000fce0000000022 */
.L_x_417:
[----:B------:R-:W-:Y:S05]  /*f060*/  BSYNC B1 ;  /* 0x0000000000017941 */ /* 0x000fea0003800000 */
.L_x_415:
        /* <DEDUP_REMOVED lines=10> */
.L_x_419:
[----:B------:R-:W1:Y:S02]  /*f110*/  MUFU.RCP R31, R48 ;  /* 0x00000030001f7308 */ /* 0x000e640000001000 */
[----:B-1----:R-:W-:-:S04]  /*f120*/  FFMA R0, R48, R31, -1 ;  /* 0xbf80000030007423 */ /* 0x002fc8000000001f */
[----:B------:R-:W-:-:S04]  /*f130*/  FADD.FTZ R0, -R0, -RZ ;  /* 0x800000ff00007221 */ /* 0x000fc80000010100 */
[----:B------:R-:W-:-:S07]  /*f140*/  FFMA R31, R31, R0, R31 ;  /* 0x000000001f1f7223 */ /* 0x000fce000000001f */
.L_x_420:
[----:B------:R-:W-:Y:S05]  /*f150*/  BSYNC B1 ;  /* 0x0000000000017941 */ /* 0x000fea0003800000 */
.L_x_418:
        /* <DEDUP_REMOVED lines=10> */
.L_x_422:
[----:B------:R-:W1:Y:S02]  /*f200*/  MUFU.RCP R36, R43 ;  /* 0x0000002b00247308 */ /* 0x000e640000001000 */
[----:B-1----:R-:W-:-:S04]  /*f210*/  FFMA R0, R43, R36, -1 ;  /* 0xbf8000002b007423 */ /* 0x002fc80000000024 */
[----:B------:R-:W-:-:S04]  /*f220*/  FADD.FTZ R3, -R0, -RZ ;  /* 0x800000ff00037221 */ /* 0x000fc80000010100 */
[----:B------:R-:W-:-:S07]  /*f230*/  FFMA R36, R36, R3, R36 ;  /* 0x0000000324247223 */ /* 0x000fce0000000024 */
.L_x_423:
[----:B------:R-:W-:Y:S05]  /*f240*/  BSYNC B1 ;  /* 0x0000000000017941 */ /* 0x000fea0003800000 */
.L_x_421:
        /* <DEDUP_REMOVED lines=10> */
.L_x_425:
[----:B------:R-:W1:Y:S02]  /*f2f0*/  MUFU.RCP R33, R40 ;  /* 0x0000002800217308 */ /* 0x000e640000001000 */
[----:B-1----:R-:W-:-:S04]  /*f300*/  FFMA R0, R40, R33, -1 ;  /* 0xbf80000028007423 */ /* 0x002fc80000000021 */
[----:B------:R-:W-:-:S04]  /*f310*/  FADD.FTZ R0, -R0, -RZ ;  /* 0x800000ff00007221 */ /* 0x000fc80000010100 */
[----:B------:R-:W-:-:S07]  /*f320*/  FFMA R33, R33, R0, R33 ;  /* 0x0000000021217223 */ /* 0x000fce0000000021 */
.L_x_426:
[----:B------:R-:W-:Y:S05]  /*f330*/  BSYNC B1 ;  /* 0x0000000000017941 */ /* 0x000fea0003800000 */
.L_x_424:
        /* <DEDUP_REMOVED lines=10> */
.L_x_428:
[----:B------:R-:W1:Y:S02]  /*f3e0*/  MUFU.RCP R38, R47 ;  /* 0x0000002f00267308 */ /* 0x000e640000001000 */
[----:B-1----:R-:W-:-:S04]  /*f3f0*/  FFMA R0, R47, R38, -1 ;  /* 0xbf8000002f007423 */ /* 0x002fc80000000026 */
[----:B------:R-:W-:-:S04]  /*f400*/  FADD.FTZ R3, -R0, -RZ ;  /* 0x800000ff00037221 */ /* 0x000fc80000010100 */
[----:B------:R-:W-:-:S07]  /*f410*/  FFMA R38, R38, R3, R38 ;  /* 0x0000000326267223 */ /* 0x000fce0000000026 */
.L_x_429:
[----:B------:R-:W-:Y:S05]  /*f420*/  BSYNC B1 ;  /* 0x0000000000017941 */ /* 0x000fea0003800000 */
.L_x_427:
        /* <DEDUP_REMOVED lines=10> */
.L_x_431:
[----:B------:R-:W1:Y:S02]  /*f4d0*/  MUFU.RCP R35, R44 ;  /* 0x0000002c00237308 */ /* 0x000e640000001000 */
[----:B-1----:R-:W-:-:S04]  /*f4e0*/  FFMA R0, R44, R35, -1 ;  /* 0xbf8000002c007423 */ /* 0x002fc80000000023 */
[----:B------:R-:W-:-:S04]  /*f4f0*/  FADD.FTZ R0, -R0, -RZ ;  /* 0x800000ff00007221 */ /* 0x000fc80000010100 */
[----:B------:R-:W-:-:S07]  /*f500*/  FFMA R35, R35, R0, R35 ;  /* 0x0000000023237223 */ /* 0x000fce0000000023 */
.L_x_432:
[----:B------:R-:W-:Y:S05]  /*f510*/  BSYNC B1 ;  /* 0x0000000000017941 */ /* 0x000fea0003800000 */
.L_x_430:
        /* <DEDUP_REMOVED lines=10> */
.L_x_434:
[----:B------:R-:W1:Y:S02]  /*f5c0*/  MUFU.RCP R40, R51 ;  /* 0x0000003300287308 */ /* 0x000e640000001000 */
[----:B-1----:R-:W-:-:S04]  /*f5d0*/  FFMA R0, R51, R40, -1 ;  /* 0xbf80000033007423 */ /* 0x002fc80000000028 */
[----:B------:R-:W-:-:S04]  /*f5e0*/  FADD.FTZ R3, -R0, -RZ ;  /* 0x800000ff00037221 */ /* 0x000fc80000010100 */
[----:B------:R-:W-:-:S07]  /*f5f0*/  FFMA R40, R40, R3, R40 ;  /* 0x0000000328287223 */ /* 0x000fce0000000028 */
.L_x_435:
[----:B------:R-:W-:Y:S05]  /*f600*/  BSYNC B1 ;  /* 0x0000000000017941 */ /* 0x000fea0003800000 */
.L_x_433:
        /* <DEDUP_REMOVED lines=10> */
.L_x_437:
[----:B------:R-:W1:Y:S02]  /*f6b0*/  MUFU.RCP R37, R52 ;  /* 0x0000003400257308 */ /* 0x000e640000001000 */
[----:B-1----:R-:W-:-:S04]  /*f6c0*/  FFMA R0, R52, R37, -1 ;  /* 0xbf80000034007423 */ /* 0x002fc80000000025 */
[----:B------:R-:W-:-:S04]  /*f6d0*/  FADD.FTZ R0, -R0, -RZ ;  /* 0x800000ff00007221 */ /* 0x000fc80000010100 */
[----:B------:R-:W-:-:S07]  /*f6e0*/  FFMA R37, R37, R0, R37 ;  /* 0x0000000025257223 */ /* 0x000fce0000000025 */
.L_x_438:
[----:B------:R-:W-:Y:S05]  /*f6f0*/  BSYNC B1 ;  /* 0x0000000000017941 */ /* 0x000fea0003800000 */
.L_x_436:
        /* <DEDUP_REMOVED lines=8> */
.L_x_439:
[----:B------:R-:W1:Y:S02]  /*f780*/  MUFU.RCP R0, R55 ;  /* 0x0000003700007308 */ /* 0x000e640000001000 */
[----:B-1----:R-:W-:-:S04]  /*f790*/  FFMA R3, R55, R0, -1 ;  /* 0xbf80000037037423 */ /* 0x002fc80000000000 */
[----:B------:R-:W-:-:S04]  /*f7a0*/  FADD.FTZ R3, -R3, -RZ ;  /* 0x800000ff03037221 */ /* 0x000fc80000010100 */
[----:B------:R-:W-:-:S07]  /*f7b0*/  FFMA R0, R0, R3, R0 ;  /* 0x0000000300007223 */ /* 0x000fce0000000000 */
.L_x_440:
        /* <DEDUP_REMOVED lines=29> */
.L_x_442:
[----:B------:R-:W-:Y:S05]  /*f990*/  BSYNC B0 ;  /* 0x0000000000007941 */ /* 0x000fea0003800000 */
.L_x_441:
[----:B------:R-:W-:Y:S06]  /*f9a0*/  BAR.SYNC.DEFER_BLOCKING 0x1, 0x100 ;  /* 0x0044000000007b1d */ /* 0x000fec0000010000 */
[----:B------:R-:W-:Y:S04]  /*f9b0*/  BSSY B0, `(.L_x_443) ;  /* 0x0000009000007945 */ /* 0x000fe80003800000 */
[----:B------:R-:W-:Y:S05]  /*f9c0*/  @P0 BRA `(.L_x_444) ;  /* 0x00000000001c0947 */ /* 0x000fea0003800000 */
[----:B------:R-:W-:-:S13]  /*f9d0*/  ISETP.NE.AND P2, PT, R156, 0x3, PT ;  /* 0x000000039c00780c */ /* 0x000fda0003f45270 */
[----:B------:R-:W-:Y:S05]  /*f9e0*/  @!P2 BRA `(.L_x_445) ;  /* 0x000000000004a947 */ /* 0x000fea0003800000 */
[----:B------:R-:W-:Y:S01]  /*f9f0*/  BPT.TRAP 0x1 ;  /* 0x000000040000795c */ /* 0x000fe20000300000 */
.L_x_445:
[----:B------:R-:W-:-:S04]  /*fa00*/  ULEA UR4, UR5, UR45, 0x3 ;  /* 0x0000002d05047291 */ /* 0x000fc8000f8e183f */
[----:B------:R-:W-:-:S04]  /*fa10*/  UIADD3 UR4, UR4, 0x60, URZ ;  /* 0x0000006004047890 */ /* 0x000fc8000fffe03f */
[----:B------:R-:W-:-:S09]  /*fa20*/  UPRMT UR4, UR50, 0x654, UR4 ;  /* 0x0000065432047896 */ /* 0x000fd20008000004 */
[----:B------:R-:W-:Y:S03]  /*fa30*/  SYNCS.ARRIVE.TRANS64.RED.A1T0 RZ, [UR4], RZ ;  /* 0x000000ffffff79a7 */ /* 0x000fe60008100404 */
.L_x_444:
[----:B------:R-:W-:Y:S05]  /*fa40*/  BSYNC B0 ;  /* 0x0000000000007941 */ /* 0x000fea0003800000 */
.L_x_443:
        /* <DEDUP_REMOVED lines=8> */
.L_x_448:
[----:B------:R-:W-:Y:S01]  /*fad0*/  SHF.L.U32 R24, R24, 0x1f, RZ ;  /* 0x0000001f18187819 */ /* 0x000fe200000006ff */
[----:B------:R-:W-:Y:S01]  /*fae0*/  BSSY B1, `(.L_x_449) ;  /* 0x0000006000017945 */ /* 0x000fe20003800000 */
[C---:B------:R-:W-:Y:S01]  /*faf0*/  LEA R3, R14.reuse, UR45, 0x3 ;  /* 0x0000002d0e037c11 */ /* 0x040fe2000f8e18ff */
[----:B------:R-:W-:-:S03]  /*fb00*/  @!P1 IMAD R14, R14, 0x2000, R15 ;  /* 0x000020000e0e9824 */ /* 0x000fc600078e020f */
[----:B------:R-:W2:Y:S02]  /*fb10*/  SYNCS.PHASECHK.TRANS64.TRYWAIT P2, [R3+URZ+0x40], R24 ;  /* 0x00004018030075a7 */ /* 0x000ea4000804017f */
[----:B------:R-:W-:Y:S01]  /*fb20*/  @!P1 LEA R0, R153, R14, 0x1 ;  /* 0x0000000e99009211 */ /* 0x000fe200078e08ff */
[----:B--2---:R-:W-:Y:S06]  /*fb30*/  @!P2 BRA `(.L_x_450) ;  /* 0x000000580010a947 */ /* 0x004fec0003800000 */
.L_x_611:
[----:B------:R-:W-:Y:S05]  /*fb40*/  BSYNC B1 ;  /* 0x0000000000017941 */ /* 0x000fea0003800000 */
.L_x_449:
[----:B------:R-:W-:Y:S05]  /*fb50*/  @!P1 WARPSYNC.ALL ;  /* 0x0000000000009948 */ /* 0x000fea0003800000 */
[----:B------:R3:W4:Y:S04]  /*fb60*/  @!P1 LDSM.16.M88.4 R8, [R14] ;  /* 0x000000000e08983b */ /* 0x0007280000000200 */
[----:B------:R3:W1:Y:S02]  /*fb70*/  @!P1 LDSM.16.M88.4 R4, [R0] ;  /* 0x000000000004983b */ /* 0x0006640000000200 */
.L_x_447:
[----:B------:R-:W-:Y:S05]  /*fb80*/  BSYNC B0 ;  /* 0x0000000000007941 */ /* 0x000fea0003800000 */
.L_x_446:
[--C-:B---34-:R-:W-:Y:S02]  /*fb90*/  HADD2.F32 R0, -RZ, R8.reuse.H0_H0 ;  /* 0x20000008ff007230 */ /* 0x118fe40000004100 */
[C---:B------:R-:W-:Y:S01]  /*fba0*/  FMUL R136, R154.reuse, R136 ;  /* 0x000000889a887220 */ /* 0x040fe20000400000 */
[----:B------:R-:W-:Y:S01]  /*fbb0*/  MOV R41, 0x3bbb989d ;  /* 0x3bbb989d00297802 */ /* 0x000fe20000000f00 */
[----:B------:R-:W-:Y:S02]  /*fbc0*/  HADD2.F32 R8, -RZ, R8.H1_H1 ;  /* 0x30000008ff087230 */ /* 0x000fe40000004100 */
[----:B------:R-:W-:Y:S01]  /*fbd0*/  FMUL R137, R154, R137 ;  /* 0x000000899a897220 */ /* 0x000fe20000400000 */
[----:B------:R-:W-:Y:S01]  /*fbe0*/  FFMA R0, R155, R0, R136 ;  /* 0x000000009b007223 */ /* 0x000fe20000000088 */
[--C-:B------:R-:W-:Y:S01]  /*fbf0*/  HADD2.F32 R12, -RZ, R9.reuse.H0_H0 ;  /* 0x20000009ff0c7230 */ /* 0x100fe20000004100 */
[----:B------:R-:W-:Y:S01]  /*fc00*/  MOV R50, 0x437c0000 ;  /* 0x437c000000327802 */ /* 0x000fe20000000f00 */
[----:B------:R-:W-:-:S02]  /*fc10*/  HADD2.F32 R14, -RZ, R9.H1_H1 ;  /* 0x30000009ff0e7230 */ /* 0x000fc40000004100 */
[----:B--2---:R-:W-:Y:S01]  /*fc20*/  FMUL R3, R154, R138 ;  /* 0x0000008a9a037220 */ /* 0x004fe20000400000 */
[----:B------:R-:W-:Y:S01]  /*fc30*/  FFMA.SAT R9, -R0, R41, 0.5 ;  /* 0x3f00000000097423 */ /* 0x000fe20000002129 */
[C---:B------:R-:W-:Y:S01]  /*fc40*/  FFMA R8, R155.reuse, R8, R137 ;  /* 0x000000089b087223 */ /* 0x040fe20000000089 */
[--C-:B------:R-:W-:Y:S02]  /*fc50*/  HADD2.F32 R28, -RZ, R11.reuse.H0_H0 ;  /* 0x2000000bff1c7230 */ /* 0x100fe40000004100 */
[----:B------:R-:W-:Y:S01]  /*fc60*/  FFMA R3, R155, R12, R3 ;  /* 0x0000000c9b037223 */ /* 0x000fe20000000003 */
[----:B------:R-:W-:Y:S01]  /*fc70*/  FFMA.RM R9, R9, R50, 12582913 ;  /* 0x4b40000109097423 */ /* 0x000fe20000004032 */
[----:B------:R-:W-:Y:S01]  /*fc80*/  FMUL R12, R154, R139 ;  /* 0x0000008b9a0c7220 */ /* 0x000fe20000400000 */
[-C--:B------:R-:W-:Y:S01]  /*fc90*/  FFMA.SAT R13, -R8, R41.reuse, 0.5 ;  /* 0x3f000000080d7423 */ /* 0x080fe20000002129 */
[----:B------:R-:W-:Y:S02]  /*fca0*/  HADD2.F32 R30, -RZ, R11.H1_H1 ;  /* 0x3000000bff1e7230 */ /* 0x000fe40000004100 */
[----:B------:R-:W-:Y:S01]  /*fcb0*/  FADD R11, R9, -12583039 ;  /* 0xcb40007f090b7421 */ /* 0x000fe20000000000 */
[----:B------:R-:W-:Y:S01]  /*fcc0*/  FFMA.SAT R15, -R3, R41, 0.5 ;  /* 0x3f000000030f7423 */ /* 0x000fe20000002129 */
[----:B------:R-:W-:Y:S01]  /*fcd0*/  FFMA R12, R155, R14, R12 ;  /* 0x0000000e9b0c7223 */ /* 0x000fe2000000000c */
[----:B------:R-:W-:Y:S01]  /*fce0*/  FFMA.RM R13, R13, R50, 12582913 ;  /* 0x4b4000010d0d7423 */ /* 0x000fe20000004032 */
[----:B------:R-:W-:-:S02]  /*fcf0*/  HADD2.F32 R24, -RZ, R10.H0_H0 ;  /* 0x2000000aff187230 */ /* 0x000fc40000004100 */
[----:B------:R-:W-:Y:S01]  /*fd00*/  FFMA R11, -R0, 1.4426950216293334961, -R11 ;  /* 0x3fb8aa3b000b7823 */ /* 0x000fe2000000090b */
[----:B------:R-:W-:Y:S02]  /*fd10*/  HADD2.F32 R10, -RZ, R10.H1_H1 ;  /* 0x3000000aff0a7230 */ /* 0x000fe40000004100 */
[----:B------:R-:W-:Y:S01]  /*fd20*/  FFMA.RM R21, R15, R50, 12582913 ;  /* 0x4b4000010f157423 */ /* 0x000fe20000004032 */
[----:B------:R-:W-:Y:S01]  /*fd30*/  FFMA.SAT R14, -R12, R41, 0.5 ;  /* 0x3f0000000c0e7423 */ /* 0x000fe20000002129 */
[C---:B-1----:R-:W-:Y:S01]  /*fd40*/  FMUL R32, R154.reuse, R141 ;  /* 0x0000008d9a207220 */ /* 0x042fe20000400000 */
[----:B------:R-:W-:Y:S01]  /*fd50*/  FADD R15, R13, -12583039 ;  /* 0xcb40007f0d0f7421 */ /* 0x000fe20000000000 */
[----:B------:R-:W-:Y:S01]  /*fd60*/  FMUL R140, R154, R140 ;  /* 0x0000008c9a8c7220 */ /* 0x000fe20000400000 */
[----:B------:R-:W-:Y:S01]  /*fd70*/  FFMA R11, -R0, 1.925963033500011079e-08, R11 ;  /* 0x32a57060000b7823 */ /* 0x000fe2000000010b */
[----:B------:R-:W-:Y:S01]  /*fd80*/  FFMA.RM R23, R14, R50, 12582913 ;  /* 0x4b4000010e177423 */ /* 0x000fe20000004032 */
[----:B------:R-:W-:Y:S01]  /*fd90*/  FADD R0, R21, -12583039 ;  /* 0xcb40007f15007421 */ /* 0x000fe20000000000 */
[----:B------:R-:W-:Y:S01]  /*fda0*/  FFMA R15, -R8, 1.4426950216293334961, -R15 ;  /* 0x3fb8aa3b080f7823 */ /* 0x000fe2000000090f */
[C---:B------:R-:W-:Y:S01]  /*fdb0*/  FFMA R10, R155.reuse, R10, R32 ;  /* 0x0000000a9b0a7223 */ /* 0x040fe20000000020 */
[----:B------:R-:W-:Y:S01]  /*fdc0*/  FFMA R24, R155, R24, R140 ;  /* 0x000000189b187223 */ /* 0x000fe2000000008c */
[----:B------:R1:W2:Y:S01]  /*fdd0*/  MUFU.EX2 R44, R11 ;  /* 0x0000000b002c7308 */ /* 0x0002a20000000800 */
[----:B------:R-:W-:Y:S01]  /*fde0*/  FMUL R34, R154, R143 ;  /* 0x0000008f9a227220 */ /* 0x000fe20000400000 */
[C---:B------:R-:W-:Y:S01]  /*fdf0*/  FFMA R0, -R3.reuse, 1.4426950216293334961, -R0 ;  /* 0x3fb8aa3b03007823 */ /* 0x040fe20000000900 */
[----:B------:R-:W-:Y:S01]  /*fe00*/  FFMA R15, -R8, 1.925963033500011079e-08, R15 ;  /* 0x32a57060080f7823 */ /* 0x000fe2000000010f */
[-C--:B------:R-:W-:Y:S01]  /*fe10*/  FFMA.SAT R14, -R10, R41.reuse, 0.5 ;  /* 0x3f0000000a0e7423 */ /* 0x080fe20000002129 */
[----:B------:R-:W-:Y:S01]  /*fe20*/  FFMA.SAT R8, -R24, R41, 0.5 ;  /* 0x3f00000018087423 */ /* 0x000fe20000002129 */
[----:B------:R-:W-:Y:S01]  /*fe30*/  FMUL R142, R154, R142 ;  /* 0x0000008e9a8e7220 */ /* 0x000fe20000400000 */
[----:B------:R-:W-:Y:S01]  /*fe40*/  FFMA R3, -R3, 1.925963033500011079e-08, R0 ;  /* 0x32a5706003037823 */ /* 0x000fe20000000100 */
[----:B------:R-:W-:Y:S01]  /*fe50*/  FFMA.RM R29, R14, R50, 12582913 ;  /* 0x4b4000010e1d7423 */ /* 0x000fe20000004032 */
[----:B-1----:R-:W-:Y:S01]  /*fe60*/  FADD R11, R23, -12583039 ;  /* 0xcb40007f170b7421 */ /* 0x002fe20000000000 */
[----:B------:R-:W-:Y:S01]  /*fe70*/  FFMA R30, R155, R30, R34 ;  /* 0x0000001e9b1e7223 */ /* 0x000fe20000000022 */
[----:B------:R-:W-:-:S02]  /*fe80*/  HADD2.F32 R0, -RZ, R4.H0_H0 ;  /* 0x20000004ff007230 */ /* 0x000fc40000004100 */
[----:B------:R-:W-:Y:S01]  /*fe90*/  FFMA.RM R25, R8, R50, 12582913 ;  /* 0x4b40000108197423 */ /* 0x000fe20000004032 */
[----:B------:R-:W-:Y:S01]  /*fea0*/  FFMA R11, -R12, 1.4426950216293334961, -R11 ;  /* 0x3fb8aa3b0c0b7823 */ /* 0x000fe2000000090b */
[----:B------:R-:W-:Y:S01]  /*feb0*/  FMUL R144, R154, R144 ;  /* 0x000000909a907220 */ /* 0x000fe20000400000 */
[----:B------:R-:W-:Y:S01]  /*fec0*/  FFMA R28, R155, R28, R142 ;  /* 0x0000001c9b1c7223 */ /* 0x000fe2000000008e */
[----:B------:R-:W-:Y:S01]  /*fed0*/  FADD R31, R29, -12583039 ;  /* 0xcb40007f1d1f7421 */ /* 0x000fe20000000000 */
[----:B------:R-:W-:Y:S01]  /*fee0*/  FFMA R11, -R12, 1.925963033500011079e-08, R11 ;  /* 0x32a570600c0b7823 */ /* 0x000fe2000000010b */
[--C-:B------:R-:W-:Y:S02]  /*fef0*/  HADD2.F32 R8, -RZ, R5.reuse.H1_H1 ;  /* 0x30000005ff087230 */ /* 0x100fe40000004100 */
[----:B------:R-:W-:Y:S01]  /*ff00*/  FFMA.SAT R14, -R30, R41, 0.5 ;  /* 0x3f0000001e0e7423 */ /* 0x000fe20000002129 */
[----:B------:R-:W-:Y:S01]  /*ff10*/  FMUL R38, R154, R147 ;  /* 0x000000939a267220 */ /* 0x000fe20000400000 */
[----:B------:R1:W-:Y:S01]  /*ff20*/  MUFU.EX2 R46, R3 ;  /* 0x00000003002e7308 */ /* 0x0003e20000000800 */
[----:B------:R-:W-:Y:S01]  /*ff30*/  FADD R27, R25, -12583039 ;  /* 0xcb40007f191b7421 */ /* 0x000fe20000000000 */
[----:B------:R-:W-:Y:S01]  /*ff40*/  FFMA R144, R155, R0, R144 ;  /* 0x000000009b907223 */ /* 0x000fe20000000090 */
[----:B------:R-:W-:Y:S01]  /*ff50*/  FFMA R31, -R10, 1.4426950216293334961, -R31 ;  /* 0x3fb8aa3b0a1f7823 */ /* 0x000fe2000000091f */
[----:B------:R-:W-:-:S02]  /*ff60*/  HADD2.F32 R0, -RZ, R5.H0_H0 ;  /* 0x20000005ff007230 */ /* 0x000fc40000004100 */
[----:B------:R-:W-:Y:S01]  /*ff70*/  FMUL R146, R154, R146 ;  /* 0x000000929a927220 */ /* 0x000fe20000400000 */
[----:B------:R-:W-:Y:S01]  /*ff80*/  FFMA R27, -R24, 1.4426950216293334961, -R27 ;  /* 0x3fb8aa3b181b7823 */ /* 0x000fe2000000091b */
[----:B------:R-:W-:Y:S01]  /*ff90*/  FFMA R8, R155, R8, R38 ;  /* 0x000000089b087223 */ /* 0x000fe20000000026 */
[----:B------:R3:W4:Y:S01]  /*ffa0*/  MUFU.EX2 R34, R11 ;  /* 0x0000000b00227308 */ /* 0x0007220000000800 */
[----:B-1----:R-:W-:Y:S01]  /*ffb0*/  FFMA.SAT R3, -R28, R41, 0.5 ;  /* 0x3f0000001c037423 */ /* 0x002fe20000002129 */
[----:B------:R-:W-:Y:S02]  /*ffc0*/  HADD2.F32 R4, -RZ, R4.H1_H1 ;  /* 0x30000004ff047230 */ /* 0x000fe40000004100 */
[----:B------:R-:W-:Y:S01]  /*ffd0*/  FMUL R36, R154, R145 ;  /* 0x000000919a247220 */ /* 0x000fe20000400000 */
[--C-:B------:R-:W-:Y:S02]  /*ffe0*/  HADD2.F32 R12, -RZ, R7.reuse.H0_H0 ;  /* 0x20000007ff0c7230 */ /* 0x100fe40000004100 */
[-C--:B------:R-:W-:Y:S01]  /*fff0*/  FFMA.RM R3, R3, R50.reuse, 12582913 ;  /* 0x4b40000103037423 */ /* 0x080fe20000004032 */
[----:B------:R-:W-:Y:S01]  /*10000*/  FFMA R31, -R10, 1.925963033500011079e-08, R31 ;  /* 0x32a570600a1f7823 */ /* 0x000fe2000000011f */
[----:B------:R-:W-:Y:S01]  /*10010*/  FFMA R27, -R24, 1.925963033500011079e-08, R27 ;  /* 0x32a57060181b7823 */ /* 0x000fe2000000011b */
[----:B------:R1:W-:Y:S01]  /*10020*/  MUFU.EX2 R32, R15 ;  /* 0x0000000f00207308 */ /* 0x0003e20000000800 */
[----:B---3--:R-:W-:Y:S01]  /*10030*/  FFMA.RM R11, R14, R50, 12582913 ;  /* 0x4b4000010e0b7423 */ /* 0x008fe20000004032 */
[----:B------:R-:W-:-:S02]  /*10040*/  HADD2.F32 R14, -RZ, R7.H1_H1 ;  /* 0x30000007ff0e7230 */ /* 0x000fc40000004100 */
[----:B------:R-:W-:Y:S01]  /*10050*/  FFMA R0, R155, R0, R146 ;  /* 0x000000009b007223 */ /* 0x000fe20000000092 */
[-C--:B------:R-:W-:Y:S01]  /*10060*/  FFMA.SAT R35, -R8, R41.reuse, 0.5 ;  /* 0x3f00000008237423 */ /* 0x080fe20000002129 */
[----:B------:R-:W-:Y:S01]  /*10070*/  FADD R7, R11, -12583039 ;  /* 0xcb40007f0b077421 */ /* 0x000fe20000000000 */
[----:B------:R-:W-:Y:S01]  /*10080*/  FADD R5, R3, -12583039 ;  /* 0xcb40007f03057421 */ /* 0x000fe20000000000 */
[----:B------:R-:W-:Y:S01]  /*10090*/  FFMA R4, R155, R4, R36 ;  /* 0x000000049b047223 */ /* 0x000fe20000000024 */
[----:B------:R3:W-:Y:S01]  /*100a0*/  MUFU.EX2 R48, R31 ;  /* 0x0000001f00307308 */ /* 0x0007e20000000800 */
[-C--:B-1----:R-:W-:Y:S01]  /*100b0*/  FFMA.SAT R15, -R144, R41.reuse, 0.5 ;  /* 0x3f000000900f7423 */ /* 0x082fe20000002129 */
[----:B------:R-:W-:Y:S01]  /*100c0*/  FFMA R7, -R30, 1.4426950216293334961, -R7 ;  /* 0x3fb8aa3b1e077823 */ /* 0x000fe20000000907 */
[-C--:B------:R-:W-:Y:S01]  /*100d0*/  FFMA.RM R35, R35, R50.reuse, 12582913 ;  /* 0x4b40000123237423 */ /* 0x080fe20000004032 */
[----:B------:R-:W-:Y:S01]  /*100e0*/  FFMA R5, -R28, 1.4426950216293334961, -R5 ;  /* 0x3fb8aa3b1c057823 */ /* 0x000fe20000000905 */
[----:B------:R-:W-:Y:S01]  /*100f0*/  FFMA.RM R15, R15, R50, 12582913 ;  /* 0x4b4000010f0f7423 */ /* 0x000fe20000004032 */
[-C--:B------:R-:W-:Y:S01]  /*10100*/  FFMA.SAT R33, -R4, R41.reuse, 0.5 ;  /* 0x3f00000004217423 */ /* 0x080fe20000002129 */
[--C-:B------:R-:W-:Y:S01]  /*10110*/  HADD2.F32 R10, -RZ, R6.reuse.H0_H0 ;  /* 0x20000006ff0a7230 */ /* 0x100fe20000004100 */
[----:B------:R1:W-:Y:S01]  /*10120*/  MUFU.EX2 R24, R27 ;  /* 0x0000001b00187308 */ /* 0x0003e20000000800 */
[----:B---3--:R-:W-:Y:S01]  /*10130*/  FFMA.SAT R31, -R0, R41, 0.5 ;  /* 0x3f000000001f7423 */ /* 0x008fe20000002129 */
[----:B------:R-:W-:Y:S01]  /*10140*/  FFMA R7, -R30, 1.925963033500011079e-08, R7 ;  /* 0x32a570601e077823 */ /* 0x000fe20000000107 */
[----:B------:R-:W-:-:S02]  /*10150*/  HADD2.F32 R6, -RZ, R6.H1_H1 ;  /* 0x30000006ff067230 */ /* 0x000fc40000004100 */
[----:B------:R-:W-:Y:S01]  /*10160*/  FADD R37, R35, -12583039 ;  /* 0xcb40007f23257421 */ /* 0x000fe20000000000 */
[----:B------:R-:W-:Y:S01]  /*10170*/  FFMA.RM R31, R31, R50, 12582913 ;  /* 0x4b4000011f1f7423 */ /* 0x000fe20000004032 */
[C---:B------:R-:W-:Y:S01]  /*10180*/  FMUL R40, R154.reuse, R149 ;  /* 0x000000959a287220 */ /* 0x040fe20000400000 */
[----:B------:R-:W-:Y:S01]  /*10190*/  FMUL R150, R154, R150 ;  /* 0x000000969a967220 */ /* 0x000fe20000400000 */
[----:B------:R-:W-:Y:S01]  /*101a0*/  FFMA R5, -R28, 1.925963033500011079e-08, R5 ;  /* 0x32a570601c057823 */ /* 0x000fe20000000105 */
[----:B-1----:R-:W-:Y:S01]  /*101b0*/  FADD R27, R15, -12583039 ;  /* 0xcb40007f0f1b7421 */ /* 0x002fe20000000000 */
[C---:B------:R-:W-:Y:S01]  /*101c0*/  FMUL R148, R154.reuse, R148 ;  /* 0x000000949a947220 */ /* 0x040fe20000400000 */
[----:B------:R-:W-:Y:S01]  /*101d0*/  FFMA.RM R33, R33, R50, 12582913 ;  /* 0x4b40000121217423 */ /* 0x000fe20000004032 */
[----:B------:R-:W-:Y:S01]  /*101e0*/  FMUL R42, R154, R151 ;  /* 0x000000979a2a7220 */ /* 0x000fe20000400000 */
[----:B------:R-:W-:Y:S01]  /*101f0*/  FFMA R27, -R144, 1.4426950216293334961, -R27 ;  /* 0x3fb8aa3b901b7823 */ /* 0x000fe2000000091b */
[----:B------:R1:W-:Y:S01]  /*10200*/  MUFU.EX2 R30, R7 ;  /* 0x00000007001e7308 */ /* 0x0003e20000000800 */
[----:B------:R-:W-:Y:S01]  /*10210*/  FFMA R37, -R8, 1.4426950216293334961, -R37 ;  /* 0x3fb8aa3b08257823 */ /* 0x000fe20000000925 */
[C---:B------:R-:W-:Y:S01]  /*10220*/  FFMA R6, R155.reuse, R6, R40 ;  /* 0x000000069b067223 */ /* 0x040fe20000000028 */
[----:B------:R-:W-:Y:S01]  /*10230*/  FFMA R27, -R144, 1.925963033500011079e-08, R27 ;  /* 0x32a57060901b7823 */ /* 0x000fe2000000011b */
[C---:B------:R-:W-:Y:S01]  /*10240*/  FFMA R12, R155.reuse, R12, R150 ;  /* 0x0000000c9b0c7223 */ /* 0x040fe20000000096 */
[C---:B------:R-:W-:Y:S01]  /*10250*/  FFMA R10, R155.reuse, R10, R148 ;  /* 0x0000000a9b0a7223 */ /* 0x040fe20000000094 */
[----:B------:R-:W-:Y:S01]  /*10260*/  FFMA R14, R155, R14, R42 ;  /* 0x0000000e9b0e7223 */ /* 0x000fe2000000002a */
[----:B------:R-:W-:Y:S01]  /*10270*/  FFMA R37, -R8, 1.925963033500011079e-08, R37 ;  /* 0x32a5706008257823 */ /* 0x000fe20000000125 */
[----:B------:R3:W5:Y:S01]  /*10280*/  MUFU.EX2 R28, R5 ;  /* 0x00000005001c7308 */ /* 0x0007620000000800 */
[----:B-1----:R-:W-:Y:S01]  /*10290*/  FADD R7, R31, -12583039 ;  /* 0xcb40007f1f077421 */ /* 0x002fe20000000000 */
[-C--:B------:R-:W-:Y:S01]  /*102a0*/  FFMA.SAT R8, -R6, R41.reuse, 0.5 ;  /* 0x3f00000006087423 */ /* 0x080fe20000002129 */
[-C--:B------:R-:W-:Y:S01]  /*102b0*/  FFMA.SAT R39, -R12, R41.reuse, 0.5 ;  /* 0x3f0000000c277423 */ /* 0x080fe20000002129 */
[----:B------:R-:W-:Y:S01]  /*102c0*/  SHF.L.U32 R9, R9, 0x17, RZ ;  /* 0x0000001709097819 */ /* 0x000fe200000006ff */
[----:B------:R-:W-:Y:S01]  /*102d0*/  FFMA R7, -R0, 1.4426950216293334961, -R7 ;  /* 0x3fb8aa3b00077823 */ /* 0x000fe20000000907 */
[-C--:B------:R-:W-:Y:S01]  /*102e0*/  FFMA.RM R38, R8, R50.reuse, 12582913 ;  /* 0x4b40000108267423 */ /* 0x080fe20000004032 */
[----:B------:R-:W-:Y:S01]  /*102f0*/  FFMA.RM R40, R39, R50, 12582913 ;  /* 0x4b40000127287423 */ /* 0x000fe20000004032 */
[----:B------:R1:W5:Y:S01]  /*10300*/  MUFU.EX2 R36, R27 ;  /* 0x0000001b00247308 */ /* 0x0003620000000800 */
[----:B---3--:R-:W-:Y:S01]  /*10310*/  FADD R5, R33, -12583039 ;  /* 0xcb40007f21057421 */ /* 0x008fe20000000000 */
[----:B------:R-:W-:Y:S01]  /*10320*/  FFMA R7, -R0, 1.925963033500011079e-08, R7 ;  /* 0x32a5706000077823 */ /* 0x000fe20000000107 */
[----:B------:R-:W-:Y:S01]  /*10330*/  FADD R39, R38, -12583039 ;  /* 0xcb40007f26277421 */ /* 0x000fe20000000000 */
[----:B------:R-:W-:Y:S01]  /*10340*/  SHF.L.U32 R23, R23, 0x17, RZ ;  /* 0x0000001717177819 */ /* 0x000fe200000006ff */
[----:B------:R-:W-:Y:S01]  /*10350*/  FFMA R5, -R4, 1.4426950216293334961, -R5 ;  /* 0x3fb8aa3b04057823 */ /* 0x000fe20000000905 */
[----:B------:R-:W-:Y:S01]  /*10360*/  SHF.L.U32 R3, R3, 0x17, RZ ;  /* 0x0000001703037819 */ /* 0x000fe200000006ff */
[----:B--2---:R-:W-:Y:S01]  /*10370*/  FFMA R9, R9, R44, 1 ;  /* 0x3f80000009097423 */ /* 0x004fe2000000002c */
[----:B------:R2:W-:Y:S01]  /*10380*/  MUFU.EX2 R0, R7 ;  /* 0x0000000700007308 */ /* 0x0005e20000000800 */
[-C--:B-1----:R-:W-:Y:S01]  /*10390*/  FFMA.SAT R27, -R10, R41.reuse, 0.5 ;  /* 0x3f0000000a1b7423 */ /* 0x082fe20000002129 */
[----:B------:R-:W-:Y:S01]  /*103a0*/  FFMA.SAT R41, -R14, R41, 0.5 ;  /* 0x3f0000000e297423 */ /* 0x000fe20000002129 */
[----:B------:R-:W-:Y:S01]  /*103b0*/  FFMA R5, -R4, 1.925963033500011079e-08, R5 ;  /* 0x32a5706004057823 */ /* 0x000fe20000000105 */
[----:B------:R-:W-:Y:S01]  /*103c0*/  FFMA R39, -R6, 1.4426950216293334961, -R39 ;  /* 0x3fb8aa3b06277823 */ /* 0x000fe20000000927 */
[-C--:B------:R-:W-:Y:S01]  /*103d0*/  FFMA.RM R27, R27, R50.reuse, 12582913 ;  /* 0x4b4000011b1b7423 */ /* 0x080fe20000004032 */
[----:B------:R-:W-:Y:S01]  /*103e0*/  FFMA.RM R41, R41, R50, 12582913 ;  /* 0x4b40000129297423 */ /* 0x000fe20000004032 */
[----:B----4-:R-:W-:Y:S01]  /*103f0*/  FFMA R34, R23, R34, 1 ;  /* 0x3f80000017227423 */ /* 0x010fe20000000022 */
[----:B------:R1:W3:Y:S01]  /*10400*/  MUFU.EX2 R4, R5 ;  /* 0x0000000500047308 */ /* 0x0002e20000000800 */
[----:B--2---:R-:W-:Y:S01]  /*10410*/  FADD R7, R40, -12583039 ;  /* 0xcb40007f28077421 */ /* 0x004fe20000000000 */
[----:B------:R-:W-:Y:S01]  /*10420*/  FADD R43, R41, -12583039 ;  /* 0xcb40007f292b7421 */ /* 0x000fe20000000000 */
[----:B-----5:R-:W-:Y:S01]  /*10430*/  FFMA R23, R3, R28, 1 ;  /* 0x3f80000003177423 */ /* 0x020fe2000000001c */
[----:B------:R-:W-:Y:S01]  /*10440*/  FFMA R39, -R6, 1.925963033500011079e-08, R39 ;  /* 0x32a5706006277823 */ /* 0x000fe20000000127 */
[----:B------:R-:W-:Y:S01]  /*10450*/  FFMA R7, -R12, 1.4426950216293334961, -R7 ;  /* 0x3fb8aa3b0c077823 */ /* 0x000fe20000000907 */
[----:B------:R-:W-:Y:S01]  /*10460*/  FFMA R43, -R14, 1.4426950216293334961, -R43 ;  /* 0x3fb8aa3b0e2b7823 */ /* 0x000fe2000000092b */
[----:B------:R-:W-:Y:S01]  /*10470*/  IADD3 R3, R9, 0x1800000, RZ ;  /* 0x0180000009037810 */ /* 0x000fe20007ffe0ff */
[----:B------:R-:W2:Y:S01]  /*10480*/  MUFU.EX2 R8, R37 ;  /* 0x0000002500087308 */ /* 0x000ea20000000800 */
[----:B-1----:R-:W-:Y:S01]  /*10490*/  FADD R5, R27, -12583039 ;  /* 0xcb40007f1b057421 */ /* 0x002fe20000000000 */
[----:B------:R-:W-:Y:S01]  /*104a0*/  FFMA R7, -R12, 1.925963033500011079e-08, R7 ;  /* 0x32a570600c077823 */ /* 0x000fe20000000107 */
[----:B------:R-:W-:Y:S01]  /*104b0*/  FFMA R43, -R14, 1.925963033500011079e-08, R43 ;  /* 0x32a570600e2b7823 */ /* 0x000fe2000000012b */
[----:B------:R-:W-:Y:S01]  /*104c0*/  LOP3.LUT R3, R3, 0x7f800000, RZ, 0xc0, !PT ;  /* 0x7f80000003037812 */ /* 0x000fe200078ec0ff */
[----:B------:R-:W-:Y:S01]  /*104d0*/  FFMA R5, -R10, 1.4426950216293334961, -R5 ;  /* 0x3fb8aa3b0a057823 */ /* 0x000fe20000000905 */
[----:B------:R-:W-:Y:S01]  /*104e0*/  SHF.L.U32 R25, R25, 0x17, RZ ;  /* 0x0000001719197819 */ /* 0x000fe200000006ff */
[----:B------:R-:W-:Y:S01]  /*104f0*/  IMAD.SHL.U32 R38, R38, 0x800000, RZ ;  /* 0x0080000026267824 */ /* 0x000fe200078e00ff */
[----:B------:R-:W-:Y:S01]  /*10500*/  MUFU.EX2 R39, R39 ;  /* 0x0000002700277308 */ /* 0x000fe20000000800 */
[----:B------:R-:W-:Y:S01]  /*10510*/  FFMA R5, -R10, 1.925963033500011079e-08, R5 ;  /* 0x32a570600a057823 */ /* 0x000fe20000000105 */
[----:B------:R-:W-:Y:S01]  /*10520*/  ISETP.GT.U32.AND P1, PT, R3, 0x1ffffff, PT ;  /* 0x01ffffff0300780c */ /* 0x000fe20003f24070 */
[----:B------:R-:W-:Y:S01]  /*10530*/  BSSY B1, `(.L_x_451) ;  /* 0x0000026000017945 */ /* 0x000fe20003800000 */
[----:B------:R-:W-:Y:S01]  /*10540*/  SHF.L.U32 R15, R15, 0x17, RZ ;  /* 0x000000170f0f7819 */ /* 0x000fe200000006ff */
[----:B------:R-:W-:Y:S01]  /*10550*/  FFMA R25, R25, R24, 1 ;  /* 0x3f80000019197423 */ /* 0x000fe20000000018 */
[----:B------:R-:W-:-:S02]  /*10560*/  SHF.L.U32 R13, R13, 0x17, RZ ;  /* 0x000000170d0d7819 */ /* 0x000fc400000006ff */
        /* <DEDUP_REMOVED lines=10> */
[----:B------:R-:W-:Y:S01]  /*10610*/  FFMA R48, R29, R48, 1 ;  /* 0x3f8000001d307423 */ /* 0x000fe20000000030 */
[----:B------:R-:W-:Y:S01]  /*10620*/  SHF.L.U32 R35, R35, 0x17, RZ ;  /* 0x0000001723237819 */ /* 0x000fe200000006ff */
[----:B------:R-:W-:Y:S01]  /*10630*/  FFMA R30, R11, R30, 1 ;  /* 0x3f8000000b1e7423 */ /* 0x000fe2000000001e */
[----:B------:R-:W-:Y:S01]  /*10640*/  SHF.L.U32 R27, R27, 0x17, RZ ;  /* 0x000000171b1b7819 */ /* 0x000fe200000006ff */
[----:B---3--:R-:W-:Y:S01]  /*10650*/  FFMA R24, R33, R4, 1 ;  /* 0x3f80000021187423 */ /* 0x008fe20000000004 */
[----:B------:R-:W-:Y:S01]  /*10660*/  SHF.L.U32 R40, R40, 0x17, RZ ;  /* 0x0000001728287819 */ /* 0x000fe200000006ff */
[----:B------:R-:W3:Y:S01]  /*10670*/  MUFU.EX2 R10, R43 ;  /* 0x0000002b000a7308 */ /* 0x000ee20000000800 */
[----:B------:R-:W-:Y:S01]  /*10680*/  SHF.L.U32 R41, R41, 0x17, RZ ;  /* 0x0000001729297819 */ /* 0x000fe200000006ff */
[----:B------:R-:W-:Y:S01]  /*10690*/  FFMA R28, R31, R0, 1 ;  /* 0x3f8000001f1c7423 */ /* 0x000fe20000000000 */
[----:B--2---:R-:W-:Y:S01]  /*106a0*/  FFMA R35, R35, R8, 1 ;  /* 0x3f80000023237423 */ /* 0x004fe20000000008 */
[----:B-1----:R-:W-:Y:S01]  /*106b0*/  FFMA R36, R27, R6, 1 ;  /* 0x3f8000001b247423 */ /* 0x002fe20000000006 */
[----:B------:R-:W-:Y:S01]  /*106c0*/  FFMA R39, R38, R39, 1 ;  /* 0x3f80000026277423 */ /* 0x000fe20000000027 */
[----:B----4-:R-:W-:Y:S01]  /*106d0*/  FFMA R40, R40, R7, 1 ;  /* 0x3f80000028287423 */ /* 0x010fe20000000007 */
[----:B---3--:R-:W-:Y:S01]  /*106e0*/  FFMA R41, R41, R10, 1 ;  /* 0x3f80000029297423 */ /* 0x008fe2000000000a */
[----:B------:R-:W-:Y:S06]  /*106f0*/  @P1 BRA `(.L_x_452) ;  /* 0x0000000000141947 */ /* 0x000fec0003800000 */
[----:B------:R-:W-:Y:S02]  /*10700*/  MOV R0, R9 ;  /* 0x0000000900007202 */ /* 0x000fe40000000f00 */
[----:B------:R-:W-:-:S07]  /*10710*/  MOV R12, 0x10730 ;  /* 0x00010730000c7802 */ /* 0x000fce0000000f00 */
[----:B------:R-:W-:Y:S05]  /*10720*/  CALL.REL.NOINC `($__internal_0_$__cuda_sm20_rcp_rn_f32_slowpath) ;  /* 0x0000005000cc7944 */ /* 0x000fea0003c00000 */
[----:B------:R-:W-:Y:S01]  /*10730*/  MOV R4, R0 ;  /* 0x0000000000047202 */ /* 0x000fe20000000f00 */
[----:B------:R-:W-:Y:S06]  /*10740*/  BRA `(.L_x_453) ;  /* 0x0000000000107947 */ /* 0x000fec0003800000 */
.L_x_452:
[----:B------:R-:W1:Y:S02]  /*10750*/  MUFU.RCP R4, R9 ;  /* 0x0000000900047308 */ /* 0x000e640000001000 */
[----:B-1----:R-:W-:-:S04]  /*10760*/  FFMA R0, R9, R4, -1 ;  /* 0xbf80000009007423 */ /* 0x002fc80000000004 */
[----:B------:R-:W-:-:S04]  /*10770*/  FADD.FTZ R3, -R0, -RZ ;  /* 0x800000ff00037221 */ /* 0x000fc80000010100 */
[----:B------:R-:W-:-:S07]  /*10780*/  FFMA R4, R4, R3, R4 ;  /* 0x0000000304047223 */ /* 0x000fce0000000004 */
.L_x_453:
[----:B------:R-:W-:Y:S05]  /*10790*/  BSYNC B1 ;  /* 0x0000000000017941 */ /* 0x000fea0003800000 */
.L_x_451:
        /* <DEDUP_REMOVED lines=10> */
.L_x_455:
[----:B------:R-:W1:Y:S02]  /*10840*/  MUFU.RCP R5, R32 ;  /* 0x0000002000057308 */ /* 0x000e640000001000 */
[----:B-1----:R-:W-:-:S04]  /*10850*/  FFMA R0, R32, R5, -1 ;  /* 0xbf80000020007423 */ /* 0x002fc80000000005 */
[----:B------:R-:W-:-:S04]  /*10860*/  FADD.FTZ R0, -R0, -RZ ;  /* 0x800000ff00007221 */ /* 0x000fc80000010100 */
[----:B------:R-:W-:-:S07]  /*10870*/  FFMA R5, R5, R0, R5 ;  /* 0x0000000005057223 */ /* 0x000fce0000000005 */
.L_x_456:
[----:B------:R-:W-:Y:S05]  /*10880*/  BSYNC B1 ;  /* 0x0000000000017941 */ /* 0x000fea0003800000 */
.L_x_454:
        /* <DEDUP_REMOVED lines=10> */
.L_x_458:
[----:B------:R-:W1:Y:S02]  /*10930*/  MUFU.RCP R6, R21 ;  /* 0x0000001500067308 */ /* 0x000e640000001000 */
[----:B-1----:R-:W-:-:S04]  /*10940*/  FFMA R0, R21, R6, -1 ;  /* 0xbf80000015007423 */ /* 0x002fc80000000006 */
[----:B------:R-:W-:-:S04]  /*10950*/  FADD.FTZ R3, -R0, -RZ ;  /* 0x800000ff00037221 */ /* 0x000fc80000010100 */
[----:B------:R-:W-:-:S07]  /*10960*/  FFMA R6, R6, R3, R6 ;  /* 0x0000000306067223 */ /* 0x000fce0000000006 */
.L_x_459:
[----:B------:R-:W-:Y:S05]  /*10970*/  BSYNC B1 ;  /* 0x0000000000017941 */ /* 0x000fea0003800000 */
.L_x_457:
        /* <DEDUP_REMOVED lines=10> */
.L_x_461:
[----:B------:R-:W1:Y:S02]  /*10a20*/  MUFU.RCP R7, R34 ;  /* 0x0000002200077308 */ /* 0x000e640000001000 */
[----:B-1----:R-:W-:-:S04]  /*10a30*/  FFMA R0, R34, R7, -1 ;  /* 0xbf80000022007423 */ /* 0x002fc80000000007 */
[----:B------:R-:W-:-:S04]  /*10a40*/  FADD.FTZ R0, -R0, -RZ ;  /* 0x800000ff00007221 */ /* 0x000fc80000010100 */
[----:B------:R-:W-:-:S07]  /*10a50*/  FFMA R7, R7, R0, R7 ;  /* 0x0000000007077223 */ /* 0x000fce0000000007 */
.L_x_462:
[----:B------:R-:W-:Y:S05]  /*10a60*/  BSYNC B1 ;  /* 0x0000000000017941 */ /* 0x000fea0003800000 */
.L_x_460:
        /* <DEDUP_REMOVED lines=10> */
.L_x_464:
[----:B------:R-:W1:Y:S02]  /*10b10*/  MUFU.RCP R8, R25 ;  /* 0x0000001900087308 */ /* 0x000e640000001000 */
[----:B-1----:R-:W-:-:S04]  /*10b20*/  FFMA R0, R25, R8, -1 ;  /* 0xbf80000019007423 */ /* 0x002fc80000000008 */
[----:B------:R-:W-:-:S04]  /*10b30*/  FADD.FTZ R3, -R0, -RZ ;  /* 0x800000ff00037221 */ /* 0x000fc80000010100 */
[----:B------:R-:W-:-:S07]  /*10b40*/  FFMA R8, R8, R3, R8 ;  /* 0x0000000308087223 */ /* 0x000fce0000000008 */
.L_x_465:
[----:B------:R-:W-:Y:S05]  /*10b50*/  BSYNC B1 ;  /* 0x0000000000017941 */ /* 0x000fea0003800000 */
.L_x_463:
        /* <DEDUP_REMOVED lines=10> */
.L_x_467:
[----:B------:R-:W1:Y:S02]  /*10c00*/  MUFU.RCP R9, R48 ;  /* 0x0000003000097308 */ /* 0x000e640000001000 */
[----:B-1----:R-:W-:-:S04]  /*10c10*/  FFMA R0, R48, R9, -1 ;  /* 0xbf80000030007423 */ /* 0x002fc80000000009 */
[----:B------:R-:W-:-:S04]  /*10c20*/  FADD.FTZ R0, -R0, -RZ ;  /* 0x800000ff00007221 */ /* 0x000fc80000010100 */
[----:B------:R-:W-:-:S07]  /*10c30*/  FFMA R9, R9, R0, R9 ;  /* 0x0000000009097223 */ /* 0x000fce0000000009 */
.L_x_468:
[----:B------:R-:W-:Y:S05]  /*10c40*/  BSYNC B1 ;  /* 0x0000000000017941 */ /* 0x000fea0003800000 */
.L_x_466:
        /* <DEDUP_REMOVED lines=10> */
.L_x_470:
[----:B------:R-:W1:Y:S02]  /*10cf0*/  MUFU.RCP R10, R23 ;  /* 0x00000017000a7308 */ /* 0x000e640000001000 */
[----:B-1----:R-:W-:-:S04]  /*10d00*/  FFMA R0, R23, R10, -1 ;  /* 0xbf80000017007423 */ /* 0x002fc8000000000a */
[----:B------:R-:W-:-:S04]  /*10d10*/  FADD.FTZ R3, -R0, -RZ ;  /* 0x800000ff00037221 */ /* 0x000fc80000010100 */
[----:B------:R-:W-:-:S07]  /*10d20*/  FFMA R10, R10, R3, R10 ;  /* 0x000000030a0a7223 */ /* 0x000fce000000000a */
.L_x_471:
[----:B------:R-:W-:Y:S05]  /*10d30*/  BSYNC B1 ;  /* 0x0000000000017941 */ /* 0x000fea0003800000 */
.L_x_469:
        /* <DEDUP_REMOVED lines=10> */
.L_x_473:
[----:B------:R-:W1:Y:S02]  /*10de0*/  MUFU.RCP R11, R30 ;  /* 0x0000001e000b7308 */ /* 0x000e640000001000 */
[----:B-1----:R-:W-:-:S04]  /*10df0*/  FFMA R0, R30, R11, -1 ;  /* 0xbf8000001e007423 */ /* 0x002fc8000000000b */
[----:B------:R-:W-:-:S04]  /*10e00*/  FADD.FTZ R0, -R0, -RZ ;  /* 0x800000ff00007221 */ /* 0x000fc80000010100 */
[----:B------:R-:W-:-:S07]  /*10e10*/  FFMA R11, R11, R0, R11 ;  /* 0x000000000b0b7223 */ /* 0x000fce000000000b */
.L_x_474:
[----:B------:R-:W-:Y:S05]  /*10e20*/  BSYNC B1 ;  /* 0x0000000000017941 */ /* 0x000fea0003800000 */
.L_x_472:
        /* <DEDUP_REMOVED lines=10> */
.L_x_476:
[----:B------:R-:W1:Y:S02]  /*10ed0*/  MUFU.RCP R14, R15 ;  /* 0x0000000f000e7308 */ /* 0x000e640000001000 */
[----:B-1----:R-:W-:-:S04]  /*10ee0*/  FFMA R0, R15, R14, -1 ;  /* 0xbf8000000f007423 */ /* 0x002fc8000000000e */
[----:B------:R-:W-:-:S04]  /*10ef0*/  FADD.FTZ R3, -R0, -RZ ;  /* 0x800000ff00037221 */ /* 0x000fc80000010100 */
[----:B------:R-:W-:-:S07]  /*10f00*/  FFMA R14, R14, R3, R14 ;  /* 0x000000030e0e7223 */ /* 0x000fce000000000e */
.L_x_477:
[----:B------:R-:W-:Y:S05]  /*10f10*/  BSYNC B1 ;  /* 0x0000000000017941 */ /* 0x000fea0003800000 */
.L_x_475:
        /* <DEDUP_REMOVED lines=10> */
.L_x_479:
[----:B------:R-:W1:Y:S02]  /*10fc0*/  MUFU.RCP R15, R24 ;  /* 0x00000018000f7308 */ /* 0x000e640000001000 */
[----:B-1----:R-:W-:-:S04]  /*10fd0*/  FFMA R0, R24, R15, -1 ;  /* 0xbf80000018007423 */ /* 0x002fc8000000000f */
[----:B------:R-:W-:-:S04]  /*10fe0*/  FADD.FTZ R0, -R0, -RZ ;  /* 0x800000ff00007221 */ /* 0x000fc80000010100 */
[----:B------:R-:W-:-:S07]  /*10ff0*/  FFMA R15, R15, R0, R15 ;  /* 0x000000000f0f7223 */ /* 0x000fce000000000f */
.L_x_480:
[----:B------:R-:W-:Y:S05]  /*11000*/  BSYNC B1 ;  /* 0x0000000000017941 */ /* 0x000fea0003800000 */
.L_x_478:
        /* <DEDUP_REMOVED lines=10> */
.L_x_482:
[----:B------:R-:W1:Y:S02]  /*110b0*/  MUFU.RCP R21, R28 ;  /* 0x0000001c00157308 */ /* 0x000e640000001000 */
[----:B-1----:R-:W-:-:S04]  /*110c0*/  FFMA R0, R28, R21, -1 ;  /* 0xbf8000001c007423 */ /* 0x002fc80000000015 */
[----:B------:R-:W-:-:S04]  /*110d0*/  FADD.FTZ R0, -R0, -RZ ;  /* 0x800000ff00007221 */ /* 0x000fc80000010100 */
[----:B------:R-:W-:-:S07]  /*110e0*/  FFMA R21, R21, R0, R21 ;  /* 0x0000000015157223 */ /* 0x000fce0000000015 */
.L_x_483:
[----:B------:R-:W-:Y:S05]  /*110f0*/  BSYNC B1 ;  /* 0x0000000000017941 */ /* 0x000fea0003800000 */
.L_x_481:
        /* <DEDUP_REMOVED lines=10> */
.L_x_485:
[----:B------:R-:W1:Y:S02]  /*111a0*/  MUFU.RCP R24, R35 ;  /* 0x0000002300187308 */ /* 0x000e640000001000 */
[----:B-1----:R-:W-:-:S04]  /*111b0*/  FFMA R0, R35, R24, -1 ;  /* 0xbf80000023007423 */ /* 0x002fc80000000018 */
[----:B------:R-:W-:-:S04]  /*111c0*/  FADD.FTZ R3, -R0, -RZ ;  /* 0x800000ff00037221 */ /* 0x000fc80000010100 */
[----:B------:R-:W-:-:S07]  /*111d0*/  FFMA R24, R24, R3, R24 ;  /* 0x0000000318187223 */ /* 0x000fce0000000018 */
.L_x_486:
[----:B------:R-:W-:Y:S05]  /*111e0*/  BSYNC B1 ;  /* 0x0000000000017941 */ /* 0x000fea0003800000 */
.L_x_484:
        /* <DEDUP_REMOVED lines=10> */
.L_x_488:
[----:B------:R-:W1:Y:S02]  /*11290*/  MUFU.RCP R23, R36 ;  /* 0x0000002400177308 */ /* 0x000e640000001000 */
[----:B-1----:R-:W-:-:S04]  /*112a0*/  FFMA R0, R36, R23, -1 ;  /* 0xbf80000024007423 */ /* 0x002fc80000000017 */
[----:B------:R-:W-:-:S04]  /*112b0*/  FADD.FTZ R0, -R0, -RZ ;  /* 0x800000ff00007221 */ /* 0x000fc80000010100 */
[----:B------:R-:W-:-:S07]  /*112c0*/  FFMA R23, R23, R0, R23 ;  /* 0x0000000017177223 */ /* 0x000fce0000000017 */
.L_x_489:
[----:B------:R-:W-:Y:S05]  /*112d0*/  BSYNC B1 ;  /* 0x0000000000017941 */ /* 0x000fea0003800000 */
.L_x_487:
        /* <DEDUP_REMOVED lines=10> */
.L_x_491:
[----:B------:R-:W1:Y:S02]  /*11380*/  MUFU.RCP R28, R39 ;  /* 0x00000027001c7308 */ /* 0x000e640000001000 */
[----:B-1----:R-:W-:-:S04]  /*11390*/  FFMA R0, R39, R28, -1 ;  /* 0xbf80000027007423 */ /* 0x002fc8000000001c */
[----:B------:R-:W-:-:S04]  /*113a0*/  FADD.FTZ R3, -R0, -RZ ;  /* 0x800000ff00037221 */ /* 0x000fc80000010100 */
[----:B------:R-:W-:-:S07]  /*113b0*/  FFMA R28, R28, R3, R28 ;  /* 0x000000031c1c7223 */ /* 0x000fce000000001c */
.L_x_492:
[----:B------:R-:W-:Y:S05]  /*113c0*/  BSYNC B1 ;  /* 0x0000000000017941 */ /* 0x000fea0003800000 */
.L_x_490:
        /* <DEDUP_REMOVED lines=10> */
.L_x_494:
[----:B------:R-:W1:Y:S02]  /*11470*/  MUFU.RCP R25, R40 ;  /* 0x0000002800197308 */ /* 0x000e640000001000 */
[----:B-1----:R-:W-:-:S04]  /*11480*/  FFMA R0, R40, R25, -1 ;  /* 0xbf80000028007423 */ /* 0x002fc80000000019 */
[----:B------:R-:W-:-:S04]  /*11490*/  FADD.FTZ R0, -R0, -RZ ;  /* 0x800000ff00007221 */ /* 0x000fc80000010100 */
[----:B------:R-:W-:-:S07]  /*114a0*/  FFMA R25, R25, R0, R25 ;  /* 0x0000000019197223 */ /* 0x000fce0000000019 */
.L_x_495:
[----:B------:R-:W-:Y:S05]  /*114b0*/  BSYNC B1 ;  /* 0x0000000000017941 */ /* 0x000fea0003800000 */
.L_x_493:
        /* <DEDUP_REMOVED lines=8> */
.L_x_496:
[----:B------:R-:W1:Y:S02]  /*11540*/  MUFU.RCP R0, R41 ;  /* 0x0000002900007308 */ /* 0x000e640000001000 */
[----:B-1----:R-:W-:-:S04]  /*11550*/  FFMA R3, R41, R0, -1 ;  /* 0xbf80000029037423 */ /* 0x002fc80000000000 */
[----:B------:R-:W-:-:S04]  /*11560*/  FADD.FTZ R3, -R3, -RZ ;  /* 0x800000ff03037221 */ /* 0x000fc80000010100 */
[----:B------:R-:W-:-:S07]  /*11570*/  FFMA R0, R0, R3, R0 ;  /* 0x0000000300007223 */ /* 0x000fce0000000000 */
.L_x_497:
        /* <DEDUP_REMOVED lines=29> */
.L_x_499:
[----:B------:R-:W-:Y:S05]  /*11750*/  BSYNC B0 ;  /* 0x0000000000007941 */ /* 0x000fea0003800000 */
.L_x_498:
[----:B------:R-:W-:Y:S06]  /*11760*/  BAR.SYNC.DEFER_BLOCKING 0x1, 0x100 ;  /* 0x0044000000007b1d */ /* 0x000fec0000010000 */
[----:B------:R-:W-:Y:S04]  /*11770*/  BSSY B0, `(.L_x_500) ;  /* 0x0000009000007945 */ /* 0x000fe80003800000 */
[----:B------:R-:W-:Y:S05]  /*11780*/  @P0 BRA `(.L_x_501) ;  /* 0x00000000001c0947 */ /* 0x000fea0003800000 */
[----:B------:R-:W-:-:S13]  /*11790*/  ISETP.NE.AND P0, PT, R156, 0x3, PT ;  /* 0x000000039c00780c */ /* 0x000fda0003f05270 */
[----:B------:R-:W-:Y:S05]  /*117a0*/  @!P0 BRA `(.L_x_502) ;  /* 0x0000000000048947 */ /* 0x000fea0003800000 */
[----:B------:R-:W-:Y:S01]  /*117b0*/  BPT.TRAP 0x1 ;  /* 0x000000040000795c */ /* 0x000fe20000300000 */
.L_x_502:
[----:B------:R-:W-:-:S04]  /*117c0*/  ULEA UR4, UR36, UR45, 0x3 ;  /* 0x0000002d24047291 */ /* 0x000fc8000f8e183f */
[----:B------:R-:W-:-:S04]  /*117d0*/  UIADD3 UR4, UR4, 0x60, URZ ;  /* 0x0000006004047890 */ /* 0x000fc8000fffe03f */
[----:B------:R-:W-:-:S09]  /*117e0*/  UPRMT UR4, UR50, 0x654, UR4 ;  /* 0x0000065432047896 */ /* 0x000fd20008000004 */
[----:B------:R-:W-:Y:S03]  /*117f0*/  SYNCS.ARRIVE.TRANS64.RED.A1T0 RZ, [UR4], RZ ;  /* 0x000000ffffff79a7 */ /* 0x000fe60008100404 */
.L_x_501:
[----:B------:R-:W-:Y:S05]  /*11800*/  BSYNC B0 ;  /* 0x0000000000007941 */ /* 0x000fea0003800000 */
.L_x_500:
[----:B------:R-:W-:Y:S01]  /*11810*/  IADD3 R2, P0, R2, UR46, RZ ;  /* 0x0000002e02027c10 */ /* 0x000fe2000ff1e0ff */
[----:B------:R-:W-:Y:S01]  /*11820*/  ULDC.64 UR4, c[0x0][0x8f8] ;  /* 0x00023e0000047ab9 */ /* 0x000fe20000000a00 */
[----:B------:R-:W-:Y:S01]  /*11830*/  UIADD3 UR36, UR36, 0x1, URZ ;  /* 0x0000000124247890 */ /* 0x000fe2000fffe03f */
[----:B------:R-:W-:Y:S01]  /*11840*/  PRMT R0, RZ, 0x7610, R0 ;  /* 0x00007610ff007816 */ /* 0x000fe20000000000 */
[----:B------:R-:W-:Y:S01]  /*11850*/  UMOV UR55, 0xffffffff ;  /* 0xffffffff00377882 */ /* 0x000fe20000000000 */
[----:B------:R-:W-:Y:S01]  /*11860*/  IADD3.X R16, R16, UR38, RZ, P0, !PT ;  /* 0x0000002610107c10 */ /* 0x000fe200087fe4ff */
[----:B------:R-:W-:Y:S01]  /*11870*/  UISETP.NE.AND UP0, UPT, UR36, 0x4, UPT ;  /* 0x000000042400788c */ /* 0x000fe2000bf05270 */
[----:B------:R-:W-:Y:S02]  /*11880*/  ISETP.GE.U32.AND P0, PT, R2, UR4, PT ;  /* 0x0000000402007c0c */ /* 0x000fe4000bf06070 */
[----:B------:R-:W-:Y:S01]  /*11890*/  MOV R23, 0xffffffff ;  /* 0xffffffff00177802 */ /* 0x000fe20000000f00 */
[----:B------:R-:W-:Y:S01]  /*118a0*/  USEL UR36, UR36, URZ, UP0 ;  /* 0x0000003f24247287 */ /* 0x000fe20008000000 */
[----:B------:R-:W-:-:S02]  /*118b0*/  ISETP.GE.U32.AND.EX P0, PT, R16, UR5, PT, P0 ;  /* 0x0000000510007c0c */ /* 0x000fc4000bf06100 */
[----:B------:R-:W-:-:S11]  /*118c0*/  MOV R158, 0xffffffff ;  /* 0xffffffff009e7802 */ /* 0x000fd60000000f00 */
[----:B------:R-:W-:Y:S05]  /*118d0*/  @P0 BRA `(.L_x_503) ;  /* 0x00000004006c0947 */ /* 0x000fea0003800000 */
[----:B------:R-:W2:Y:S01]  /*118e0*/  S2R R12, SR_CTAID.X ;  /* 0x00000000000c7919 */ /* 0x000ea20000002500 */
[----:B-1----:R-:W1:Y:S01]  /*118f0*/  LDC.64 R10, c[0x0][0x8d0] ;  /* 0x00023400ff0a7b82 */ /* 0x002e620000000a00 */
[----:B------:R-:W-:Y:S01]  /*11900*/  ULDC UR4, c[0x0][0x150] ;  /* 0x0000540000047ab9 */ /* 0x000fe20000000800 */
[----:B------:R-:W-:Y:S01]  /*11910*/  MOV R8, R2 ;  /* 0x0000000200087202 */ /* 0x000fe20000000f00 */
[----:B------:R-:W3:Y:S01]  /*11920*/  S2R R24, SR_CTAID.Y ;  /* 0x0000000000187919 */ /* 0x000ee20000002600 */
[----:B------:R-:W-:-:S04]  /*11930*/  MOV R9, R16 ;  /* 0x0000001000097202 */ /* 0x000fc80000000f00 */
[----:B------:R-:W4:Y:S08]  /*11940*/  LDC R25, c[0x0][0x144] ;  /* 0x00005100ff197b82 */ /* 0x000f300000000800 */
[----:B------:R-:W3:Y:S08]  /*11950*/  LDC R0, c[0x0][0x8d8] ;  /* 0x00023600ff007b82 */ /* 0x000ef00000000800 */
[----:B------:R-:W3:Y:S01]  /*11960*/  LDC.64 R14, c[0x0][0x8c8] ;  /* 0x00023200ff0e7b82 */ /* 0x000ee20000000a00 */
[----:B-1----:R-:W-:-:S04]  /*11970*/  ISETP.NE.U32.AND P0, PT, R10, RZ, PT ;  /* 0x000000ff0a00720c */ /* 0x002fc80003f05070 */
[----:B------:R-:W-:Y:S02]  /*11980*/  ISETP.NE.AND.EX P0, PT, R11, RZ, PT, P0 ;  /* 0x000000ff0b00720c */ /* 0x000fe40003f05300 */
[----:B--2---:R-:W-:-:S05]  /*11990*/  I2FP.F32.U32 R3, R12 ;  /* 0x0000000c00037245 */ /* 0x004fca0000201000 */
[----:B------:R-:W-:-:S04]  /*119a0*/  FMUL R3, R3, UR4 ;  /* 0x0000000403037c20 */ /* 0x000fc80008400000 */
[----:B------:R1:W2:Y:S02]  /*119b0*/  F2I.U32.TRUNC.NTZ R23, R3 ;  /* 0x0000000300177305 */ /* 0x0002a4000020f000 */
[----:B----4-:R-:W-:Y:S05]  /*119c0*/  @!P0 BRA `(.L_x_504) ;  /* 0x0000000000288947 */ /* 0x010fea0003800000 */
[----:B-1----:R-:W1:Y:S02]  /*119d0*/  LDC R3, c[0x0][0x8dc] ;  /* 0x00023700ff037b82 */ /* 0x002e640000000800 */
[----:B-1----:R-:W-:-:S04]  /*119e0*/  IADD3 R3, P0, R2, R3, RZ ;  /* 0x0000000302037210 */ /* 0x002fc80007f1e0ff */
[----:B------:R-:W-:-:S05]  /*119f0*/  IADD3.X R13, RZ, R16, RZ, P0, !PT ;  /* 0x00000010ff0d7210 */ /* 0x000fca00007fe4ff */
[----:B------:R-:W-:-:S04]  /*11a00*/  IMAD.WIDE.U32 R4, R13, R10, RZ ;  /* 0x0000000a0d047225 */ /* 0x000fc800078e00ff */
[----:B------:R-:W-:-:S04]  /*11a10*/  IMAD.WIDE.U32 R6, P0, R3, R11, R4 ;  /* 0x0000000b03067225 */ /* 0x000fc80007800004 */
[----:B------:R-:W-:Y:S01]  /*11a20*/  IMAD.WIDE.U32 R4, R3, R10, RZ ;  /* 0x0000000a03047225 */ /* 0x000fe200078e00ff */
[----:B------:R-:W-:-:S03]  /*11a30*/  MOV R8, R7 ;  /* 0x0000000700087202 */ /* 0x000fc60000000f00 */
[----:B------:R-:W-:Y:S01]  /*11a40*/  IMAD.X R9, RZ, RZ, RZ, P0 ;  /* 0x000000ffff097224 */ /* 0x000fe200000e06ff */
[----:B------:R-:W-:-:S05]  /*11a50*/  IADD3 RZ, P0, R5, R6, RZ ;  /* 0x0000000605ff7210 */ /* 0x000fca0007f1e0ff */
[----:B------:R-:W-:-:S08]  /*11a60*/  IMAD.WIDE.U32.X R8, R13, R11, R8, P0 ;  /* 0x0000000b0d087225 */ /* 0x000fd000000e0408 */
.L_x_504:
[-CC-:B---3--:R-:W-:Y:S01]  /*11a70*/  SHF.R.U64 R31, R8, R0.reuse, R9.reuse ;  /* 0x00000000081f7219 */ /* 0x188fe20000001209 */
[----:B------:R-:W3:Y:S01]  /*11a80*/  LDC.64 R20, c[0x0][0x8e8] ;  /* 0x00023a00ff147b82 */ /* 0x000ee20000000a00 */
[----:B------:R-:W-:Y:S01]  /*11a90*/  SHF.R.U32.HI R0, RZ, R0, R9 ;  /* 0x00000000ff007219 */ /* 0x000fe20000011609 */
[----:B------:R-:W-:Y:S01]  /*11aa0*/  ULDC UR4, c[0x0][0x154] ;  /* 0x0000550000047ab9 */ /* 0x000fe20000000800 */
[----:B------:R-:W-:Y:S02]  /*11ab0*/  IADD3 R7, P0, RZ, -R31, RZ ;  /* 0x8000001fff077210 */ /* 0x000fe40007f1e0ff */
[----:B--2---:R-:W-:Y:S02]  /*11ac0*/  IADD3 R23, -R23, RZ, RZ ;  /* 0x000000ff17177210 */ /* 0x004fe40007ffe1ff */
[----:B-1----:R-:W-:Y:S01]  /*11ad0*/  IADD3.X R3, RZ, ~R0, RZ, P0, !PT ;  /* 0x80000000ff037210 */ /* 0x002fe200007fe4ff */
[----:B------:R-:W1:Y:S02]  /*11ae0*/  LDC R6, c[0x0][0x8c0] ;  /* 0x00023000ff067b82 */ /* 0x000e640000000800 */
[----:B------:R-:W-:-:S02]  /*11af0*/  IMAD R26, R25, R23, R12 ;  /* 0x00000017191a7224 */ /* 0x000fc400078e020c */
[----:B------:R-:W-:Y:S01]  /*11b00*/  IMAD R0, R3, R14, RZ ;  /* 0x0000000e03007224 */ /* 0x000fe200078e02ff */
[----:B------:R-:W-:-:S03]  /*11b10*/  MOV R3, R16 ;  /* 0x0000001000037202 */ /* 0x000fc60000000f00 */
[----:B------:R-:W2:Y:S01]  /*11b20*/  LDC R8, c[0x0][0x8b0] ;  /* 0x00022c00ff087b82 */ /* 0x000ea20000000800 */
[----:B------:R-:W-:-:S04]  /*11b30*/  IMAD.WIDE.U32 R4, R7, R14, R2 ;  /* 0x0000000e07047225 */ /* 0x000fc800078e0002 */
[----:B------:R-:W-:Y:S01]  /*11b40*/  IMAD R3, R7, R15, R0 ;  /* 0x0000000f07037224 */ /* 0x000fe200078e0200 */
[----:B------:R-:W-:Y:S02]  /*11b50*/  I2FP.F32.U32 R0, R24 ;  /* 0x0000001800007245 */ /* 0x000fe40000201000 */
[----:B------:R-:W4:Y:S01]  /*11b60*/  LDC R28, c[0x0][0x900] ;  /* 0x00024000ff1c7b82 */ /* 0x000f220000000800 */
[----:B---3--:R-:W-:Y:S02]  /*11b70*/  ISETP.NE.U32.AND P0, PT, R20, RZ, PT ;  /* 0x000000ff1400720c */ /* 0x008fe40003f05070 */
[----:B------:R-:W-:Y:S01]  /*11b80*/  IADD3 R3, R5, R3, RZ ;  /* 0x0000000305037210 */ /* 0x000fe20007ffe0ff */
[----:B------:R-:W-:Y:S01]  /*11b90*/  FMUL R0, R0, UR4 ;  /* 0x0000000400007c20 */ /* 0x000fe20008400000 */
[----:B------:R-:W-:Y:S02]  /*11ba0*/  ISETP.NE.AND.EX P0, PT, R21, RZ, PT, P0 ;  /* 0x000000ff1500720c */ /* 0x000fe40003f05300 */
[----:B------:R-:W-:Y:S01]  /*11bb0*/  MOV R5, 0xffffffff ;  /* 0xffffffff00057802 */ /* 0x000fe20000000f00 */
[----:B------:R-:W3:Y:S01]  /*11bc0*/  LDC R15, c[0x0][0x148] ;  /* 0x00005200ff0f7b82 */ /* 0x000ee20000000800 */
[-CC-:B-1----:R-:W-:Y:S01]  /*11bd0*/  SHF.R.U64 R12, R4, R6.reuse, R3.reuse ;  /* 0x00000006040c7219 */ /* 0x182fe20000001203 */
[----:B------:R1:W1:Y:S01]  /*11be0*/  F2I.U32.TRUNC.NTZ R13, R0 ;  /* 0x00000000000d7305 */ /* 0x000262000020f000 */
[----:B------:R-:W-:-:S02]  /*11bf0*/  SHF.R.U32.HI R3, RZ, R6, R3 ;  /* 0x00000006ff037219 */ /* 0x000fc40000011603 */
[----:B------:R-:W-:-:S03]  /*11c00*/  MOV R7, 0x1 ;  /* 0x0000000100077802 */ /* 0x000fc60000000f00 */
[----:B------:R-:W1:Y:S01]  /*11c10*/  LDC R25, c[0x0][0x8a8] ;  /* 0x00022a00ff197b82 */ /* 0x000e620000000800 */
[-CC-:B--2---:R-:W-:Y:S02]  /*11c20*/  SHF.R.U64 R10, R12, R8.reuse, R3.reuse ;  /* 0x000000080c0a7219 */ /* 0x184fe40000001203 */
[----:B------:R-:W-:-:S05]  /*11c30*/  SHF.R.U32.HI R3, RZ, R8, R3 ;  /* 0x00000008ff037219 */ /* 0x000fca0000011603 */
[----:B------:R-:W2:Y:S01]  /*11c40*/  LDC R27, c[0x0][0x8f0] ;  /* 0x00023c00ff1b7b82 */ /* 0x000ea20000000800 */
[-C--:B----4-:R-:W-:Y:S02]  /*11c50*/  SHF.L.U32 R4, R5, R28.reuse, RZ ;  /* 0x0000001c05047219 */ /* 0x090fe400000006ff */
[-CC-:B------:R-:W-:Y:S02]  /*11c60*/  SHF.R.U64 R14, R10, R28.reuse, R3.reuse ;  /* 0x0000001c0a0e7219 */ /* 0x180fe40000001203 */
[----:B------:R-:W-:Y:S02]  /*11c70*/  SHF.R.U32.HI R5, RZ, R28, R3 ;  /* 0x0000001cff057219 */ /* 0x000fe40000011603 */
[----:B------:R-:W-:Y:S01]  /*11c80*/  LOP3.LUT R23, RZ, R4, RZ, 0x33, !PT ;  /* 0x00000004ff177212 */ /* 0x000fe200078e33ff */
[----:B------:R-:W4:Y:S01]  /*11c90*/  LDC R29, c[0x0][0x8e0] ;  /* 0x00023800ff1d7b82 */ /* 0x000f220000000800 */
[----:B------:R-:W-:Y:S02]  /*11ca0*/  SHF.L.U32 R28, R7, R28, RZ ;  /* 0x0000001c071c7219 */ /* 0x000fe400000006ff */
[----:B------:R-:W-:-:S05]  /*11cb0*/  MOV R4, R14 ;  /* 0x0000000e00047202 */ /* 0x000fca0000000f00 */
[----:B------:R-:W1:Y:S01]  /*11cc0*/  LDC R30, c[0x0][0x8b8] ;  /* 0x00022e00ff1e7b82 */ /* 0x000e620000000800 */
[----:B------:R-:W-:Y:S05]  /*11cd0*/  @!P0 BRA `(.L_x_505) ;  /* 0x0000000000288947 */ /* 0x000fea0003800000 */
[----:B------:R-:W5:Y:S02]  /*11ce0*/  LDC R3, c[0x0][0x8f4] ;  /* 0x00023d00ff037b82 */ /* 0x000f640000000800 */
[----:B-----5:R-:W-:-:S04]  /*11cf0*/  IADD3 R3, P0, R14, R3, RZ ;  /* 0x000000030e037210 */ /* 0x020fc80007f1e0ff */
        /* <DEDUP_REMOVED lines=8> */
.L_x_505:
[----:B------:R-:W-:Y:S02]  /*11d80*/  ISETP.NE.AND P0, PT, R22, 0x1, PT ;  /* 0x000000011600780c */ /* 0x000fe40003f05270 */
[----:B-12---:R-:W-:Y:S02]  /*11d90*/  SHF.R.U64 R0, R4, R27, R5 ;  /* 0x0000001b04007219 */ /* 0x006fe40000001205 */
[----:B------:R-:W-:Y:S02]  /*11da0*/  LOP3.LUT R23, R10, R23, RZ, 0xc0, !PT ;  /* 0x000000170a177212 */ /* 0x000fe400078ec0ff */
[----:B------:R-:W-:Y:S02]  /*11db0*/  IADD3 R13, -R13, RZ, RZ ;  /* 0x000000ff0d0d7210 */ /* 0x000fe40007ffe1ff */
[----:B------:R-:W-:Y:S01]  /*11dc0*/  IADD3 R5, R25, -0x1, RZ ;  /* 0xffffffff19057810 */ /* 0x000fe20007ffe0ff */
[----:B------:R-:W-:Y:S01]  /*11dd0*/  IMAD R23, R28, R0, R23 ;  /* 0x000000001c177224 */ /* 0x000fe200078e0217 */
[----:B------:R-:W-:-:S02]  /*11de0*/  IADD3 R3, -R0, RZ, RZ ;  /* 0x000000ff00037210 */ /* 0x000fc40007ffe1ff */
[----:B------:R-:W-:Y:S01]  /*11df0*/  LOP3.LUT R5, R12, R5, RZ, 0xc0, !PT ;  /* 0x000000050c057212 */ /* 0x000fe200078ec0ff */
[----:B---3--:R-:W-:Y:S01]  /*11e00*/  @P0 IMAD R26, R15, R13, R24 ;  /* 0x0000000d0f1a0224 */ /* 0x008fe200078e0218 */
[----:B------:R-:W-:Y:S01]  /*11e10*/  R2UR UR55, R31 ;  /* 0x000000001f3772ca */ /* 0x000fe200000e0000 */
[----:B----4-:R-:W-:Y:S01]  /*11e20*/  IMAD R0, R3, R29, R14 ;  /* 0x0000001d03007224 */ /* 0x010fe200078e020e */
[----:B------:R-:W-:Y:S01]  /*11e30*/  MOV R3, 0x1 ;  /* 0x0000000100037802 */ /* 0x000fe20000000f00 */
[----:B------:R-:W-:Y:S02]  /*11e40*/  IMAD R23, R23, R30, R26 ;  /* 0x0000001e17177224 */ /* 0x000fe400078e021a */
[----:B------:R-:W-:-:S05]  /*11e50*/  IMAD R0, R0, R25, R5 ;  /* 0x0000001900007224 */ /* 0x000fca00078e0205 */
[----:B------:R-:W-:Y:S02]  /*11e60*/  SEL R158, R0, R23, !P0 ;  /* 0x00000017009e7207 */ /* 0x000fe40004000000 */
[----:B------:R-:W-:Y:S02]  /*11e70*/  SEL R23, R23, R0, !P0 ;  /* 0x0000000017177207 */ /* 0x000fe40004000000 */
[----:B------:R-:W-:-:S07]  /*11e80*/  PRMT R0, R3, 0x7610, R0 ;  /* 0x0000761003007816 */ /* 0x000fce0000000000 */
.L_x_503:
[----:B------:R-:W-:Y:S01]  /*11e90*/  UIADD3 UR43, UR44, UR43, URZ ;  /* 0x0000002b2c2b7290 */ /* 0x000fe2000fffe03f */
[----:B------:R-:W-:Y:S01]  /*11ea0*/  LOP3.LUT P0, RZ, R0, 0xff, RZ, 0xc0, !PT ;  /* 0x000000ff00ff7812 */ /* 0x000fe2000780c0ff */
[----:B------:R-:W-:Y:S02]  /*11eb0*/  UIADD3 UR39, UR39, 0x8, URZ ;  /* 0x0000000827277890 */ /* 0x000fe4000fffe03f */
[----:B------:R-:W-:Y:S02]  /*11ec0*/  USHF.R.U32.HI UR4, URZ, 0x2, UR43 ;  /* 0x000000023f047899 */ /* 0x000fe4000801162b */
[----:B------:R-:W-:Y:S02]  /*11ed0*/  UISETP.GT.U32.AND UP0, UPT, UR43, 0x3, UPT ;  /* 0x000000032b00788c */ /* 0x000fe4000bf04070 */
[----:B------:R-:W-:Y:S02]  /*11ee0*/  ULOP3.LUT UR4, UR4, 0x1, URZ, 0xc0, !UPT ;  /* 0x0000000104047892 */ /* 0x000fe4000f8ec03f */
[----:B------:R-:W-:-:S02]  /*11ef0*/  UISETP.LT.U32.AND UP1, UPT, UR44, 0x4, UP0 ;  /* 0x000000042c00788c */ /* 0x000fc40008721070 */
[----:B------:R-:W-:Y:S02]  /*11f00*/  UISETP.NE.U32.AND UP2, UPT, UR4, 0x1, UPT ;  /* 0x000000010400788c */ /* 0x000fe4000bf45070 */
[----:B------:R-:W-:Y:S02]  /*11f10*/  USEL UR5, URZ, 0x1, !UP1 ;  /* 0x000000013f057887 */ /* 0x000fe4000c800000 */
[----:B------:R-:W-:Y:S02]  /*11f20*/  UISETP.GT.U32.AND UP0, UPT, UR44, 0x3, !UP2 ;  /* 0x000000032c00788c */ /* 0x000fe4000d704070 */
[----:B------:R-:W-:Y:S02]  /*11f30*/  ULOP3.LUT UR43, UR43, 0x3, URZ, 0xc0, !UPT ;  /* 0x000000032b2b7892 */ /* 0x000fe4000f8ec03f */
[----:B------:R-:W-:-:S04]  /*11f40*/  USEL UR4, URZ, 0x1, !UP0 ;  /* 0x000000013f047887 */ /* 0x000fc8000c000000 */
[----:B------:R-:W-:Y:S01]  /*11f50*/  ULOP3.LUT UR42, UR4, UR42, UR5, 0x96, !UPT ;  /* 0x0000002a042a7292 */ /* 0x000fe2000f8e9605 */
[----:B------:R-:W-:Y:S11]  /*11f60*/  @P0 BRA `(.L_x_506) ;  /* 0xfffffef4003c0947 */ /* 0x000ff6000383ffff */
[----:B------:R-:W-:-:S13]  /*11f70*/  PLOP3.LUT P0, PT, PT, PT, PT, 0x8, 0x0 ;  /* 0x000000000000781c */ /* 0x000fda0003f0e170 */
.L_x_18:
[----:B------:R-:W-:Y:S05]  /*11f80*/  @P0 BRA `(.L_x_10) ;  /* 0x0000003000380947 */ /* 0x000fea0003800000 */
[----:B------:R-:W-:Y:S01]  /*11f90*/  ULDC.64 UR6, c[0x0][0x588] ;  /* 0x0001620000067ab9 */ /* 0x000fe20000000a00 */
[----:B------:R-:W-:Y:S01]  /*11fa0*/  ULDC.64 UR4, c[0x0][0x590] ;  /* 0x0001640000047ab9 */ /* 0x000fe20000000a00 */
[----:B------:R-:W-:Y:S01]  /*11fb0*/  ISETP.NE.U32.AND P0, PT, RZ, UR6, PT ;  /* 0x00000006ff007c0c */ /* 0x000fe2000bf05070 */
[----:B------:R-:W-:-:S04]  /*11fc0*/  DEPBAR.LE SB0, 0x0 ;  /* 0x000080000000791a */ /* 0x000fc80000000000 */
[----:B------:R-:W-:Y:S01]  /*11fd0*/  ISETP.NE.U32.AND P1, PT, RZ, UR4, PT ;  /* 0x00000004ff007c0c */ /* 0x000fe2000bf25070 */
[----:B------:R-:W-:Y:S01]  /*11fe0*/  BSSY B0, `(.L_x_507) ;  /* 0x0000015000007945 */ /* 0x000fe20003800000 */
[----:B------:R-:W-:Y:S02]  /*11ff0*/  ISETP.NE.AND.EX P0, PT, RZ, UR7, PT, P0 ;  /* 0x00000007ff007c0c */ /* 0x000fe4000bf05300 */
[----:B------:R-:W-:-:S13]  /*12000*/  ISETP.NE.AND.EX P1, PT, RZ, UR5, PT, P1 ;  /* 0x00000005ff007c0c */ /* 0x000fda000bf25310 */
[----:B------:R-:W-:Y:S05]  /*12010*/  @P0 BRA P1, `(.L_x_508) ;  /* 0x0000000000440947 */ /* 0x000fea0000800000 */
[----:B------:R-:W-:-:S04]  /*12020*/  ISETP.NE.U32.AND P0, PT, RZ, UR4, PT ;  /* 0x00000004ff007c0c */ /* 0x000fc8000bf05070 */
[----:B------:R-:W-:-:S13]  /*12030*/  ISETP.NE.AND.EX P0, PT, RZ, UR5, PT, P0 ;  /* 0x00000005ff007c0c */ /* 0x000fda000bf05300 */
[----:B------:R-:W-:Y:S05]  /*12040*/  @!P0 BRA `(.L_x_509) ;  /* 0x00000000002c8947 */ /* 0x000fea0003800000 */
[----:B------:R-:W-:-:S13]  /*12050*/  LOP3.LUT P0, RZ, R152, 0xff, RZ, 0xc0, !PT ;  /* 0x000000ff98ff7812 */ /* 0x000fda000780c0ff */
[----:B------:R-:W-:Y:S05]  /*12060*/  @!P0 BRA `(.L_x_510) ;  /* 0x0000000000108947 */ /* 0x000fea0003800000 */
[----:B-----5:R-:W-:-:S13]  /*12070*/  FSETP.NEU.AND P0, PT, R155, RZ, PT ;  /* 0x000000ff9b00720b */ /* 0x020fda0003f0d000 */
[----:B------:R-:W-:Y:S05]  /*12080*/  @!P0 BREAK B0 ;  /* 0x0000000000008942 */ /* 0x000fea0003800000 */
[----:B------:R-:W-:Y:S05]  /*12090*/  @P0 BRA `(.L_x_508) ;  /* 0x0000000000240947 */ /* 0x000fea0003800000 */
[----:B------:R-:W-:Y:S05]  /*120a0*/  BRA `(.L_x_10) ;  /* 0x0000002c00f07947 */ /* 0x000fea0003800000 */
.L_x_510:
[----:B------:R-:W-:-:S04]  /*120b0*/  ISETP.NE.U32.AND P0, PT, RZ, UR6, PT ;  /* 0x00000006ff007c0c */ /* 0x000fc8000bf05070 */
[----:B------:R-:W-:-:S13]  /*120c0*/  ISETP.NE.AND.EX P0, PT, RZ, UR7, PT, P0 ;  /* 0x00000007ff007c0c */ /* 0x000fda000bf05300 */
[----:B------:R-:W-:Y:S05]  /*120d0*/  @!P0 BREAK B0 ;  /* 0x0000000000008942 */ /* 0x000fea0003800000 */
[----:B------:R-:W-:Y:S05]  /*120e0*/  @P0 BRA `(.L_x_508) ;  /* 0x0000000000100947 */ /* 0x000fea0003800000 */
[----:B------:R-:W-:Y:S05]  /*120f0*/  BRA `(.L_x_10) ;  /* 0x0000002c00dc7947 */ /* 0x000fea0003800000 */
.L_x_509:
[----:B-----5:R-:W-:-:S13]  /*12100*/  FSETP.NEU.AND P0, PT, R155, RZ, PT ;  /* 0x000000ff9b00720b */ /* 0x020fda0003f0d000 */
[----:B------:R-:W-:Y:S05]  /*12110*/  @!P0 BREAK B0 ;  /* 0x0000000000008942 */ /* 0x000fea0003800000 */
[----:B------:R-:W-:Y:S05]  /*12120*/  @!P0 BRA `(.L_x_10) ;  /* 0x0000002c00d08947 */ /* 0x000fea0003800000 */
.L_x_508:
[----:B------:R-:W-:Y:S05]  /*12130*/  BSYNC B0 ;  /* 0x0000000000007941 */ /* 0x000fea0003800000 */
.L_x_507:
[----:B------:R-:W-:-:S04]  /*12140*/  LOP3.LUT R19, R19, 0x1, RZ, 0xfc, !PT ;  /* 0x0000000113137812 */ /* 0x000fc800078efcff */
[----:B------:R-:W-:-:S13]  /*12150*/  ISETP.NE.AND P0, PT, R19, 0x3, PT ;  /* 0x000000031300780c */ /* 0x000fda0003f05270 */
[----:B------:R-:W-:Y:S05]  /*12160*/  @!P0 BRA `(.L_x_511) ;  /* 0x0000000000048947 */ /* 0x000fea0003800000 */
[----:B------:R-:W-:Y:S01]  /*12170*/  BPT.TRAP 0x1 ;  /* 0x000000040000795c */ /* 0x000fe20000300000 */
.L_x_511:
[----:B------:R-:W3:Y:S01]  /*12180*/  S2UR UR5, SR_CgaCtaId ;  /* 0x00000000000579c3 */ /* 0x000ee20000008800 */
[----:B------:R-:W-:Y:S02]  /*12190*/  UMOV UR4, 0x400 ;  /* 0x0000040000047882 */ /* 0x000fe40000000000 */
[----:B---3--:R-:W-:-:S04]  /*121a0*/  ULEA UR4, UR5, UR4, 0x18 ;  /* 0x0000000405047291 */ /* 0x008fc8000f8ec03f */
[----:B------:R-:W-:-:S04]  /*121b0*/  ULEA UR4, UR36, UR4, 0x3 ;  /* 0x0000000424047291 */ /* 0x000fc8000f8e183f */
[----:B------:R-:W-:-:S04]  /*121c0*/  UIADD3 UR4, UR4, 0x60, URZ ;  /* 0x0000006004047890 */ /* 0x000fc8000fffe03f */
[----:B------:R-:W-:-:S09]  /*121d0*/  UPRMT UR4, UR5, 0x654, UR4 ;  /* 0x0000065405047896 */ /* 0x000fd20008000004 */
[----:B------:R-:W-:Y:S01]  /*121e0*/  SYNCS.ARRIVE.TRANS64.RED.A1T0 RZ, [UR4], RZ ;  /* 0x000000ffffff79a7 */ /* 0x000fe20008100404 */
[----:B------:R-:W-:Y:S05]  /*121f0*/  BRA `(.L_x_10) ;  /* 0x0000002c009c7947 */ /* 0x000fea0003800000 */
.L_x_9:
[----:B------:R-:W-:Y:S01]  /*12200*/  ULDC.64 UR4, c[0x0][0x8f8] ;  /* 0x00023e0000047ab9 */ /* 0x000fe20000000a00 */
[----:B------:R-:W-:Y:S01]  /*12210*/  PRMT R11, RZ, 0x7610, R11 ;  /* 0x00007610ff0b7816 */ /* 0x000fe2000000000b */
[----:B------:R-:W-:Y:S01]  /*12220*/  IMAD.MOV.U32 R3, RZ, RZ, -0x1 ;  /* 0xffffffffff037424 */ /* 0x000fe200078e00ff */
[----:B------:R-:W-:Y:S02]  /*12230*/  ISETP.GE.U32.AND P1, PT, R2, UR4, PT ;  /* 0x0000000402007c0c */ /* 0x000fe4000bf26070 */
[----:B------:R-:W-:Y:S02]  /*12240*/  MOV R7, 0xffffffff ;  /* 0xffffffff00077802 */ /* 0x000fe40000000f00 */
[----:B------:R-:W-:Y:S02]  /*12250*/  ISETP.GE.U32.AND.EX P1, PT, R16, UR5, PT, P1 ;  /* 0x0000000510007c0c */ /* 0x000fe4000bf26110 */
[----:B------:R-:W-:-:S11]  /*12260*/  MOV R6, 0xffffffff ;  /* 0xffffffff00067802 */ /* 0x000fd60000000f00 */
[----:B------:R-:W-:Y:S05]  /*12270*/  @P1 BRA `(.L_x_512) ;  /* 0x0000000400601947 */ /* 0x000fea0003800000 */
[----:B------:R-:W1:Y:S01]  /*12280*/  LDC.64 R20, c[0x0][0x8d0] ;  /* 0x00023400ff147b82 */ /* 0x000e620000000a00 */
[----:B------:R-:W-:Y:S02]  /*12290*/  MOV R14, R2 ;  /* 0x00000002000e7202 */ /* 0x000fe40000000f00 */
[----:B------:R-:W-:-:S05]  /*122a0*/  MOV R15, R16 ;  /* 0x00000010000f7202 */ /* 0x000fca0000000f00 */
        /* <DEDUP_REMOVED lines=15> */
.L_x_513:
[--C-:B------:R-:W-:Y:S01]  /*123a0*/  SHF.R.U64 R20, R14, R24, R15.reuse ;  /* 0x000000180e147219 */ /* 0x100fe2000000120f */
[----:B------:R-:W1:Y:S01]  /*123b0*/  LDC R28, c[0x0][0x8c0] ;  /* 0x00023000ff1c7b82 */ /* 0x000e620000000800 */
[----:B------:R-:W-:Y:S01]  /*123c0*/  I2FP.F32.U32 R6, R8 ;  /* 0x0000000800067245 */ /* 0x000fe20000201000 */
[----:B------:R-:W-:Y:S01]  /*123d0*/  ULDC UR4, c[0x0][0x150] ;  /* 0x0000540000047ab9 */ /* 0x000fe20000000800 */
[----:B------:R-:W-:Y:S02]  /*123e0*/  SHF.R.U32.HI R3, RZ, R24, R15 ;  /* 0x00000018ff037219 */ /* 0x000fe4000001160f */
[----:B------:R-:W-:Y:S01]  /*123f0*/  IADD3 R9, P1, RZ, -R20, RZ ;  /* 0x80000014ff097210 */ /* 0x000fe20007f3e0ff */
[----:B------:R-:W-:Y:S01]  /*12400*/  FMUL R13, R6, UR4 ;  /* 0x00000004060d7c20 */ /* 0x000fe20008400000 */
[----:B------:R-:W-:Y:S01]  /*12410*/  ULDC UR4, c[0x0][0x154] ;  /* 0x0000550000047ab9 */ /* 0x000fe20000000800 */
[----:B------:R-:W2:Y:S01]  /*12420*/  LDC.64 R30, c[0x0][0x8e8] ;  /* 0x00023a00ff1e7b82 */ /* 0x000ea20000000a00 */
[----:B------:R-:W-:-:S02]  /*12430*/  IADD3.X R11, RZ, ~R3, RZ, P1, !PT ;  /* 0x80000003ff0b7210 */ /* 0x000fc40000ffe4ff */
[----:B------:R-:W-:Y:S01]  /*12440*/  MOV R3, R16 ;  /* 0x0000001000037202 */ /* 0x000fe20000000f00 */
[----:B------:R-:W3:Y:S02]  /*12450*/  F2I.U32.TRUNC.NTZ R13, R13 ;  /* 0x0000000d000d7305 */ /* 0x000ee4000020f000 */
[-C--:B------:R-:W-:Y:S02]  /*12460*/  IMAD R12, R11, R26.reuse, RZ ;  /* 0x0000001a0b0c7224 */ /* 0x080fe400078e02ff */
[----:B------:R-:W4:Y:S01]  /*12470*/  LDC R15, c[0x0][0x144] ;  /* 0x00005100ff0f7b82 */ /* 0x000f220000000800 */
[----:B------:R-:W-:-:S04]  /*12480*/  IMAD.WIDE.U32 R6, R9, R26, R2 ;  /* 0x0000001a09067225 */ /* 0x000fc800078e0002 */
[----:B------:R-:W-:Y:S01]  /*12490*/  IMAD R3, R9, R27, R12 ;  /* 0x0000001b09037224 */ /* 0x000fe200078e020c */
[----:B------:R-:W-:Y:S02]  /*124a0*/  MOV R9, 0x1 ;  /* 0x0000000100097802 */ /* 0x000fe40000000f00 */
[----:B------:R-:W5:Y:S02]  /*124b0*/  LDC R26, c[0x0][0x8b0] ;  /* 0x00022c00ff1a7b82 */ /* 0x000f640000000800 */
[----:B------:R-:W-:Y:S02]  /*124c0*/  IADD3 R3, R7, R3, RZ ;  /* 0x0000000307037210 */ /* 0x000fe40007ffe0ff */
[----:B------:R-:W-:Y:S02]  /*124d0*/  I2FP.F32.U32 R7, R10 ;  /* 0x0000000a00077245 */ /* 0x000fe40000201000 */
[----:B-1----:R-:W-:Y:S02]  /*124e0*/  SHF.R.U64 R14, R6, R28, R3 ;  /* 0x0000001c060e7219 */ /* 0x002fe40000001203 */
[----:B------:R-:W1:Y:S01]  /*124f0*/  LDC R12, c[0x0][0x900] ;  /* 0x00024000ff0c7b82 */ /* 0x000e620000000800 */
[----:B---3--:R-:W-:-:S02]  /*12500*/  IADD3 R6, -R13, RZ, RZ ;  /* 0x000000ff0d067210 */ /* 0x008fc40007ffe1ff */
[----:B--2---:R-:W-:Y:S02]  /*12510*/  ISETP.NE.U32.AND P1, PT, R30, RZ, PT ;  /* 0x000000ff1e00720c */ /* 0x004fe40003f25070 */
[----:B------:R-:W-:Y:S02]  /*12520*/  SHF.R.U32.HI R3, RZ, R28, R3 ;  /* 0x0000001cff037219 */ /* 0x000fe40000011603 */
[----:B------:R-:W-:Y:S01]  /*12530*/  ISETP.NE.AND.EX P1, PT, R31, RZ, PT, P1 ;  /* 0x000000ff1f00720c */ /* 0x000fe20003f25310 */
[----:B------:R-:W2:Y:S01]  /*12540*/  LDC R23, c[0x0][0x148] ;  /* 0x00005200ff177b82 */ /* 0x000ea20000000800 */
[----:B----4-:R-:W-:Y:S02]  /*12550*/  IMAD R28, R15, R6, R8 ;  /* 0x000000060f1c7224 */ /* 0x010fe400078e0208 */
[----:B------:R-:W-:Y:S01]  /*12560*/  FMUL R8, R7, UR4 ;  /* 0x0000000407087c20 */ /* 0x000fe20008400000 */
[----:B------:R-:W-:-:S03]  /*12570*/  MOV R7, 0xffffffff ;  /* 0xffffffff00077802 */ /* 0x000fc60000000f00 */
[----:B------:R3:W4:Y:S01]  /*12580*/  F2I.U32.TRUNC.NTZ R21, R8 ;  /* 0x0000000800157305 */ /* 0x000722000020f000 */
[----:B------:R-:W2:Y:S01]  /*12590*/  LDC R25, c[0x0][0x8a8] ;  /* 0x00022a00ff197b82 */ /* 0x000ea20000000800 */
[-CC-:B-----5:R-:W-:Y:S02]  /*125a0*/  SHF.R.U64 R24, R14, R26.reuse, R3.reuse ;  /* 0x0000001a0e187219 */ /* 0x1a0fe40000001203 */
[----:B------:R-:W-:-:S05]  /*125b0*/  SHF.R.U32.HI R3, RZ, R26, R3 ;  /* 0x0000001aff037219 */ /* 0x000fca0000011603 */
[----:B------:R-:W2:Y:S01]  /*125c0*/  LDC R27, c[0x0][0x8f0] ;  /* 0x00023c00ff1b7b82 */ /* 0x000ea20000000800 */
[-C--:B-1----:R-:W-:Y:S02]  /*125d0*/  SHF.L.U32 R6, R7, R12.reuse, RZ ;  /* 0x0000000c07067219 */ /* 0x082fe400000006ff */
[--C-:B------:R-:W-:Y:S02]  /*125e0*/  SHF.R.U64 R15, R24, R12, R3.reuse ;  /* 0x0000000c180f7219 */ /* 0x100fe40000001203 */
[----:B------:R-:W-:Y:S02]  /*125f0*/  LOP3.LUT R33, RZ, R6, RZ, 0x33, !PT ;  /* 0x00000006ff217212 */ /* 0x000fe400078e33ff */
[-C--:B------:R-:W-:Y:S01]  /*12600*/  SHF.R.U32.HI R7, RZ, R12.reuse, R3 ;  /* 0x0000000cff077219 */ /* 0x080fe20000011603 */
[----:B------:R-:W1:Y:S01]  /*12610*/  LDC R29, c[0x0][0x8e0] ;  /* 0x00023800ff1d7b82 */ /* 0x000e620000000800 */
[----:B------:R-:W-:Y:S02]  /*12620*/  SHF.L.U32 R26, R9, R12, RZ ;  /* 0x0000000c091a7219 */ /* 0x000fe400000006ff */
[----:B------:R-:W-:-:S05]  /*12630*/  MOV R6, R15 ;  /* 0x0000000f00067202 */ /* 0x000fca0000000f00 */
[----:B------:R-:W1:Y:S01]  /*12640*/  LDC R32, c[0x0][0x8b8] ;  /* 0x00022e00ff207b82 */ /* 0x000e620000000800 */
[----:B---34-:R-:W-:Y:S05]  /*12650*/  @!P1 BRA `(.L_x_514) ;  /* 0x0000000000289947 */ /* 0x018fea0003800000 */
[----:B------:R-:W3:Y:S02]  /*12660*/  LDC R6, c[0x0][0x8f4] ;  /* 0x00023d00ff067b82 */ /* 0x000ee40000000800 */
[----:B---3--:R-:W-:-:S04]  /*12670*/  IADD3 R3, P1, R15, R6, RZ ;  /* 0x000000060f037210 */ /* 0x008fc80007f3e0ff */
        /* <DEDUP_REMOVED lines=8> */
.L_x_514:
[----:B------:R-:W-:Y:S02]  /*12700*/  ISETP.NE.AND P1, PT, R22, 0x1, PT ;  /* 0x000000011600780c */ /* 0x000fe40003f25270 */
[----:B--2---:R-:W-:Y:S02]  /*12710*/  SHF.R.U64 R6, R6, R27, R7 ;  /* 0x0000001b06067219 */ /* 0x004fe40000001207 */
[----:B------:R-:W-:Y:S02]  /*12720*/  LOP3.LUT R3, R24, R33, RZ, 0xc0, !PT ;  /* 0x0000002118037212 */ /* 0x000fe400078ec0ff */
[----:B------:R-:W-:Y:S01]  /*12730*/  IADD3 R21, -R21, RZ, RZ ;  /* 0x000000ff15157210 */ /* 0x000fe20007ffe1ff */
[----:B------:R-:W-:Y:S01]  /*12740*/  IMAD.MOV R8, RZ, RZ, -R6 ;  /* 0x000000ffff087224 */ /* 0x000fe200078e0a06 */
[----:B------:R-:W-:Y:S01]  /*12750*/  IADD3 R9, R25, -0x1, RZ ;  /* 0xffffffff19097810 */ /* 0x000fe20007ffe0ff */
[----:B------:R-:W-:Y:S01]  /*12760*/  IMAD R7, R26, R6, R3 ;  /* 0x000000061a077224 */ /* 0x000fe200078e0203 */
[----:B------:R-:W-:Y:S01]  /*12770*/  MOV R11, 0x1 ;  /* 0x00000001000b7802 */ /* 0x000fe20000000f00 */
[----:B-1----:R-:W-:Y:S01]  /*12780*/  IMAD R3, R8, R29, R15 ;  /* 0x0000001d08037224 */ /* 0x002fe200078e020f */
[----:B------:R-:W-:Y:S01]  /*12790*/  LOP3.LUT R14, R14, R9, RZ, 0xc0, !PT ;  /* 0x000000090e0e7212 */ /* 0x000fe200078ec0ff */
[----:B------:R-:W-:-:S04]  /*127a0*/  @P1 IMAD R28, R23, R21, R10 ;  /* 0x00000015171c1224 */ /* 0x000fc800078e020a */
[----:B------:R-:W-:Y:S02]  /*127b0*/  IMAD R7, R7, R32, R28 ;  /* 0x0000002007077224 */ /* 0x000fe400078e021c */
[----:B------:R-:W-:Y:S01]  /*127c0*/  IMAD R8, R3, R25, R14 ;  /* 0x0000001903087224 */ /* 0x000fe200078e020e */
[----:B------:R-:W-:-:S04]  /*127d0*/  MOV R3, R20 ;  /* 0x0000001400037202 */ /* 0x000fc80000000f00 */
[----:B------:R-:W-:Y:S02]  /*127e0*/  SEL R6, R8, R7, !P1 ;  /* 0x0000000708067207 */ /* 0x000fe40004800000 */
[----:B------:R-:W-:-:S07]  /*127f0*/  SEL R7, R7, R8, !P1 ;  /* 0x0000000807077207 */ /* 0x000fce0004800000 */
.L_x_512:
[----:B------:R-:W-:-:S08]  /*12800*/  NOP ;  /* 0x0000000000007918 */ /* 0x000fd00000000000 */
[----:B------:R-:W1:-:S00]  /*12810*/  USETMAXREG.DEALLOC.CTAPOOL 0x28 ;  /* 0x00000028000079c8 */ /* 0x000e4000080e0500 */
[----:B-1----:R-:W-:-:S13]  /*12820*/  ISETP.NE.AND P1, PT, R0, 0x1, PT ;  /* 0x000000010000780c */ /* 0x002fda0003f25270 */
[----:B------:R-:W-:Y:S05]  /*12830*/  @!P1 BRA `(.L_x_10) ;  /* 0x00000028000c9947 */ /* 0x000fea0003800000 */
[----:B------:R-:W-:Y:S05]  /*12840*/  @!P4 BRA `(.L_x_515) ;  /* 0x000000180024c947 */ /* 0x000fea0003800000 */
[----:B------:R-:W-:-:S13]  /*12850*/  ISETP.NE.OR P0, PT, R0, 0x2, P0 ;  /* 0x000000020000780c */ /* 0x000fda0000705670 */
[----:B------:R-:W-:Y:S05]  /*12860*/  @P0 BRA `(.L_x_10) ;  /* 0x0000002800000947 */ /* 0x000fea0003800000 */
[----:B------:R-:W-:-:S13]  /*12870*/  LOP3.LUT P1, RZ, R11, 0xff, RZ, 0xc0, !PT ;  /* 0x000000ff0bff7812 */ /* 0x000fda000782c0ff */
[----:B------:R-:W-:Y:S05]  /*12880*/  @!P1 BRA `(.L_x_516) ;  /* 0x0000000000189947 */ /* 0x000fea0003800000 */
[----:B------:R-:W-:Y:S01]  /*12890*/  UMOV UR4, 0x400 ;  /* 0x0000040000047882 */ /* 0x000fe20000000000 */
[----:B------:R-:W-:Y:S01]  /*128a0*/  MOV R0, RZ ;  /* 0x000000ff00007202 */ /* 0x000fe20000000f00 */
[----:B------:R-:W-:-:S03]  /*128b0*/  ULEA UR4, UR37, UR4, 0x18 ;  /* 0x0000000425047291 */ /* 0x000fc6000f8ec03f */
[----:B------:R-:W-:-:S06]  /*128c0*/  SHF.L.U32 R0, R0, 0x1f, RZ ;  /* 0x0000001f00007819 */ /* 0x000fcc00000006ff */
[----:B------:R-:W1:Y:S02]  /*128d0*/  SYNCS.PHASECHK.TRANS64.TRYWAIT P0, [UR4+0x88], R0 ;  /* 0x00008800ff0075a7 */ /* 0x000e640008000144 */
[----:B-1----:R-:W-:Y:S05]  /*128e0*/  @!P0 BRA `(.L_x_517) ;  /* 0x0000002800b88947 */ /* 0x002fea0003800000 */
.L_x_516:
[----:B------:R-:W-:Y:S01]  /*128f0*/  PRMT R10, RZ, 0x7610, R10 ;  /* 0x00007610ff0a7816 */ /* 0x000fe2000000000a */
[----:B------:R-:W-:Y:S06]  /*12900*/  @P3 BRA `(.L_x_518) ;  /* 0x0000000000243947 */ /* 0x000fec0003800000 */
[----:B------:R-:W-:Y:S02]  /*12910*/  ULDC.64 UR4, c[0x0][0x588] ;  /* 0x0001620000047ab9 */ /* 0x000fe40000000a00 */
[----:B------:R-:W-:-:S04]  /*12920*/  ISETP.NE.U32.AND P0, PT, RZ, UR4, PT ;  /* 0x00000004ff007c0c */ /* 0x000fc8000bf05070 */
[----:B------:R-:W-:-:S13]  /*12930*/  ISETP.NE.AND.EX P0, PT, RZ, UR5, PT, P0 ;  /* 0x00000005ff007c0c */ /* 0x000fda000bf05300 */
[----:B------:R-:W-:Y:S05]  /*12940*/  @!P0 BRA `(.L_x_519) ;  /* 0x00000000000c8947 */ /* 0x000fea0003800000 */
[----:B------:R3:W5:Y:S01]  /*12950*/  LDG.E R12, desc[UR48][R4.64] ;  /* 0x00000030040c7981 */ /* 0x000762000c1e1900 */
[----:B------:R-:W-:Y:S01]  /*12960*/  MOV R10, 0x1 ;  /* 0x00000001000a7802 */ /* 0x000fe20000000f00 */
[----:B------:R-:W-:Y:S06]  /*12970*/  BRA `(.L_x_518) ;  /* 0x0000000000087947 */ /* 0x000fec0003800000 */
.L_x_519:
[----:B------:R-:W2:Y:S01]  /*12980*/  LDC R12, c[0x0][0x580] ;  /* 0x00016000ff0c7b82 */ /* 0x000ea20000000800 */
[----:B------:R-:W-:-:S07]  /*12990*/  MOV R10, 0x1 ;  /* 0x00000001000a7802 */ /* 0x000fce0000000f00 */
.L_x_518:
[----:B------:R-:W-:Y:S05]  /*129a0*/  @!P1 BRA `(.L_x_520) ;  /* 0x0000001400549947 */ /* 0x000fea0003800000 */
[----:B-1----:R-:W1:Y:S01]  /*129b0*/  LDC R0, c[0x0][0x900] ;  /* 0x00024000ff007b82 */ /* 0x002e620000000800 */
[----:B---3--:R-:W-:Y:S01]  /*129c0*/  MOV R5, 0xffffffff ;  /* 0xffffffff00057802 */ /* 0x008fe20000000f00 */
[----:B------:R-:W-:Y:S01]  /*129d0*/  ULDC.64 UR22, c[0x0][0x198] ;  /* 0x0000660000167ab9 */ /* 0x000fe20000000a00 */
[----:B------:R-:W-:Y:S01]  /*129e0*/  MOV R9, 0x1 ;  /* 0x0000000100097802 */ /* 0x000fe20000000f00 */
[----:B------:R-:W-:Y:S01]  /*129f0*/  ULDC.64 UR4, c[0x0][0x588] ;  /* 0x0001620000047ab9 */ /* 0x000fe20000000a00 */
[----:B------:R-:W-:Y:S01]  /*12a00*/  LOP3.LUT R11, R19, 0x2, RZ, 0xfc, !PT ;  /* 0x00000002130b7812 */ /* 0x000fe200078efcff */
[----:B------:R-:W-:Y:S01]  /*12a10*/  ULDC.64 UR6, c[0x0][0x590] ;  /* 0x0001640000067ab9 */ /* 0x000fe20000000a00 */
[----:B------:R-:W-:Y:S01]  /*12a20*/  ULDC.64 UR14, c[0x0][0x8f8] ;  /* 0x00023e00000e7ab9 */ /* 0x000fe20000000a00 */
[----:B------:R-:W3:Y:S01]  /*12a30*/  LDC R8, c[0x0][0x8a8] ;  /* 0x00022a00ff087b82 */ /* 0x000ee20000000800 */
[-C--:B-1----:R-:W-:Y:S02]  /*12a40*/  SHF.L.U32 R5, R5, R0.reuse, RZ ;  /* 0x0000000005057219 */ /* 0x082fe400000006ff */
[----:B------:R-:W-:-:S02]  /*12a50*/  SHF.L.U32 R0, R9, R0, RZ ;  /* 0x0000000009007219 */ /* 0x000fc400000006ff */
[----:B------:R-:W-:Y:S02]  /*12a60*/  LOP3.LUT R9, RZ, R5, RZ, 0x33, !PT ;  /* 0x00000005ff097212 */ /* 0x000fe400078e33ff */
[----:B---3--:R-:W-:-:S07]  /*12a70*/  IADD3 R8, R8, -0x1, RZ ;  /* 0xffffffff08087810 */ /* 0x008fce0007ffe0ff */
.L_x_576:
[----:B------:R-:W-:Y:S02]  /*12a80*/  ISETP.NE.U32.AND P0, PT, RZ, UR6, PT ;  /* 0x00000006ff007c0c */ /* 0x000fe4000bf05070 */
[----:B------:R-:W-:Y:S02]  /*12a90*/  R2UR UR43, R7 ;  /* 0x00000000072b72ca */ /* 0x000fe400000e0000 */
[----:B------:R-:W-:Y:S02]  /*12aa0*/  R2UR UR42, R6 ;  /* 0x00000000062a72ca */ /* 0x000fe400000e0000 */
[----:B------:R-:W-:-:S09]  /*12ab0*/  ISETP.NE.AND.EX P0, PT, RZ, UR7, PT, P0 ;  /* 0x00000007ff007c0c */ /* 0x000fd2000bf05300 */
[----:B------:R-:W-:Y:S02]  /*12ac0*/  USHF.L.U32 UR43, UR43, 0x7, URZ ;  /* 0x000000072b2b7899 */ /* 0x000fe4000800063f */
[----:B------:R-:W-:Y:S02]  /*12ad0*/  USHF.L.U32 UR42, UR42, 0x8, URZ ;  /* 0x000000082a2a7899 */ /* 0x000fe4000800063f */
[----:B--234-:R-:W-:Y:S10]  /*12ae0*/  @!P0 BRA `(.L_x_521) ;  /* 0x00000000002c8947 */ /* 0x01cff40003800000 */
[----:B------:R-:W-:-:S04]  /*12af0*/  ISETP.NE.U32.AND P1, PT, RZ, UR4, PT ;  /* 0x00000004ff007c0c */ /* 0x000fc8000bf25070 */
[----:B------:R-:W-:-:S13]  /*12b00*/  ISETP.NE.AND.EX P1, PT, RZ, UR5, PT, P1 ;  /* 0x00000005ff007c0c */ /* 0x000fda000bf25310 */
[----:B------:R-:W-:Y:S05]  /*12b10*/  @!P1 BRA `(.L_x_522) ;  /* 0x0000000000189947 */ /* 0x000fea0003800000 */
[----:B------:R-:W1:Y:S01]  /*12b20*/  LDC.64 R4, c[0x0][0x588] ;  /* 0x00016200ff047b82 */ /* 0x000e620000000a00 */
[----:B------:R-:W-:-:S04]  /*12b30*/  IMAD R7, R3, UR6, RZ ;  /* 0x0000000603077c24 */ /* 0x000fc8000f8e02ff */
[----:B-1----:R-:W-:-:S05]  /*12b40*/  IMAD.WIDE R4, R7, 0x4, R4 ;  /* 0x0000000407047825 */ /* 0x002fca00078e0204 */
[----:B--2--5:R1:W5:Y:S01]  /*12b50*/  LDG.E R12, desc[UR48][R4.64] ;  /* 0x00000030040c7981 */ /* 0x024362000c1e1900 */
[----:B------:R-:W-:Y:S01]  /*12b60*/  MOV R10, 0x1 ;  /* 0x00000001000a7802 */ /* 0x000fe20000000f00 */
[----:B------:R-:W-:Y:S06]  /*12b70*/  BRA `(.L_x_521) ;  /* 0x0000000000087947 */ /* 0x000fec0003800000 */
.L_x_522:
[----:B--2--5:R-:W3:Y:S01]  /*12b80*/  LDC R12, c[0x0][0x580] ;  /* 0x00016000ff0c7b82 */ /* 0x024ee20000000800 */
[----:B------:R-:W-:-:S07]  /*12b90*/  MOV R10, 0x1 ;  /* 0x00000001000a7802 */ /* 0x000fce0000000f00 */
.L_x_521:
[----:B------:R-:W-:Y:S05]  /*12ba0*/  @!P0 BRA `(.L_x_523) ;  /* 0x00000000001c8947 */ /* 0x000fea0003800000 */
[----:B------:R-:W-:-:S13]  /*12bb0*/  LOP3.LUT P2, RZ, R10, 0xff, RZ, 0xc0, !PT ;  /* 0x000000ff0aff7812 */ /* 0x000fda000784c0ff */
[----:B-1----:R-:W1:Y:S02]  /*12bc0*/  @!P2 LDC.64 R4, c[0x0][0x588] ;  /* 0x00016200ff04ab82 */ /* 0x002e640000000a00 */
[----:B-1----:R-:W-:-:S04]  /*12bd0*/  @!P2 ISETP.NE.U32.AND P0, PT, R4, RZ, PT ;  /* 0x000000ff0400a20c */ /* 0x002fc80003f05070 */
[----:B------:R-:W-:Y:S02]  /*12be0*/  @!P2 ISETP.NE.AND.EX P1, PT, R5, RZ, PT, P0 ;  /* 0x000000ff0500a20c */ /* 0x000fe40003f25300 */
[----:B--23-5:R-:W-:Y:S02]  /*12bf0*/  @P2 FSETP.EQ.AND P0, PT, R12, RZ, PT ;  /* 0x000000ff0c00220b */ /* 0x02cfe40003f02000 */
[----:B------:R-:W-:Y:S01]  /*12c00*/  @!P2 PLOP3.LUT P0, PT, P1, PT, PT, 0x8, 0x0 ;  /* 0x000000000000a81c */ /* 0x000fe20000f0e170 */
[----:B------:R-:W-:-:S12]  /*12c10*/  BRA `(.L_x_524) ;  /* 0x0000000000047947 */ /* 0x000fd80003800000 */
.L_x_523:
[----:B--23-5:R-:W-:-:S13]  /*12c20*/  FSETP.EQ.AND P0, PT, R12, RZ, PT ;  /* 0x000000ff0c00720b */ /* 0x02cfda0003f02000 */
.L_x_524:
[----:B------:R-:W-:Y:S02]  /*12c30*/  ISETP.NE.AND P2, PT, R11, 0x3, PT ;  /* 0x000000030b00780c */ /* 0x000fe40003f45270 */
[----:B------:R-:W-:-:S04]  /*12c40*/  ELECT P1, URZ, PT ;  /* 0x00000000003f782f */ /* 0x000fc80003820000 */
[----:B------:R-:W-:-:S07]  /*12c50*/  PLOP3.LUT P0, PT, P1, P0, PT, 0x20, 0x0 ;  /* 0x000000000000781c */ /* 0x000fce0000f00470 */
[----:B------:R-:W-:Y:S06]  /*12c60*/  @!P2 BRA `(.L_x_525) ;  /* 0x000000000004a947 */ /* 0x000fec0003800000 */
[----:B------:R-:W-:Y:S01]  /*12c70*/  BPT.TRAP 0x1 ;  /* 0x000000040000795c */ /* 0x000fe20000300000 */
.L_x_525:
[----:B------:R-:W2:Y:S01]  /*12c80*/  S2UR UR37, SR_CgaCtaId ;  /* 0x00000000002579c3 */ /* 0x000ea20000008800 */
[----:B------:R-:W-:Y:S01]  /*12c90*/  UMOV UR13, 0x400 ;  /* 0x00000400000d7882 */ /* 0x000fe20000000000 */
[----:B-1----:R-:W-:-:S04]  /*12ca0*/  MOV R4, 0x1 ;  /* 0x0000000100047802 */ /* 0x002fc80000000f00 */
[----:B------:R-:W-:Y:S01]  /*12cb0*/  SHF.L.U32 R4, R4, 0x1f, RZ ;  /* 0x0000001f04047819 */ /* 0x000fe200000006ff */
[----:B--2---:R-:W-:-:S09]  /*12cc0*/  ULEA UR13, UR37, UR13, 0x18 ;  /* 0x0000000d250d7291 */ /* 0x004fd2000f8ec03f */
[----:B------:R-:W1:Y:S02]  /*12cd0*/  SYNCS.PHASECHK.TRANS64.TRYWAIT P1, [UR13+0x60], R4 ;  /* 0x00006004ff0075a7 */ /* 0x000e64000802014d */
[----:B-1----:R-:W-:Y:S05]  /*12ce0*/  @!P1 BRA `(.L_x_526) ;  /* 0x0000002400d09947 */ /* 0x002fea0003800000 */
.L_x_612:
[----:B------:R-:W-:Y:S04]  /*12cf0*/  BSSY B0, `(.L_x_527) ;  /* 0x000000e000007945 */ /* 0x000fe80003800000 */
[----:B------:R-:W-:Y:S05]  /*12d00*/  @!P0 BRA `(.L_x_528) ;  /* 0x0000000000308947 */ /* 0x000fea0003800000 */
[----:B------:R-:W-:Y:S01]  /*12d10*/  R2UR UR44, R3 ;  /* 0x00000000032c72ca */ /* 0x000fe200000e0000 */
[----:B------:R-:W-:Y:S02]  /*12d20*/  UIADD3 UR8, UP0, UR22, 0x3f0, URZ ;  /* 0x000003f016087890 */ /* 0x000fe4000ff1e03f */
[----:B------:R-:W-:Y:S02]  /*12d30*/  UIADD3 UR40, UR13, 0x200, URZ ;  /* 0x000002000d287890 */ /* 0x000fe4000fffe03f */
[----:B------:R-:W-:Y:S02]  /*12d40*/  UIADD3 UR41, UR13, 0x40, URZ ;  /* 0x000000400d297890 */ /* 0x000fe4000fffe03f */
[----:B------:R-:W-:Y:S01]  /*12d50*/  UIADD3.X UR9, URZ, UR23, URZ, UP0, !UPT ;  /* 0x000000173f097290 */ /* 0x000fe200087fe43f */
[----:B------:R-:W-:Y:S01]  /*12d60*/  UMOV UR10, 0x0 ;  /* 0x00000000000a7882 */ /* 0x000fe20000000000 */
[----:B------:R-:W-:-:S07]  /*12d70*/  UMOV UR11, 0x10000000 ;  /* 0x10000000000b7882 */ /* 0x000fce0000000000 */
[----:B------:R2:W-:Y:S02]  /*12d80*/  UTMALDG.3D [UR40], [UR8], desc[UR10] ;  /* 0x00000a28080075b4 */ /* 0x0005e40008011000 */
[----:B--2---:R-:W-:Y:S05]  /*12d90*/  @!P2 BRA `(.L_x_529) ;  /* 0x000000000004a947 */ /* 0x004fea0003800000 */
[----:B------:R-:W-:Y:S01]  /*12da0*/  BPT.TRAP 0x1 ;  /* 0x000000040000795c */ /* 0x000fe20000300000 */
.L_x_529:
[----:B-1----:R-:W1:Y:S02]  /*12db0*/  LDC R5, c[0x0][0x800] ;  /* 0x00020000ff057b82 */ /* 0x002e640000000800 */
[----:B-1----:R2:W-:Y:S02]  /*12dc0*/  SYNCS.ARRIVE.TRANS64.RED.A0TR RZ, [UR13+0x40], R5 ;  /* 0x00004005ffff79a7 */ /* 0x0025e4000830040d */
.L_x_528:
[----:B------:R-:W-:Y:S05]  /*12dd0*/  BSYNC B0 ;  /* 0x0000000000007941 */ /* 0x000fea0003800000 */
.L_x_527:
[----:B------:R-:W-:Y:S05]  /*12de0*/  @!P2 BRA `(.L_x_530) ;  /* 0x000000000004a947 */ /* 0x000fea0003800000 */
[----:B------:R-:W-:Y:S01]  /*12df0*/  BPT.TRAP 0x1 ;  /* 0x000000040000795c */ /* 0x000fe20000300000 */
.L_x_530:
[----:B------:R-:W-:-:S04]  /*12e00*/  UIADD3 UR33, UR13, 0x40, URZ ;  /* 0x000000400d217890 */ /* 0x000fc8000fffe03f */
[----:B------:R-:W-:-:S09]  /*12e10*/  UPRMT UR16, UR37, 0x654, UR33 ;  /* 0x0000065425107896 */ /* 0x000fd20008000021 */
[----:B------:R-:W-:Y:S01]  /*12e20*/  SYNCS.ARRIVE.TRANS64.RED.A1T0 RZ, [UR16], RZ ;  /* 0x000000ffffff79a7 */ /* 0x000fe20008100410 */
[----:B------:R-:W-:Y:S05]  /*12e30*/  @!P2 BRA `(.L_x_531) ;  /* 0x000000000004a947 */ /* 0x000fea0003800000 */
[----:B------:R-:W-:Y:S01]  /*12e40*/  BPT.TRAP 0x1 ;  /* 0x000000040000795c */ /* 0x000fe20000300000 */
.L_x_531:
[----:B------:R-:W3:Y:S02]  /*12e50*/  SYNCS.PHASECHK.TRANS64.TRYWAIT P1, [UR13+0x68], R4 ;  /* 0x00006804ff0075a7 */ /* 0x000ee4000802014d */
[----:B---3--:R-:W-:Y:S05]  /*12e60*/  @!P1 BRA `(.L_x_532) ;  /* 0x0000002400889947 */ /* 0x008fea0003800000 */
.L_x_613:
[----:B------:R-:W-:Y:S04]  /*12e70*/  BSSY B0, `(.L_x_533) ;  /* 0x0000010000007945 */ /* 0x000fe80003800000 */
[----:B------:R-:W-:Y:S05]  /*12e80*/  @!P0 BRA `(.L_x_534) ;  /* 0x0000000000388947 */ /* 0x000fea0003800000 */
[----:B------:R-:W-:Y:S01]  /*12e90*/  UIADD3 UR18, UP0, UR22, 0x3f0, URZ ;  /* 0x000003f016127890 */ /* 0x000fe2000ff1e03f */
[----:B------:R-:W-:Y:S01]  /*12ea0*/  R2UR UR12, R3 ;  /* 0x00000000030c72ca */ /* 0x000fe200000e0000 */
[----:B------:R-:W-:Y:S02]  /*12eb0*/  UIADD3 UR10, UR42, 0x20, URZ ;  /* 0x000000202a0a7890 */ /* 0x000fe4000fffe03f */
[----:B------:R-:W-:Y:S02]  /*12ec0*/  UIADD3 UR8, UR13, 0x2200, URZ ;  /* 0x000022000d087890 */ /* 0x000fe4000fffe03f */
[----:B------:R-:W-:Y:S02]  /*12ed0*/  UIADD3 UR9, UR13, 0x48, URZ ;  /* 0x000000480d097890 */ /* 0x000fe4000fffe03f */
[----:B------:R-:W-:Y:S01]  /*12ee0*/  UIADD3.X UR19, URZ, UR23, URZ, UP0, !UPT ;  /* 0x000000173f137290 */ /* 0x000fe200087fe43f */
[----:B------:R-:W-:Y:S01]  /*12ef0*/  UMOV UR20, 0x0 ;  /* 0x0000000000147882 */ /* 0x000fe20000000000 */
[----:B------:R-:W-:Y:S01]  /*12f00*/  UMOV UR21, 0x10000000 ;  /* 0x1000000000157882 */ /* 0x000fe20000000000 */
[----:B------:R-:W-:-:S06]  /*12f10*/  UMOV UR11, UR43 ;  /* 0x0000002b000b7c82 */ /* 0x000fcc0008000000 */
[----:B------:R3:W-:Y:S02]  /*12f20*/  UTMALDG.3D [UR8], [UR18], desc[UR20] ;  /* 0x00001408120075b4 */ /* 0x0007e40008011000 */
[----:B---3--:R-:W-:Y:S05]  /*12f30*/  @!P2 BRA `(.L_x_535) ;  /* 0x000000000004a947 */ /* 0x008fea0003800000 */
[----:B------:R-:W-:Y:S01]  /*12f40*/  BPT.TRAP 0x1 ;  /* 0x000000040000795c */ /* 0x000fe20000300000 */
.L_x_535:
[----:B-12---:R-:W1:Y:S02]  /*12f50*/  LDC R5, c[0x0][0x800] ;  /* 0x00020000ff057b82 */ /* 0x006e640000000800 */
[----:B-1----:R3:W-:Y:S02]  /*12f60*/  SYNCS.ARRIVE.TRANS64.RED.A0TR RZ, [UR13+0x48], R5 ;  /* 0x00004805ffff79a7 */ /* 0x0027e4000830040d */
.L_x_534:
[----:B------:R-:W-:Y:S05]  /*12f70*/  BSYNC B0 ;  /* 0x0000000000007941 */ /* 0x000fea0003800000 */
.L_x_533:
[----:B------:R-:W-:Y:S05]  /*12f80*/  @!P2 BRA `(.L_x_536) ;  /* 0x000000000004a947 */ /* 0x000fea0003800000 */
[----:B------:R-:W-:Y:S01]  /*12f90*/  BPT.TRAP 0x1 ;  /* 0x000000040000795c */ /* 0x000fe20000300000 */
.L_x_536:
[----:B------:R-:W-:-:S04]  /*12fa0*/  UIADD3 UR25, UR13, 0x48, URZ ;  /* 0x000000480d197890 */ /* 0x000fc8000fffe03f */
[----:B------:R-:W-:-:S09]  /*12fb0*/  UPRMT UR18, UR37, 0x654, UR25 ;  /* 0x0000065425127896 */ /* 0x000fd20008000019 */
[----:B------:R-:W-:Y:S01]  /*12fc0*/  SYNCS.ARRIVE.TRANS64.RED.A1T0 RZ, [UR18], RZ ;  /* 0x000000ffffff79a7 */ /* 0x000fe20008100412 */
[----:B------:R-:W-:Y:S05]  /*12fd0*/  @!P2 BRA `(.L_x_537) ;  /* 0x000000000004a947 */ /* 0x000fea0003800000 */
[----:B------:R-:W-:Y:S01]  /*12fe0*/  BPT.TRAP 0x1 ;  /* 0x000000040000795c */ /* 0x000fe20000300000 */
.L_x_537:
[----:B------:R-:W4:Y:S02]  /*12ff0*/  SYNCS.PHASECHK.TRANS64.TRYWAIT P1, [UR13+0x70], R4 ;  /* 0x00007004ff0075a7 */ /* 0x000f24000802014d */
[----:B----4-:R-:W-:Y:S05]  /*13000*/  @!P1 BRA `(.L_x_538) ;  /* 0x0000002400389947 */ /* 0x010fea0003800000 */
.L_x_614:
        /* <DEDUP_REMOVED lines=12> */
[----:B----4-:R-:W-:Y:S05]  /*130d0*/  @!P2 BRA `(.L_x_541) ;  /* 0x000000000004a947 */ /* 0x010fea0003800000 */
[----:B------:R-:W-:Y:S01]  /*130e0*/  BPT.TRAP 0x1 ;  /* 0x000000040000795c */ /* 0x000fe20000300000 */
.L_x_541:
[----:B-123--:R-:W1:Y:S02]  /*130f0*/  LDC R5, c[0x0][0x800] ;  /* 0x00020000ff057b82 */ /* 0x00ee640000000800 */
[----:B-1----:R4:W-:Y:S02]  /*13100*/  SYNCS.ARRIVE.TRANS64.RED.A0TR RZ, [UR13+0x50], R5 ;  /* 0x00005005ffff79a7 */ /* 0x0029e4000830040d */
.L_x_540:
[----:B------:R-:W-:Y:S05]  /*13110*/  BSYNC B0 ;  /* 0x0000000000007941 */ /* 0x000fea0003800000 */
.L_x_539:
[----:B------:R-:W-:Y:S05]  /*13120*/  @!P2 BRA `(.L_x_542) ;  /* 0x000000000004a947 */ /* 0x000fea0003800000 */
[----:B------:R-:W-:Y:S01]  /*13130*/  BPT.TRAP 0x1 ;  /* 0x000000040000795c */ /* 0x000fe20000300000 */
.L_x_542:
[----:B------:R-:W-:-:S04]  /*13140*/  UIADD3 UR17, UR13, 0x50, URZ ;  /* 0x000000500d117890 */ /* 0x000fc8000fffe03f */
[----:B------:R-:W-:-:S09]  /*13150*/  UPRMT UR21, UR37, 0x654, UR17 ;  /* 0x0000065425157896 */ /* 0x000fd20008000011 */
[----:B------:R-:W-:Y:S01]  /*13160*/  SYNCS.ARRIVE.TRANS64.RED.A1T0 RZ, [UR21], RZ ;  /* 0x000000ffffff79a7 */ /* 0x000fe20008100415 */
[----:B------:R-:W-:Y:S05]  /*13170*/  @!P2 BRA `(.L_x_543) ;  /* 0x000000000004a947 */ /* 0x000fea0003800000 */
[----:B------:R-:W-:Y:S01]  /*13180*/  BPT.TRAP 0x1 ;  /* 0x000000040000795c */ /* 0x000fe20000300000 */
.L_x_543:
[----:B------:R-:W5:Y:S02]  /*13190*/  SYNCS.PHASECHK.TRANS64.TRYWAIT P1, [UR13+0x78], R4 ;  /* 0x00007804ff0075a7 */ /* 0x000f64000802014d */
[----:B-----5:R-:W-:Y:S05]  /*131a0*/  @!P1 BRA `(.L_x_544) ;  /* 0x0000002000e89947 */ /* 0x020fea0003800000 */
.L_x_615:
        /* <DEDUP_REMOVED lines=12> */
[----:B-1----:R-:W-:Y:S05]  /*13270*/  @!P2 BRA `(.L_x_547) ;  /* 0x000000000004a947 */ /* 0x002fea0003800000 */
[----:B------:R-:W-:Y:S01]  /*13280*/  BPT.TRAP 0x1 ;  /* 0x000000040000795c */ /* 0x000fe20000300000 */
.L_x_547:
[----:B------:R-:W1:Y:S02]  /*13290*/  LDC R4, c[0x0][0x800] ;  /* 0x00020000ff047b82 */ /* 0x000e640000000800 */
[----:B-1----:R1:W-:Y:S02]  /*132a0*/  SYNCS.ARRIVE.TRANS64.RED.A0TR RZ, [UR13+0x58], R4 ;  /* 0x00005804ffff79a7 */ /* 0x0023e4000830040d */
.L_x_546:
[----:B------:R-:W-:Y:S05]  /*132b0*/  BSYNC B0 ;  /* 0x0000000000007941 */ /* 0x000fea0003800000 */
.L_x_545:
[----:B------:R-:W-:Y:S05]  /*132c0*/  @!P2 BRA `(.L_x_548) ;  /* 0x000000000004a947 */ /* 0x000fea0003800000 */
[----:B------:R-:W-:Y:S01]  /*132d0*/  BPT.TRAP 0x1 ;  /* 0x000000040000795c */ /* 0x000fe20000300000 */
.L_x_548:
[----:B------:R-:W-:-:S04]  /*132e0*/  UIADD3 UR9, UR13, 0x58, URZ ;  /* 0x000000580d097890 */ /* 0x000fc8000fffe03f */
[----:B------:R-:W-:-:S09]  /*132f0*/  UPRMT UR29, UR37, 0x654, UR9 ;  /* 0x00000654251d7896 */ /* 0x000fd20008000009 */
[----:B------:R-:W-:Y:S01]  /*13300*/  SYNCS.ARRIVE.TRANS64.RED.A1T0 RZ, [UR29], RZ ;  /* 0x000000ffffff79a7 */ /* 0x000fe2000810041d */
[----:B------:R-:W-:Y:S05]  /*13310*/  @!P2 BRA `(.L_x_549) ;  /* 0x000000000004a947 */ /* 0x000fea0003800000 */
[----:B------:R-:W-:Y:S01]  /*13320*/  BPT.TRAP 0x1 ;  /* 0x000000040000795c */ /* 0x000fe20000300000 */
.L_x_549:
[----:B-1----:R-:W-:-:S04]  /*13330*/  SHF.L.U32 R4, RZ, 0x1f, RZ ;  /* 0x0000001fff047819 */ /* 0x002fc800000006ff */
[----:B------:R-:W1:Y:S02]  /*13340*/  SYNCS.PHASECHK.TRANS64.TRYWAIT P1, [UR13+0x60], R4 ;  /* 0x00006004ff0075a7 */ /* 0x000e64000802014d */
[----:B-1----:R-:W-:Y:S05]  /*13350*/  @!P1 BRA `(.L_x_550) ;  /* 0x0000002000949947 */ /* 0x002fea0003800000 */
.L_x_616:
        /* <DEDUP_REMOVED lines=13> */
.L_x_553:
[----:B--234-:R-:W1:Y:S02]  /*13430*/  LDC R5, c[0x0][0x800] ;  /* 0x00020000ff057b82 */ /* 0x01ce640000000800 */
[----:B-1----:R1:W-:Y:S02]  /*13440*/  SYNCS.ARRIVE.TRANS64.RED.A0TR RZ, [UR13+0x40], R5 ;  /* 0x00004005ffff79a7 */ /* 0x0023e4000830040d */
.L_x_552:
[----:B------:R-:W-:Y:S05]  /*13450*/  BSYNC B0 ;  /* 0x0000000000007941 */ /* 0x000fea0003800000 */
.L_x_551:
[----:B------:R-:W-:Y:S05]  /*13460*/  @!P2 BRA `(.L_x_554) ;  /* 0x000000000004a947 */ /* 0x000fea0003800000 */
[----:B------:R-:W-:Y:S01]  /*13470*/  BPT.TRAP 0x1 ;  /* 0x000000040000795c */ /* 0x000fe20000300000 */
.L_x_554:
[----:B------:R-:W-:Y:S01]  /*13480*/  SYNCS.ARRIVE.TRANS64.RED.A1T0 RZ, [UR16], RZ ;  /* 0x000000ffffff79a7 */ /* 0x000fe20008100410 */
[----:B------:R-:W-:Y:S05]  /*13490*/  @!P2 BRA `(.L_x_555) ;  /* 0x000000000004a947 */ /* 0x000fea0003800000 */
[----:B------:R-:W-:Y:S01]  /*134a0*/  BPT.TRAP 0x1 ;  /* 0x000000040000795c */ /* 0x000fe20000300000 */
.L_x_555:
[----:B------:R-:W5:Y:S02]  /*134b0*/  SYNCS.PHASECHK.TRANS64.TRYWAIT P1, [UR13+0x68], R4 ;  /* 0x00006804ff0075a7 */ /* 0x000f64000802014d */
[----:B-----5:R-:W-:Y:S05]  /*134c0*/  @!P1 BRA `(.L_x_556) ;  /* 0x0000002000509947 */ /* 0x020fea0003800000 */
.L_x_617:
        /* <DEDUP_REMOVED lines=13> */
.L_x_559:
[----:B--234-:R-:W1:Y:S02]  /*135a0*/  LDC R5, c[0x0][0x800] ;  /* 0x00020000ff057b82 */ /* 0x01ce640000000800 */
[----:B-1----:R1:W-:Y:S02]  /*135b0*/  SYNCS.ARRIVE.TRANS64.RED.A0TR RZ, [UR13+0x48], R5 ;  /* 0x00004805ffff79a7 */ /* 0x0023e4000830040d */
.L_x_558:
[----:B------:R-:W-:Y:S05]  /*135c0*/  BSYNC B0 ;  /* 0x0000000000007941 */ /* 0x000fea0003800000 */
.L_x_557:
[----:B------:R-:W-:Y:S05]  /*135d0*/  @!P2 BRA `(.L_x_560) ;  /* 0x000000000004a947 */ /* 0x000fea0003800000 */
[----:B------:R-:W-:Y:S01]  /*135e0*/  BPT.TRAP 0x1 ;  /* 0x000000040000795c */ /* 0x000fe20000300000 */
.L_x_560:
[----:B------:R-:W-:Y:S01]  /*135f0*/  SYNCS.ARRIVE.TRANS64.RED.A1T0 RZ, [UR18], RZ ;  /* 0x000000ffffff79a7 */ /* 0x000fe20008100412 */
[----:B------:R-:W-:Y:S05]  /*13600*/  @!P2 BRA `(.L_x_561) ;  /* 0x000000000004a947 */ /* 0x000fea0003800000 */
[----:B------:R-:W-:Y:S01]  /*13610*/  BPT.TRAP 0x1 ;  /* 0x000000040000795c */ /* 0x000fe20000300000 */
.L_x_561:
[----:B------:R-:W5:Y:S02]  /*13620*/  SYNCS.PHASECHK.TRANS64.TRYWAIT P1, [UR13+0x70], R4 ;  /* 0x00007004ff0075a7 */ /* 0x000f64000802014d */
[----:B-----5:R-:W-:Y:S05]  /*13630*/  @!P1 BRA `(.L_x_562) ;  /* 0x00000020000c9947 */ /* 0x020fea0003800000 */
.L_x_618:
        /* <DEDUP_REMOVED lines=13> */
.L_x_565:
[----:B--234-:R-:W1:Y:S02]  /*13710*/  LDC R5, c[0x0][0x800] ;  /* 0x00020000ff057b82 */ /* 0x01ce640000000800 */
[----:B-1----:R1:W-:Y:S02]  /*13720*/  SYNCS.ARRIVE.TRANS64.RED.A0TR RZ, [UR13+0x50], R5 ;  /* 0x00005005ffff79a7 */ /* 0x0023e4000830040d */
.L_x_564:
[----:B------:R-:W-:Y:S05]  /*13730*/  BSYNC B0 ;  /* 0x0000000000007941 */ /* 0x000fea0003800000 */
.L_x_563:
[----:B------:R-:W-:Y:S05]  /*13740*/  @!P2 BRA `(.L_x_566) ;  /* 0x000000000004a947 */ /* 0x000fea0003800000 */
[----:B------:R-:W-:Y:S01]  /*13750*/  BPT.TRAP 0x1 ;  /* 0x000000040000795c */ /* 0x000fe20000300000 */
.L_x_566:
[----:B------:R-:W-:Y:S01]  /*13760*/  SYNCS.ARRIVE.TRANS64.RED.A1T0 RZ, [UR21], RZ ;  /* 0x000000ffffff79a7 */ /* 0x000fe20008100415 */
[----:B------:R-:W-:Y:S05]  /*13770*/  @!P2 BRA `(.L_x_567) ;  /* 0x000000000004a947 */ /* 0x000fea0003800000 */
[----:B------:R-:W-:Y:S01]  /*13780*/  BPT.TRAP 0x1 ;  /* 0x000000040000795c */ /* 0x000fe20000300000 */
.L_x_567:
[----:B------:R-:W5:Y:S02]  /*13790*/  SYNCS.PHASECHK.TRANS64.TRYWAIT P1, [UR13+0x78], R4 ;  /* 0x00007804ff0075a7 */ /* 0x000f64000802014d */
[----:B-----5:R-:W-:Y:S05]  /*137a0*/  @!P1 BRA `(.L_x_568) ;  /* 0x0000001c00c89947 */ /* 0x020fea0003800000 */
.L_x_619:
        /* <DEDUP_REMOVED lines=13> */
.L_x_571:
[----:B------:R-:W1:Y:S02]  /*13880*/  LDC R3, c[0x0][0x800] ;  /* 0x00020000ff037b82 */ /* 0x000e640000000800 */
[----:B-1----:R1:W-:Y:S02]  /*13890*/  SYNCS.ARRIVE.TRANS64.RED.A0TR RZ, [UR13+0x58], R3 ;  /* 0x00005803ffff79a7 */ /* 0x0023e4000830040d */
.L_x_570:
[----:B------:R-:W-:Y:S05]  /*138a0*/  BSYNC B0 ;  /* 0x0000000000007941 */ /* 0x000fea0003800000 */
.L_x_569:
[----:B------:R-:W-:Y:S05]  /*138b0*/  @!P2 BRA `(.L_x_572) ;  /* 0x000000000004a947 */ /* 0x000fea0003800000 */
[----:B------:R-:W-:Y:S01]  /*138c0*/  BPT.TRAP 0x1 ;  /* 0x000000040000795c */ /* 0x000fe20000300000 */
.L_x_572:
[----:B------:R-:W-:Y:S01]  /*138d0*/  IADD3 R2, P0, R2, UR46, RZ ;  /* 0x0000002e02027c10 */ /* 0x000fe2000ff1e0ff */
[----:B------:R-:W-:Y:S01]  /*138e0*/  SYNCS.ARRIVE.TRANS64.RED.A1T0 RZ, [UR29], RZ ;  /* 0x000000ffffff79a7 */ /* 0x000fe2000810041d */
[----:B-1----:R-:W-:Y:S02]  /*138f0*/  PRMT R4, RZ, 0x7610, R4 ;  /* 0x00007610ff047816 */ /* 0x002fe40000000004 */
[----:B------:R-:W-:Y:S02]  /*13900*/  IADD3.X R16, R16, UR38, RZ, P0, !PT ;  /* 0x0000002610107c10 */ /* 0x000fe400087fe4ff */
[----:B------:R-:W-:Y:S02]  /*13910*/  ISETP.GE.U32.AND P0, PT, R2, UR14, PT ;  /* 0x0000000e02007c0c */ /* 0x000fe4000bf06070 */
[----:B------:R-:W-:Y:S02]  /*13920*/  MOV R7, 0xffffffff ;  /* 0xffffffff00077802 */ /* 0x000fe40000000f00 */
[----:B------:R-:W-:-:S02]  /*13930*/  ISETP.GE.U32.AND.EX P0, PT, R16, UR15, PT, P0 ;  /* 0x0000000f10007c0c */ /* 0x000fc4000bf06100 */
[----:B------:R-:W-:Y:S02]  /*13940*/  MOV R6, 0xffffffff ;  /* 0xffffffff00067802 */ /* 0x000fe40000000f00 */
[----:B------:R-:W-:-:S09]  /*13950*/  MOV R3, 0xffffffff ;  /* 0xffffffff00037802 */ /* 0x000fd20000000f00 */
[----:B------:R-:W-:Y:S05]  /*13960*/  @P0 BRA `(.L_x_573) ;  /* 0x00000004005c0947 */ /* 0x000fea0003800000 */
[----:B------:R-:W1:Y:S01]  /*13970*/  S2R R17, SR_CTAID.X ;  /* 0x0000000000117919 */ /* 0x000e620000002500 */
[----:B------:R-:W5:Y:S01]  /*13980*/  LDC.64 R14, c[0x0][0x8d0] ;  /* 0x00023400ff0e7b82 */ /* 0x000f620000000a00 */
[----:B------:R-:W-:Y:S01]  /*13990*/  ULDC UR8, c[0x0][0x150] ;  /* 0x0000540000087ab9 */ /* 0x000fe20000000800 */
[----:B------:R-:W-:Y:S01]  /*139a0*/  MOV R7, R2 ;  /* 0x0000000200077202 */ /* 0x000fe20000000f00 */
[----:B------:R-:W2:Y:S01]  /*139b0*/  S2R R3, SR_CTAID.Y ;  /* 0x0000000000037919 */ /* 0x000ea20000002600 */
[----:B------:R-:W-:-:S04]  /*139c0*/  MOV R21, R16 ;  /* 0x0000001000157202 */ /* 0x000fc80000000f00 */
[----:B------:R-:W2:Y:S08]  /*139d0*/  LDC R20, c[0x0][0x144] ;  /* 0x00005100ff147b82 */ /* 0x000eb00000000800 */
[----:B------:R-:W3:Y:S01]  /*139e0*/  LDC R18, c[0x0][0x8d8] ;  /* 0x00023600ff127b82 */ /* 0x000ee20000000800 */
[----:B-----5:R-:W-:-:S04]  /*139f0*/  ISETP.NE.U32.AND P0, PT, R14, RZ, PT ;  /* 0x000000ff0e00720c */ /* 0x020fc80003f05070 */
[----:B------:R-:W-:Y:S02]  /*13a00*/  ISETP.NE.AND.EX P0, PT, R15, RZ, PT, P0 ;  /* 0x000000ff0f00720c */ /* 0x000fe40003f05300 */
[----:B-1----:R-:W-:Y:S02]  /*13a10*/  I2FP.F32.U32 R4, R17 ;  /* 0x0000001100047245 */ /* 0x002fe40000201000 */
[----:B--2---:R-:W-:-:S03]  /*13a20*/  I2FP.F32.U32 R23, R3 ;  /* 0x0000000300177245 */ /* 0x004fc60000201000 */
[----:B------:R-:W-:-:S04]  /*13a30*/  FMUL R4, R4, UR8 ;  /* 0x0000000804047c20 */ /* 0x000fc80008400000 */
[----:B------:R1:W2:Y:S02]  /*13a40*/  F2I.U32.TRUNC.NTZ R13, R4 ;  /* 0x00000004000d7305 */ /* 0x0002a4000020f000 */
[----:B---3--:R-:W-:Y:S05]  /*13a50*/  @!P0 BRA `(.L_x_574) ;  /* 0x0000000000308947 */ /* 0x008fea0003800000 */
[----:B----4-:R-:W3:Y:S02]  /*13a60*/  LDC R5, c[0x0][0x8dc] ;  /* 0x00023700ff057b82 */ /* 0x010ee40000000800 */
[----:B---3--:R-:W-:-:S04]  /*13a70*/  IADD3 R5, P0, R2, R5, RZ ;  /* 0x0000000502057210 */ /* 0x008fc80007f1e0ff */
[----:B------:R-:W-:-:S05]  /*13a80*/  IADD3.X R21, RZ, R16, RZ, P0, !PT ;  /* 0x00000010ff157210 */ /* 0x000fca00007fe4ff */
[----:B------:R-:W-:-:S04]  /*13a90*/  IMAD.WIDE.U32 R6, R21, R14, RZ ;  /* 0x0000000e15067225 */ /* 0x000fc800078e00ff */
[----:B------:R-:W-:-:S04]  /*13aa0*/  IMAD.WIDE.U32 R6, P0, R5, R15, R6 ;  /* 0x0000000f05067225 */ /* 0x000fc80007800006 */
[----:B-1----:R-:W-:Y:S01]  /*13ab0*/  IMAD.WIDE.U32 R4, R5, R14, RZ ;  /* 0x0000000e05047225 */ /* 0x002fe200078e00ff */
[----:B------:R-:W-:-:S04]  /*13ac0*/  MOV R4, R7 ;  /* 0x0000000700047202 */ /* 0x000fc80000000f00 */
[----:B------:R-:W-:Y:S01]  /*13ad0*/  IADD3 RZ, P1, R5, R6, RZ ;  /* 0x0000000605ff7210 */ /* 0x000fe20007f3e0ff */
[----:B------:R-:W-:-:S04]  /*13ae0*/  IMAD.X R5, RZ, RZ, RZ, P0 ;  /* 0x000000ffff057224 */ /* 0x000fc800000e06ff */
[----:B------:R-:W-:-:S03]  /*13af0*/  IMAD.WIDE.U32.X R4, R21, R15, R4, P1 ;  /* 0x0000000f15047225 */ /* 0x000fc600008e0404 */
[----:B------:R-:W-:Y:S02]  /*13b00*/  MOV R7, R4 ;  /* 0x0000000400077202 */ /* 0x000fe40000000f00 */
[----:B------:R-:W-:-:S07]  /*13b10*/  MOV R21, R5 ;  /* 0x0000000500157202 */ /* 0x000fce0000000f00 */
.L_x_574:
[----:B------:R-:W-:Y:S01]  /*13b20*/  ULDC UR8, c[0x0][0x154] ;  /* 0x0000550000087ab9 */ /* 0x000fe20000000800 */
[----:B------:R-:W3:Y:S01]  /*13b30*/  LDC R14, c[0x0][0x148] ;  /* 0x00005200ff0e7b82 */ /* 0x000ee20000000800 */
[----:B------:R-:W-:Y:S01]  /*13b40*/  FMUL R23, R23, UR8 ;  /* 0x0000000817177c20 */ /* 0x000fe20008400000 */
[----:B------:R-:W-:Y:S02]  /*13b50*/  ISETP.NE.AND P2, PT, R22, 0x1, PT ;  /* 0x000000011600780c */ /* 0x000fe40003f45270 */
[----:B--2---:R-:W-:Y:S02]  /*13b60*/  IADD3 R6, -R13, RZ, RZ ;  /* 0x000000ff0d067210 */ /* 0x004fe40007ffe1ff */
[----:B------:R-:W-:Y:S01]  /*13b70*/  SHF.R.U64 R13, R7, R18, R21 ;  /* 0x00000012070d7219 */ /* 0x000fe20000001215 */
[----:B------:R-:W2:Y:S01]  /*13b80*/  F2I.U32.TRUNC.NTZ R23, R23 ;  /* 0x0000001700177305 */ /* 0x000ea2000020f000 */
[----:B-1--4-:R-:W1:Y:S01]  /*13b90*/  LDC.64 R4, c[0x0][0x8c8] ;  /* 0x00023200ff047b82 */ /* 0x012e620000000a00 */
[----:B------:R-:W-:Y:S01]  /*13ba0*/  IMAD R17, R20, R6, R17 ;  /* 0x0000000614117224 */ /* 0x000fe200078e0211 */
[----:B------:R-:W-:-:S02]  /*13bb0*/  SHF.R.U32.HI R18, RZ, R18, R21 ;  /* 0x00000012ff127219 */ /* 0x000fc40000011615 */
[----:B------:R-:W-:-:S04]  /*13bc0*/  IADD3 R21, P0, RZ, -R13, RZ ;  /* 0x8000000dff157210 */ /* 0x000fc80007f1e0ff */
[----:B------:R-:W4:Y:S01]  /*13bd0*/  LDC R20, c[0x0][0x8c0] ;  /* 0x00023000ff147b82 */ /* 0x000f220000000800 */
[----:B------:R-:W-:Y:S02]  /*13be0*/  IADD3.X R7, RZ, ~R18, RZ, P0, !PT ;  /* 0x80000012ff077210 */ /* 0x000fe400007fe4ff */
[----:B--2---:R-:W-:-:S05]  /*13bf0*/  IADD3 R15, -R23, RZ, RZ ;  /* 0x000000ff170f7210 */ /* 0x004fca0007ffe1ff */
[----:B------:R-:W2:Y:S01]  /*13c00*/  LDC R23, c[0x0][0x8b0] ;  /* 0x00022c00ff177b82 */ /* 0x000ea20000000800 */
[----:B---3--:R-:W-:Y:S01]  /*13c10*/  @P2 IMAD R17, R14, R15, R3 ;  /* 0x0000000f0e112224 */ /* 0x008fe200078e0203 */
[----:B------:R-:W-:-:S06]  /*13c20*/  MOV R3, R16 ;  /* 0x0000001000037202 */ /* 0x000fcc0000000f00 */
[----:B------:R-:W3:Y:S01]  /*13c30*/  LDC.64 R14, c[0x0][0x8e8] ;  /* 0x00023a00ff0e7b82 */ /* 0x000ee20000000a00 */
[----:B-1----:R-:W-:-:S04]  /*13c40*/  IMAD R6, R7, R4, RZ ;  /* 0x0000000407067224 */ /* 0x002fc800078e02ff */
[C---:B------:R-:W-:Y:S02]  /*13c50*/  IMAD R7, R21.reuse, R5, R6 ;  /* 0x0000000515077224 */ /* 0x040fe400078e0206 */
[----:B------:R-:W-:Y:S01]  /*13c60*/  IMAD.WIDE.U32 R4, R21, R4, R2 ;  /* 0x0000000415047225 */ /* 0x000fe200078e0002 */
[----:B------:R-:W1:Y:S04]  /*13c70*/  LDC R6, c[0x0][0x900] ;  /* 0x00024000ff067b82 */ /* 0x000e680000000800 */
[----:B------:R-:W-:-:S04]  /*13c80*/  IADD3 R3, R5, R7, RZ ;  /* 0x0000000705037210 */ /* 0x000fc80007ffe0ff */
[-CC-:B----4-:R-:W-:Y:S01]  /*13c90*/  SHF.R.U64 R21, R4, R20.reuse, R3.reuse ;  /* 0x0000001404157219 */ /* 0x190fe20000001203 */
[----:B------:R-:W4:Y:S01]  /*13ca0*/  LDC R25, c[0x0][0x8f0] ;  /* 0x00023c00ff197b82 */ /* 0x000f220000000800 */
[----:B------:R-:W-:-:S04]  /*13cb0*/  SHF.R.U32.HI R4, RZ, R20, R3 ;  /* 0x00000014ff047219 */ /* 0x000fc80000011603 */
[-CC-:B--2---:R-:W-:Y:S02]  /*13cc0*/  SHF.R.U64 R24, R21, R23.reuse, R4.reuse ;  /* 0x0000001715187219 */ /* 0x184fe40000001204 */
[----:B---3--:R-:W-:Y:S01]  /*13cd0*/  ISETP.NE.U32.AND P0, PT, R14, RZ, PT ;  /* 0x000000ff0e00720c */ /* 0x008fe20003f05070 */
[----:B------:R-:W2:Y:S01]  /*13ce0*/  LDC R20, c[0x0][0x8e0] ;  /* 0x00023800ff147b82 */ /* 0x000ea20000000800 */
[----:B------:R-:W-:Y:S02]  /*13cf0*/  SHF.R.U32.HI R5, RZ, R23, R4 ;  /* 0x00000017ff057219 */ /* 0x000fe40000011604 */
[----:B------:R-:W-:Y:S02]  /*13d00*/  ISETP.NE.AND.EX P0, PT, R15, RZ, PT, P0 ;  /* 0x000000ff0f00720c */ /* 0x000fe40003f05300 */
[----:B-1----:R-:W-:-:S03]  /*13d10*/  SHF.R.U64 R23, R24, R6, R5 ;  /* 0x0000000618177219 */ /* 0x002fc60000001205 */
[----:B------:R-:W1:Y:S01]  /*13d20*/  LDC R18, c[0x0][0x8b8] ;  /* 0x00022e00ff127b82 */ /* 0x000e620000000800 */
[----:B------:R-:W-:Y:S02]  /*13d30*/  SHF.R.U32.HI R27, RZ, R6, R5 ;  /* 0x00000006ff1b7219 */ /* 0x000fe40000011605 */
[----:B------:R-:W-:Y:S02]  /*13d40*/  MOV R4, R23 ;  /* 0x0000001700047202 */ /* 0x000fe40000000f00 */
[----:B------:R-:W-:-:S03]  /*13d50*/  MOV R5, R27 ;  /* 0x0000001b00057202 */ /* 0x000fc60000000f00 */
        /* <DEDUP_REMOVED lines=8> */
[----:B------:R-:W-:-:S04]  /*13de0*/  MOV R4, R7 ;  /* 0x0000000700047202 */ /* 0x000fc80000000f00 */
[----:B------:R-:W-:Y:S02]  /*13df0*/  IADD3 RZ, P1, R5, R6, RZ ;  /* 0x0000000605ff7210 */ /* 0x000fe40007f3e0ff */
[----:B------:R-:W-:-:S03]  /*13e00*/  IADD3.X R5, RZ, RZ, RZ, P0, !PT ;  /* 0x000000ffff057210 */ /* 0x000fc600007fe4ff */
[----:B------:R-:W-:-:S08]  /*13e10*/  IMAD.WIDE.U32.X R4, R27, R15, R4, P1 ;  /* 0x0000000f1b047225 */ /* 0x000fd000008e0404 */
.L_x_575:
[----:B------:R-:W-:Y:S02]  /*13e20*/  SHF.R.U64 R25, R4, R25, R5 ;  /* 0x0000001904197219 */ /* 0x000fe40000001205 */
[----:B------:R-:W-:Y:S02]  /*13e30*/  LOP3.LUT R5, R24, R9, RZ, 0xc0, !PT ;  /* 0x0000000918057212 */ /* 0x000fe400078ec0ff */
[----:B------:R-:W-:Y:S02]  /*13e40*/  IADD3 R4, -R25, RZ, RZ ;  /* 0x000000ff19047210 */ /* 0x000fe40007ffe1ff */
[----:B------:R-:W-:Y:S01]  /*13e50*/  LOP3.LUT R21, R21, R8, RZ, 0xc0, !PT ;  /* 0x0000000815157212 */ /* 0x000fe200078ec0ff */
[----:B------:R-:W-:Y:S02]  /*13e60*/  IMAD R5, R0, R25, R5 ;  /* 0x0000001900057224 */ /* 0x000fe400078e0205 */
[----:B--2---:R-:W-:Y:S01]  /*13e70*/  IMAD R20, R4, R20, R23 ;  /* 0x0000001404147224 */ /* 0x004fe200078e0217 */
[----:B------:R-:W-:Y:S01]  /*13e80*/  MOV R4, 0x1 ;  /* 0x0000000100047802 */ /* 0x000fe20000000f00 */
[----:B-1----:R-:W-:-:S02]  /*13e90*/  IMAD R17, R5, R18, R17 ;  /* 0x0000001205117224 */ /* 0x002fc400078e0211 */
[----:B---3--:R-:W-:Y:S01]  /*13ea0*/  IMAD R20, R20, R3, R21 ;  /* 0x0000000314147224 */ /* 0x008fe200078e0215 */
[----:B------:R-:W-:-:S04]  /*13eb0*/  MOV R3, R13 ;  /* 0x0000000d00037202 */ /* 0x000fc80000000f00 */
[----:B------:R-:W-:Y:S02]  /*13ec0*/  SEL R6, R20, R17, !P2 ;  /* 0x0000001114067207 */ /* 0x000fe40005000000 */
[----:B------:R-:W-:-:S07]  /*13ed0*/  SEL R7, R17, R20, !P2 ;  /* 0x0000001411077207 */ /* 0x000fce0005000000 */
.L_x_573:
[----:B------:R-:W-:-:S13]  /*13ee0*/  LOP3.LUT P0, RZ, R4, 0xff, RZ, 0xc0, !PT ;  /* 0x000000ff04ff7812 */ /* 0x000fda000780c0ff */
[----:B------:R-:W-:Y:S05]  /*13ef0*/  @P0 BRA `(.L_x_576) ;  /* 0xffffffe800e00947 */ /* 0x000fea000383ffff */
.L_x_520:
[----:B------:R-:W-:-:S13]  /*13f00*/  ELECT P0, URZ, PT ;  /* 0x00000000003f782f */ /* 0x000fda0003800000 */
[----:B------:R-:W-:Y:S05]  /*13f10*/  @!P0 BRA `(.L_x_10) ;  /* 0x0000001000548947 */ /* 0x000fea0003800000 */
[----:B------:R-:W-:-:S04]  /*13f20*/  LOP3.LUT R19, R19, 0x2, RZ, 0xfc, !PT ;  /* 0x0000000213137812 */ /* 0x000fc800078efcff */
[----:B------:R-:W-:-:S13]  /*13f30*/  ISETP.NE.AND P1, PT, R19, 0x3, PT ;  /* 0x000000031300780c */ /* 0x000fda0003f25270 */
[----:B------:R-:W-:Y:S05]  /*13f40*/  @!P1 BRA `(.L_x_577) ;  /* 0x0000000000049947 */ /* 0x000fea0003800000 */
[----:B------:R-:W-:Y:S01]  /*13f50*/  BPT.TRAP 0x1 ;  /* 0x000000040000795c */ /* 0x000fe20000300000 */
.L_x_577:
[----:B-1----:R-:W-:Y:S01]  /*13f60*/  MOV R0, 0x400 ;  /* 0x0000040000007802 */ /* 0x002fe20000000f00 */
[----:B------:R-:W-:Y:S01]  /*13f70*/  IMAD.MOV.U32 R2, RZ, RZ, 0x1 ;  /* 0x00000001ff027424 */ /* 0x000fe200078e00ff */
[----:B------:R-:W-:-:S04]  /*13f80*/  MOV R3, UR37 ;  /* 0x0000002500037c02 */ /* 0x000fc80008000f00 */
[----:B------:R-:W-:Y:S02]  /*13f90*/  LEA R0, R3, R0, 0x18 ;  /* 0x0000000003007211 */ /* 0x000fe400078ec0ff */
[----:B------:R-:W-:-:S04]  /*13fa0*/  SHF.L.U32 R3, R2, 0x1f, RZ ;  /* 0x0000001f02037819 */ /* 0x000fc800000006ff */
[----:B------:R-:W1:Y:S02]  /*13fb0*/  SYNCS.PHASECHK.TRANS64.TRYWAIT P0, [R0+URZ+0x60], R3 ;  /* 0x00006003000075a7 */ /* 0x000e64000800017f */
[----:B-1----:R-:W-:Y:S05]  /*13fc0*/  @!P0 BRA `(.L_x_578) ;  /* 0x0000001400d88947 */ /* 0x002fea0003800000 */
.L_x_620:
[----:B------:R-:W-:Y:S05]  /*13fd0*/  @!P1 BRA `(.L_x_579) ;  /* 0x0000000000049947 */ /* 0x000fea0003800000 */
[----:B------:R-:W-:Y:S01]  /*13fe0*/  BPT.TRAP 0x1 ;  /* 0x000000040000795c */ /* 0x000fe20000300000 */
.L_x_579:
[----:B------:R-:W1:Y:S02]  /*13ff0*/  SYNCS.PHASECHK.TRANS64.TRYWAIT P0, [R0+URZ+0x68], R3 ;  /* 0x00006803000075a7 */ /* 0x000e64000800017f */
[----:B-1----:R-:W-:Y:S05]  /*14000*/  @!P0 BRA `(.L_x_580) ;  /* 0x0000001400dc8947 */ /* 0x002fea0003800000 */
.L_x_621:
[----:B------:R-:W-:Y:S05]  /*14010*/  @!P1 BRA `(.L_x_581) ;  /* 0x0000000000049947 */ /* 0x000fea0003800000 */
[----:B------:R-:W-:Y:S01]  /*14020*/  BPT.TRAP 0x1 ;  /* 0x000000040000795c */ /* 0x000fe20000300000 */
.L_x_581:
[----:B------:R-:W1:Y:S02]  /*14030*/  SYNCS.PHASECHK.TRANS64.TRYWAIT P0, [R0+URZ+0x70], R3 ;  /* 0x00007003000075a7 */ /* 0x000e64000800017f */
[----:B-1----:R-:W-:Y:S05]  /*14040*/  @!P0 BRA `(.L_x_582) ;  /* 0x0000001400e08947 */ /* 0x002fea0003800000 */
.L_x_622:
[----:B------:R-:W-:Y:S05]  /*14050*/  @!P1 BRA `(.L_x_583) ;  /* 0x0000000000049947 */ /* 0x000fea0003800000 */
[----:B------:R-:W-:Y:S01]  /*14060*/  BPT.TRAP 0x1 ;  /* 0x000000040000795c */ /* 0x000fe20000300000 */
.L_x_583:
[----:B------:R-:W-:-:S04]  /*14070*/  MOV R3, 0x1 ;  /* 0x0000000100037802 */ /* 0x000fc80000000f00 */
[----:B------:R-:W-:-:S07]  /*14080*/  SHF.L.U32 R3, R3, 0x1f, RZ ;  /* 0x0000001f03037819 */ /* 0x000fce00000006ff */
.L_x_584:
[----:B------:R1:W1:Y:S02]  /*14090*/  SYNCS.PHASECHK.TRANS64.TRYWAIT P0, [R0+URZ+0x78], R3 ;  /* 0x00007803000075a7 */ /* 0x000264000800017f */
[----:B-1----:R-:W-:Y:S05]  /*140a0*/  @!P0 NANOSLEEP.SYNCS 0x989680 ;  /* 0x009896800000895d */ /* 0x002fea0003900000 */
[----:B------:R-:W1:Y:S02]  /*140b0*/  @!P0 SYNCS.PHASECHK.TRANS64 P0, [R0+URZ+0x78], R3 ;  /* 0x00007803000085a7 */ /* 0x000e64000800007f */
[----:B-1----:R-:W-:Y:S05]  /*140c0*/  @P0 BRA `(.L_x_10) ;  /* 0x0000000c00e80947 */ /* 0x002fea0003800000 */
[----:B------:R-:W-:Y:S05]  /*140d0*/  BRA `(.L_x_584) ;  /* 0xfffffffc00ec7947 */ /* 0x000fea000383ffff */
.L_x_515:
[----:B------:R-:W-:Y:S02]  /*140e0*/  LOP3.LUT P0, RZ, R11, 0xff, RZ, 0xc0, !PT ;  /* 0x000000ff0bff7812 */ /* 0x000fe4000780c0ff */
[----:B------:R-:W-:Y:S02]  /*140f0*/  MOV R10, 0x1 ;  /* 0x00000001000a7802 */ /* 0x000fe40000000f00 */
[----:B------:R-:W-:-:S09]  /*14100*/  MOV R0, RZ ;  /* 0x000000ff00007202 */ /* 0x000fd20000000f00 */
[----:B------:R-:W-:Y:S05]  /*14110*/  @!P0 BRA `(.L_x_585) ;  /* 0x0000000c00208947 */ /* 0x000fea0003800000 */
[----:B------:R-:W1:Y:S01]  /*14120*/  LDC R0, c[0x0][0x28c] ;  /* 0x0000a300ff007b82 */ /* 0x000e620000000800 */
[C---:B------:R-:W-:Y:S01]  /*14130*/  LOP3.LUT P2, RZ, R18.reuse, 0x7f, RZ, 0xc0, !PT ;  /* 0x0000007f12ff7812 */ /* 0x040fe2000784c0ff */
[----:B------:R-:W-:Y:S01]  /*14140*/  ULDC UR5, c[0x0][0x900] ;  /* 0x0002400000057ab9 */ /* 0x000fe20000000800 */
[----:B------:R-:W-:Y:S01]  /*14150*/  LOP3.LUT P0, RZ, R18, 0x1f, RZ, 0xc0, !PT ;  /* 0x0000001f12ff7812 */ /* 0x000fe2000780c0ff */
[----:B------:R-:W-:Y:S01]  /*14160*/  UMOV UR6, 0xffffffff ;  /* 0xffffffff00067882 */ /* 0x000fe20000000000 */
[----:B------:R-:W-:Y:S01]  /*14170*/  BSSY B0, `(.L_x_585) ;  /* 0x00000c2000007945 */ /* 0x000fe20003800000 */
[----:B------:R-:W-:Y:S01]  /*14180*/  USHF.L.U32 UR6, UR6, UR5, URZ ;  /* 0x0000000506067299 */ /* 0x000fe2000800063f */
[----:B------:R-:W-:Y:S01]  /*14190*/  MOV R12, 0x1 ;  /* 0x00000001000c7802 */ /* 0x000fe20000000f00 */
[----:B------:R-:W-:Y:S01]  /*141a0*/  ULDC UR4, c[0x0][0x8a8] ;  /* 0x00022a0000047ab9 */ /* 0x000fe20000000800 */
[----:B------:R-:W-:Y:S01]  /*141b0*/  LOP3.LUT R18, R17, 0x2, RZ, 0xfc, !PT ;  /* 0x0000000211127812 */ /* 0x000fe200078efcff */
[----:B------:R-:W-:Y:S01]  /*141c0*/  UMOV UR7, 0x1 ;  /* 0x0000000100077882 */ /* 0x000fe20000000000 */
[----:B------:R-:W-:Y:S01]  /*141d0*/  PLOP3.LUT P0, PT, P0, P2, PT, 0x8a, 0x0 ;  /* 0x000000000000781c */ /* 0x000fe20000705172 */
[----:B------:R-:W-:Y:S01]  /*141e0*/  UIADD3 UR15, UR4, -0x1, URZ ;  /* 0xffffffff040f7890 */ /* 0x000fe2000fffe03f */
[----:B------:R-:W-:Y:S01]  /*141f0*/  MOV R10, 0x1 ;  /* 0x00000001000a7802 */ /* 0x000fe20000000f00 */
[----:B------:R-:W-:-:S02]  /*14200*/  USHF.L.U32 UR17, UR7, UR5, URZ ;  /* 0x0000000507117299 */ /* 0x000fc4000800063f */
[----:B------:R-:W-:Y:S01]  /*14210*/  ULOP3.LUT UR16, URZ, UR6, URZ, 0x33, !UPT ;  /* 0x000000063f107292 */ /* 0x000fe2000f8e333f */
[----:B------:R-:W-:Y:S01]  /*14220*/  ULDC.64 UR20, c[0x0][0x198] ;  /* 0x0000660000147ab9 */ /* 0x000fe20000000a00 */
[----:B-1----:R-:W-:-:S04]  /*14230*/  IADD3 R0, R0, 0x3f, RZ ;  /* 0x0000003f00007810 */ /* 0x002fc80007ffe0ff */
[----:B------:R-:W-:-:S04]  /*14240*/  SHF.R.S32.HI R5, RZ, 0x1f, R0 ;  /* 0x0000001fff057819 */ /* 0x000fc80000011400 */
[----:B------:R-:W-:Y:S02]  /*14250*/  LEA.HI R5, R5, R0, RZ, 0x6 ;  /* 0x0000000005057211 */ /* 0x000fe400078f30ff */
[----:B------:R-:W-:Y:S02]  /*14260*/  MOV R0, RZ ;  /* 0x000000ff00007202 */ /* 0x000fe40000000f00 */
[----:B------:R-:W-:-:S04]  /*14270*/  SHF.R.S32.HI R11, RZ, 0x6, R5 ;  /* 0x00000006ff0b7819 */ /* 0x000fc80000011405 */
[----:B------:R-:W-:-:S07]  /*14280*/  IADD3 R13, R11, 0x1, RZ ;  /* 0x000000010b0d7810 */ /* 0x000fce0007ffe0ff */
.L_x_597:
[----:B------:R-:W-:-:S03]  /*14290*/  UMOV UR4, 0xffffffff ;  /* 0xffffffff00047882 */ /* 0x000fc60000000000 */
[----:B------:R-:W-:Y:S05]  /*142a0*/  BRA.DIV UR4, `(.L_x_586) ;  /* 0x00000016045c7947 */ /* 0x000fea000b800000 */
[----:B------:R-:W-:-:S13]  /*142b0*/  ELECT P6, URZ, PT ;  /* 0x00000000003f782f */ /* 0x000fda00038c0000 */
.L_x_625:
[----:B------:R-:W1:Y:S01]  /*142c0*/  LDC R4, c[0x0][0x28c] ;  /* 0x0000a300ff047b82 */ /* 0x000e620000000800 */
[----:B------:R-:W-:Y:S01]  /*142d0*/  BSSY B1, `(.L_x_587) ;  /* 0x0000037000017945 */ /* 0x000fe20003800000 */
[----:B-1----:R-:W-:-:S13]  /*142e0*/  ISETP.LT.OR P6, PT, R4, 0x1, !P6 ;  /* 0x000000010400780c */ /* 0x002fda00077c1670 */
[----:B------:R-:W-:Y:S05]  /*142f0*/  @P6 BRA `(.L_x_588) ;  /* 0x0000000000d06947 */ /* 0x000fea0003800000 */
[----:B------:R-:W-:Y:S02]  /*14300*/  SHF.L.U32 R9, R6, 0x8, RZ ;  /* 0x0000000806097819 */ /* 0x000fe400000006ff */
[----:B------:R-:W-:Y:S02]  /*14310*/  SHF.L.U32 R14, R7, 0x7, RZ ;  /* 0x00000007070e7819 */ /* 0x000fe400000006ff */
[----:B------:R-:W-:Y:S02]  /*14320*/  MOV R19, RZ ;  /* 0x000000ff00137202 */ /* 0x000fe40000000f00 */
[----:B------:R-:W-:Y:S02]  /*14330*/  MOV R4, R13 ;  /* 0x0000000d00047202 */ /* 0x000fe40000000f00 */
[----:B------:R-:W-:Y:S02]  /*14340*/  MOV R5, R10 ;  /* 0x0000000a00057202 */ /* 0x000fe40000000f00 */
[----:B------:R-:W-:-:S07]  /*14350*/  MOV R6, R0 ;  /* 0x0000000000067202 */ /* 0x000fce0000000f00 */
.L_x_592:
[----:B------:R-:W1:Y:S01]  /*14360*/  S2R R8, SR_CgaCtaId ;  /* 0x0000000000087919 */ /* 0x000e620000008800 */
[----:B------:R-:W-:-:S04]  /*14370*/  MOV R7, 0x400 ;  /* 0x0000040000077802 */ /* 0x000fc80000000f00 */
[----:B-1----:R-:W-:Y:S02]  /*14380*/  LEA R15, R8, R7, 0x18 ;  /* 0x00000007080f7211 */ /* 0x002fe400078ec0ff */
[----:B------:R-:W-:Y:S01]  /*14390*/  SHF.L.U32 R7, R5, 0x1f, RZ ;  /* 0x0000001f05077819 */ /* 0x000fe200000006ff */
[----:B------:R-:W1:Y:S01]  /*143a0*/  @!P2 LDC R8, c[0x0][0x500] ;  /* 0x00014000ff08ab82 */ /* 0x000e620000000800 */
[----:B------:R-:W-:-:S04]  /*143b0*/  LEA R20, R6, R15, 0x3 ;  /* 0x0000000f06147211 */ /* 0x000fc800078e18ff */
[----:B------:R-:W2:Y:S02]  /*143c0*/  SYNCS.PHASECHK.TRANS64.TRYWAIT P1, [R20+URZ+0x20], R7 ;  /* 0x00002007140075a7 */ /* 0x000ea4000802017f */
[----:B--2---:R-:W-:Y:S05]  /*143d0*/  @!P1 BRA `(.L_x_589) ;  /* 0x0000001400309947 */ /* 0x004fea0003800000 */
.L_x_626:
[----:B--2---:R-:W-:Y:S01]  /*143e0*/  PRMT R7, R18, 0x9910, RZ ;  /* 0x0000991012077816 */ /* 0x004fe200000000ff */
[----:B-1----:R1:W-:Y:S03]  /*143f0*/  @!P2 SYNCS.ARRIVE.TRANS64 RZ, [R20+URZ], R8 ;  /* 0x0000000814ffa9a7 */ /* 0x0023e6000800003f */
[----:B------:R-:W-:-:S13]  /*14400*/  ISETP.NE.AND P1, PT, R7, 0x2, PT ;  /* 0x000000020700780c */ /* 0x000fda0003f25270 */
[----:B-1----:R-:W-:Y:S05]  /*14410*/  @P1 BRA `(.L_x_590) ;  /* 0x0000000000041947 */ /* 0x002fea0003800000 */
[----:B------:R-:W-:Y:S01]  /*14420*/  BPT.TRAP 0x1 ;  /* 0x000000040000795c */ /* 0x000fe20000300000 */
.L_x_590:
[----:B------:R-:W-:Y:S05]  /*14430*/  @P0 BRA `(.L_x_591) ;  /* 0x0000000000040947 */ /* 0x000fea0003800000 */
[----:B------:R-:W-:Y:S01]  /*14440*/  BPT.TRAP 0x1 ;  /* 0x000000040000795c */ /* 0x000fe20000300000 */
.L_x_591:
[CC--:B------:R-:W-:Y:S01]  /*14450*/  LEA R7, R6.reuse, R15.reuse, 0xe ;  /* 0x0000000f06077211 */ /* 0x0c0fe200078e70ff */
[----:B------:R-:W-:Y:S01]  /*14460*/  UIADD3 UR4, UP0, UR20, 0xf0, URZ ;  /* 0x000000f014047890 */ /* 0x000fe2000ff1e03f */
[C---:B------:R-:W-:Y:S01]  /*14470*/  LEA R15, R6.reuse, R15, 0xf ;  /* 0x0000000f060f7211 */ /* 0x040fe200078e78ff */
[----:B------:R-:W-:Y:S01]  /*14480*/  UIADD3 UR22, UP1, UR20, 0x1f0, URZ ;  /* 0x000001f014167890 */ /* 0x000fe2000ff3e03f */
[----:B------:R-:W-:Y:S01]  /*14490*/  R2UR UR5, R7 ;  /* 0x00000000070572ca */ /* 0x000fe200000e0000 */
[----:B------:R-:W-:Y:S01]  /*144a0*/  VIADD R6, R6, 0x1 ;  /* 0x0000000106067836 */ /* 0x000fe20000000000 */
[----:B------:R-:W-:Y:S01]  /*144b0*/  R2UR UR8, R15 ;  /* 0x000000000f0872ca */ /* 0x000fe200000e0000 */
[----:B------:R-:W-:Y:S01]  /*144c0*/  UIADD3.X UR23, URZ, UR21, URZ, UP1, !UPT ;  /* 0x000000153f177290 */ /* 0x000fe20008ffe43f */
[----:B------:R-:W-:Y:S01]  /*144d0*/  R2UR UR9, R20 ;  /* 0x00000000140972ca */ /* 0x000fe200000e0000 */
[----:B------:R-:W-:Y:S01]  /*144e0*/  UMOV UR6, 0x0 ;  /* 0x0000000000067882 */ /* 0x000fe20000000000 */
[----:B------:R-:W-:Y:S01]  /*144f0*/  R2UR UR11, R14 ;  /* 0x000000000e0b72ca */ /* 0x000fe200000e0000 */
[----:B------:R-:W-:Y:S01]  /*14500*/  UMOV UR7, 0x10000000 ;  /* 0x1000000000077882 */ /* 0x000fe20000000000 */
[----:B------:R-:W-:-:S02]  /*14510*/  R2UR UR10, R19 ;  /* 0x00000000130a72ca */ /* 0x000fc400000e0000 */
[----:B------:R-:W-:Y:S02]  /*14520*/  R2UR UR12, R3 ;  /* 0x00000000030c72ca */ /* 0x000fe400000e0000 */
[----:B------:R-:W-:Y:S01]  /*14530*/  IADD3 R4, R4, -0x1, RZ ;  /* 0xffffffff04047810 */ /* 0x000fe20007ffe0ff */
[----:B------:R-:W-:Y:S01]  /*14540*/  UIADD3 UR13, UR5, 0x8400, URZ ;  /* 0x00008400050d7890 */ /* 0x000fe2000fffe03f */
[----:B------:R-:W-:Y:S01]  /*14550*/  R2UR UR18, R9 ;  /* 0x00000000091272ca */ /* 0x000fe200000e0000 */
[----:B------:R-:W-:Y:S01]  /*14560*/  UIADD3.X UR5, URZ, UR21, URZ, UP0, !UPT ;  /* 0x000000153f057290 */ /* 0x000fe200087fe43f */
[----:B------:R-:W-:Y:S01]  /*14570*/  ISETP.GT.AND P3, PT, R4, 0x1, PT ;  /* 0x000000010400780c */ /* 0x000fe20003f64270 */
[----:B------:R-:W-:Y:S01]  /*14580*/  UIADD3 UR14, UR8, 0x18400, URZ ;  /* 0x00018400080e7890 */ /* 0x000fe2000fffe03f */
[----:B------:R-:W-:Y:S02]  /*14590*/  ISETP.NE.AND P1, PT, R6, 0x4, PT ;  /* 0x000000040600780c */ /* 0x000fe40003f25270 */
[----:B------:R-:W-:Y:S01]  /*145a0*/  UMOV UR8, UR13 ;  /* 0x0000000d00087c82 */ /* 0x000fe20008000000 */
[----:B------:R-:W-:-:S02]  /*145b0*/  IADD3 R19, R19, 0x40, RZ ;  /* 0x0000004013137810 */ /* 0x000fc40007ffe0ff */
[----:B------:R-:W-:Y:S01]  /*145c0*/  SEL R8, RZ, 0x1, P1 ;  /* 0x00000001ff087807 */ /* 0x000fe20000800000 */
[----:B------:R1:W-:Y:S01]  /*145d0*/  UTMALDG.3D [UR8], [UR4], desc[UR6] ;  /* 0x00000608040075b4 */ /* 0x0003e20008011000 */
[----:B------:R-:W-:Y:S02]  /*145e0*/  SEL R6, R6, RZ, P1 ;  /* 0x000000ff06067207 */ /* 0x000fe40000800000 */
[----:B------:R-:W-:Y:S01]  /*145f0*/  LOP3.LUT R5, R5, R8, RZ, 0x3c, !PT ;  /* 0x0000000805057212 */ /* 0x000fe200078e3cff */
[----:B-1----:R-:W-:Y:S01]  /*14600*/  UMOV UR8, UR14 ;  /* 0x0000000e00087c82 */ /* 0x002fe20008000000 */
[----:B------:R-:W-:Y:S02]  /*14610*/  UMOV UR11, UR18 ;  /* 0x00000012000b7c82 */ /* 0x000fe40008000000 */
[----:B------:R1:W-:Y:S02]  /*14620*/  UTMALDG.3D [UR8], [UR22], desc[UR6] ;  /* 0x00000608160075b4 */ /* 0x0003e40008011000 */
[----:B-1----:R-:W-:Y:S05]  /*14630*/  @P3 BRA `(.L_x_592) ;  /* 0xfffffffc00483947 */ /* 0x002fea000383ffff */
.L_x_588:
[----:B------:R-:W-:Y:S05]  /*14640*/  BSYNC B1 ;  /* 0x0000000000017941 */ /* 0x000fea0003800000 */
.L_x_587:
[----:B------:R-:W-:Y:S01]  /*14650*/  LOP3.LUT P3, RZ, R12, 0xff, RZ, 0xc0, !PT ;  /* 0x000000ff0cff7812 */ /* 0x000fe2000786c0ff */
[----:B------:R-:W-:Y:S01]  /*14660*/  ULDC.64 UR4, c[0x0][0x8f8] ;  /* 0x00023e0000047ab9 */ /* 0x000fe20000000a00 */
[----:B------:R-:W-:Y:S01]  /*14670*/  IADD3 R0, R11, R0, RZ ;  /* 0x000000000b007210 */ /* 0x000fe20007ffe0ff */
[----:B------:R-:W-:Y:S01]  /*14680*/  BSSY B1, `(.L_x_593) ;  /* 0x000006e000017945 */ /* 0x000fe20003800000 */
[----:B------:R-:W-:Y:S02]  /*14690*/  IADD3 R2, P4, R2, UR46, RZ ;  /* 0x0000002e02027c10 */ /* 0x000fe4000ff9e0ff */
[----:B------:R-:W-:Y:S02]  /*146a0*/  SHF.R.U32.HI R3, RZ, 0x2, R0 ;  /* 0x00000002ff037819 */ /* 0x000fe40000011600 */
[----:B------:R-:W-:Y:S02]  /*146b0*/  ISETP.GT.U32.AND P1, PT, R0, 0x3, PT ;  /* 0x000000030000780c */ /* 0x000fe40003f24070 */
[----:B------:R-:W-:-:S02]  /*146c0*/  LOP3.LUT R3, R3, 0x1, RZ, 0xc0, !PT ;  /* 0x0000000103037812 */ /* 0x000fc400078ec0ff */
[----:B------:R-:W-:Y:S01]  /*146d0*/  ISETP.LT.U32.AND P1, PT, R11, 0x4, P1 ;  /* 0x000000040b00780c */ /* 0x000fe20000f21070 */
[----:B------:R-:W1:Y:S01]  /*146e0*/  @P3 S2R R5, SR_CgaCtaId ;  /* 0x0000000000053919 */ /* 0x000e620000008800 */
[----:B------:R-:W-:Y:S02]  /*146f0*/  @P3 MOV R4, 0x400 ;  /* 0x0000040000043802 */ /* 0x000fe40000000f00 */
[----:B------:R-:W-:Y:S02]  /*14700*/  IADD3.X R16, R16, UR38, RZ, P4, !PT ;  /* 0x0000002610107c10 */ /* 0x000fe4000a7fe4ff */
[----:B------:R-:W-:Y:S02]  /*14710*/  ISETP.GE.U32.AND P4, PT, R2, UR4, PT ;  /* 0x0000000402007c0c */ /* 0x000fe4000bf86070 */
[----:B------:R-:W-:Y:S02]  /*14720*/  MOV R7, 0xffffffff ;  /* 0xffffffff00077802 */ /* 0x000fe40000000f00 */
[----:B------:R-:W-:-:S02]  /*14730*/  MOV R6, 0xffffffff ;  /* 0xffffffff00067802 */ /* 0x000fc40000000f00 */
[----:B------:R-:W-:Y:S02]  /*14740*/  LOP3.LUT R0, R0, 0x3, RZ, 0xc0, !PT ;  /* 0x0000000300007812 */ /* 0x000fe400078ec0ff */
[----:B------:R-:W-:Y:S02]  /*14750*/  PRMT R12, RZ, 0x7610, R12 ;  /* 0x00007610ff0c7816 */ /* 0x000fe4000000000c */
[----:B-1----:R-:W-:-:S04]  /*14760*/  @P3 LEA R4, R5, R4, 0x18 ;  /* 0x0000000405043211 */ /* 0x002fc800078ec0ff */
[----:B------:R1:W-:Y:S01]  /*14770*/  @P3 SYNCS.ARRIVE.TRANS64.A1T0 RZ, [R4+URZ+0x88], RZ ;  /* 0x000088ff04ff39a7 */ /* 0x0003e2000810003f */
[----:B------:R-:W-:Y:S02]  /*14780*/  ISETP.NE.U32.AND P3, PT, R3, 0x1, PT ;  /* 0x000000010300780c */ /* 0x000fe40003f65070 */
[----:B------:R-:W-:Y:S02]  /*14790*/  SEL R3, RZ, 0x1, !P1 ;  /* 0x00000001ff037807 */ /* 0x000fe40004800000 */
[----:B------:R-:W-:Y:S02]  /*147a0*/  ISETP.GE.U32.AND.EX P1, PT, R16, UR5, PT, P4 ;  /* 0x0000000510007c0c */ /* 0x000fe4000bf26140 */
[----:B------:R-:W-:-:S04]  /*147b0*/  ISETP.GT.U32.AND P3, PT, R11, 0x3, !P3 ;  /* 0x000000030b00780c */ /* 0x000fc80005f64070 */
[----:B-1----:R-:W-:-:S04]  /*147c0*/  SEL R4, RZ, 0x1, !P3 ;  /* 0x00000001ff047807 */ /* 0x002fc80005800000 */
[----:B------:R-:W-:Y:S02]  /*147d0*/  LOP3.LUT R10, R4, R10, R3, 0x96, !PT ;  /* 0x0000000a040a7212 */ /* 0x000fe400078e9603 */
[----:B------:R-:W-:Y:S02]  /*147e0*/  MOV R3, 0xffffffff ;  /* 0xffffffff00037802 */ /* 0x000fe40000000f00 */
[----:B------:R-:W-:Y:S01]  /*147f0*/  PRMT R4, RZ, 0x7610, R4 ;  /* 0x00007610ff047816 */ /* 0x000fe20000000004 */
[----:B------:R-:W-:Y:S06]  /*14800*/  @P1 BRA `(.L_x_594) ;  /* 0x0000000400541947 */ /* 0x000fec0003800000 */
[----:B------:R-:W-:Y:S01]  /*14810*/  ULDC.64 UR4, c[0x0][0x8d0] ;  /* 0x0002340000047ab9 */ /* 0x000fe20000000a00 */
[----:B------:R-:W1:Y:S01]  /*14820*/  S2R R15, SR_CTAID.X ;  /* 0x00000000000f7919 */ /* 0x000e620000002500 */
[----:B------:R-:W-:Y:S01]  /*14830*/  ISETP.NE.U32.AND P1, PT, RZ, UR4, PT ;  /* 0x00000004ff007c0c */ /* 0x000fe2000bf25070 */
[----:B------:R-:W-:Y:S01]  /*14840*/  ULDC UR7, c[0x0][0x8d8] ;  /* 0x0002360000077ab9 */ /* 0x000fe20000000800 */
[----:B------:R-:W-:Y:S01]  /*14850*/  MOV R4, R2 ;  /* 0x0000000200047202 */ /* 0x000fe20000000f00 */
[----:B------:R-:W2:Y:S01]  /*14860*/  S2R R14, SR_CTAID.Y ;  /* 0x00000000000e7919 */ /* 0x000ea20000002600 */
[----:B------:R-:W-:Y:S02]  /*14870*/  ISETP.NE.AND.EX P1, PT, RZ, UR5, PT, P1 ;  /* 0x00000005ff007c0c */ /* 0x000fe4000bf25310 */
[----:B------:R-:W-:-:S11]  /*14880*/  MOV R5, R16 ;  /* 0x0000001000057202 */ /* 0x000fd60000000f00 */
[----:B------:R-:W-:Y:S05]  /*14890*/  @!P1 BRA `(.L_x_595) ;  /* 0x0000000000289947 */ /* 0x000fea0003800000 */
[----:B------:R-:W-:Y:S02]  /*148a0*/  ULDC UR6, c[0x0][0x8dc] ;  /* 0x0002370000067ab9 */ /* 0x000fe40000000800 */
[----:B------:R-:W-:-:S04]  /*148b0*/  IADD3 R9, P1, R2, UR6, RZ ;  /* 0x0000000602097c10 */ /* 0x000fc8000ff3e0ff */
[----:B------:R-:W-:-:S05]  /*148c0*/  IADD3.X R3, RZ, R16, RZ, P1, !PT ;  /* 0x00000010ff037210 */ /* 0x000fca0000ffe4ff */
[----:B------:R-:W-:-:S04]  /*148d0*/  IMAD.WIDE.U32 R6, R3, UR4, RZ ;  /* 0x0000000403067c25 */ /* 0x000fc8000f8e00ff */
[----:B------:R-:W-:-:S04]  /*148e0*/  IMAD.WIDE.U32 R6, P1, R9, UR5, R6 ;  /* 0x0000000509067c25 */ /* 0x000fc8000f820006 */
[----:B------:R-:W-:Y:S01]  /*148f0*/  IMAD.WIDE.U32 R8, R9, UR4, RZ ;  /* 0x0000000409087c25 */ /* 0x000fe2000f8e00ff */
[----:B------:R-:W-:Y:S02]  /*14900*/  IADD3.X R5, RZ, RZ, RZ, P1, !PT ;  /* 0x000000ffff057210 */ /* 0x000fe40000ffe4ff */
[----:B------:R-:W-:Y:S02]  /*14910*/  MOV R4, R7 ;  /* 0x0000000700047202 */ /* 0x000fe40000000f00 */
[----:B------:R-:W-:-:S05]  /*14920*/  IADD3 RZ, P1, R9, R6, RZ ;  /* 0x0000000609ff7210 */ /* 0x000fca0007f3e0ff */
[----:B------:R-:W-:-:S08]  /*14930*/  IMAD.WIDE.U32.X R4, R3, UR5, R4, P1 ;  /* 0x0000000503047c25 */ /* 0x000fd000088e0404 */
.L_x_595:
[--C-:B------:R-:W-:Y:S01]  /*14940*/  SHF.R.U64 R8, R4, UR7, R5.reuse ;  /* 0x0000000704087c19 */ /* 0x100fe20008001205 */
[----:B------:R-:W-:Y:S01]  /*14950*/  ULDC.64 UR4, c[0x0][0x8c8] ;  /* 0x0002320000047ab9 */ /* 0x000fe20000000a00 */
[----:B------:R-:W-:Y:S01]  /*14960*/  SHF.R.U32.HI R3, RZ, UR7, R5 ;  /* 0x00000007ff037c19 */ /* 0x000fe20008011605 */
[----:B------:R-:W-:Y:S01]  /*14970*/  ULDC.64 UR8, c[0x0][0x8e8] ;  /* 0x00023a0000087ab9 */ /* 0x000fe20000000a00 */
[----:B------:R-:W-:Y:S01]  /*14980*/  IADD3 R7, P1, RZ, -R8, RZ ;  /* 0x80000008ff077210 */ /* 0x000fe20007f3e0ff */
[----:B------:R-:W3:Y:S01]  /*14990*/  LDC R19, c[0x0][0x148] ;  /* 0x00005200ff137b82 */ /* 0x000ee20000000800 */
[----:B-1----:R-:W-:Y:S01]  /*149a0*/  I2FP.F32.U32 R9, R15 ;  /* 0x0000000f00097245 */ /* 0x002fe20000201000 */
[----:B------:R-:W-:Y:S01]  /*149b0*/  ULDC UR6, c[0x0][0x8b0] ;  /* 0x00022c0000067ab9 */ /* 0x000fe20000000800 */
[----:B------:R-:W-:Y:S02]  /*149c0*/  IADD3.X R3, RZ, ~R3, RZ, P1, !PT ;  /* 0x80000003ff037210 */ /* 0x000fe40000ffe4ff */
[----:B------:R-:W-:-:S03]  /*149d0*/  ISETP.NE.U32.AND P1, PT, RZ, UR8, PT ;  /* 0x00000008ff007c0c */ /* 0x000fc6000bf25070 */
[----:B------:R-:W-:Y:S01]  /*149e0*/  IMAD R6, R3, UR4, RZ ;  /* 0x0000000403067c24 */ /* 0x000fe2000f8e02ff */
[----:B------:R-:W-:Y:S02]  /*149f0*/  MOV R3, R16 ;  /* 0x0000001000037202 */ /* 0x000fe40000000f00 */
[----:B------:R-:W-:Y:S01]  /*14a00*/  ISETP.NE.AND.EX P1, PT, RZ, UR9, PT, P1 ;  /* 0x00000009ff007c0c */ /* 0x000fe2000bf25310 */
[----:B------:R-:W-:Y:S01]  /*14a10*/  IMAD.WIDE.U32 R4, R7, UR4, R2 ;  /* 0x0000000407047c25 */ /* 0x000fe2000f8e0002 */
[----:B------:R-:W-:-:S03]  /*14a20*/  ULDC UR4, c[0x0][0x150] ;  /* 0x0000540000047ab9 */ /* 0x000fc60000000800 */
[----:B------:R-:W-:Y:S01]  /*14a30*/  FMUL R9, R9, UR4 ;  /* 0x0000000409097c20 */ /* 0x000fe20008400000 */
[----:B------:R-:W-:Y:S01]  /*14a40*/  IMAD R3, R7, UR5, R6 ;  /* 0x0000000507037c24 */ /* 0x000fe2000f8e0206 */
[----:B------:R-:W-:Y:S01]  /*14a50*/  ULDC UR4, c[0x0][0x8c0] ;  /* 0x0002300000047ab9 */ /* 0x000fe20000000800 */
[----:B------:R-:W1:Y:S01]  /*14a60*/  LDC R6, c[0x0][0x144] ;  /* 0x00005100ff067b82 */ /* 0x000e620000000800 */
[----:B------:R-:W-:Y:S02]  /*14a70*/  ULDC UR5, c[0x0][0x154] ;  /* 0x0000550000057ab9 */ /* 0x000fe40000000800 */
[----:B------:R-:W-:Y:S01]  /*14a80*/  IADD3 R5, R5, R3, RZ ;  /* 0x0000000305057210 */ /* 0x000fe20007ffe0ff */
[----:B------:R-:W4:Y:S03]  /*14a90*/  F2I.U32.TRUNC.NTZ R9, R9 ;  /* 0x0000000900097305 */ /* 0x000f26000020f000 */
[----:B------:R-:W-:-:S02]  /*14aa0*/  SHF.R.U64 R3, R4, UR4, R5 ;  /* 0x0000000404037c19 */ /* 0x000fc40008001205 */
[----:B--2---:R-:W-:-:S05]  /*14ab0*/  I2FP.F32.U32 R4, R14 ;  /* 0x0000000e00047245 */ /* 0x004fca0000201000 */
[----:B------:R-:W-:Y:S01]  /*14ac0*/  FMUL R21, R4, UR5 ;  /* 0x0000000504157c20 */ /* 0x000fe20008400000 */
[----:B------:R-:W-:Y:S01]  /*14ad0*/  SHF.R.U32.HI R4, RZ, UR4, R5 ;  /* 0x00000004ff047c19 */ /* 0x000fe20008011605 */
[----:B------:R-:W-:-:S03]  /*14ae0*/  ULDC UR4, c[0x0][0x900] ;  /* 0x0002400000047ab9 */ /* 0x000fc60000000800 */
[--C-:B------:R-:W-:Y:S01]  /*14af0*/  SHF.R.U64 R20, R3, UR6, R4.reuse ;  /* 0x0000000603147c19 */ /* 0x100fe20008001204 */
[----:B------:R-:W2:Y:S01]  /*14b00*/  F2I.U32.TRUNC.NTZ R21, R21 ;  /* 0x0000001500157305 */ /* 0x000ea2000020f000 */
[----:B------:R-:W-:Y:S02]  /*14b10*/  SHF.R.U32.HI R5, RZ, UR6, R4 ;  /* 0x00000006ff057c19 */ /* 0x000fe40008011604 */
[----:B----4-:R-:W-:Y:S02]  /*14b20*/  IADD3 R4, -R9, RZ, RZ ;  /* 0x000000ff09047210 */ /* 0x010fe40007ffe1ff */
[--C-:B------:R-:W-:Y:S02]  /*14b30*/  SHF.R.U64 R9, R20, UR4, R5.reuse ;  /* 0x0000000414097c19 */ /* 0x100fe40008001205 */
[----:B------:R-:W-:Y:S01]  /*14b40*/  SHF.R.U32.HI R23, RZ, UR4, R5 ;  /* 0x00000004ff177c19 */ /* 0x000fe20008011605 */
[----:B-1----:R-:W-:Y:S01]  /*14b50*/  IMAD R15, R6, R4, R15 ;  /* 0x00000004060f7224 */ /* 0x002fe200078e020f */
[----:B------:R-:W-:-:S02]  /*14b60*/  MOV R4, R9 ;  /* 0x0000000900047202 */ /* 0x000fc40000000f00 */
[----:B------:R-:W-:Y:S01]  /*14b70*/  MOV R5, R23 ;  /* 0x0000001700057202 */ /* 0x000fe20000000f00 */
[----:B--23--:R-:W-:Y:S06]  /*14b80*/  @!P1 BRA `(.L_x_596) ;  /* 0x0000000000289947 */ /* 0x00cfec0003800000 */
[----:B------:R-:W-:Y:S02]  /*14b90*/  ULDC UR4, c[0x0][0x8f4] ;  /* 0x00023d0000047ab9 */ /* 0x000fe40000000800 */
[----:B------:R-:W-:-:S04]  /*14ba0*/  IADD3 R5, P1, R9, UR4, RZ ;  /* 0x0000000409057c10 */ /* 0x000fc8000ff3e0ff */
[----:B------:R-:W-:-:S05]  /*14bb0*/  IADD3.X R23, RZ, R23, RZ, P1, !PT ;  /* 0x00000017ff177210 */ /* 0x000fca0000ffe4ff */
[----:B------:R-:W-:-:S04]  /*14bc0*/  IMAD.WIDE.U32 R6, R23, UR8, RZ ;  /* 0x0000000817067c25 */ /* 0x000fc8000f8e00ff */
[----:B------:R-:W-:-:S04]  /*14bd0*/  IMAD.WIDE.U32 R6, P1, R5, UR9, R6 ;  /* 0x0000000905067c25 */ /* 0x000fc8000f820006 */
[----:B------:R-:W-:Y:S01]  /*14be0*/  IMAD.WIDE.U32 R4, R5, UR8, RZ ;  /* 0x0000000805047c25 */ /* 0x000fe2000f8e00ff */
[----:B------:R-:W-:-:S04]  /*14bf0*/  MOV R4, R7 ;  /* 0x0000000700047202 */ /* 0x000fc80000000f00 */
[----:B------:R-:W-:Y:S01]  /*14c00*/  IADD3 RZ, P3, R5, R6, RZ ;  /* 0x0000000605ff7210 */ /* 0x000fe20007f7e0ff */
[----:B------:R-:W-:-:S04]  /*14c10*/  IMAD.X R5, RZ, RZ, RZ, P1 ;  /* 0x000000ffff057224 */ /* 0x000fc800008e06ff */
[----:B------:R-:W-:-:S08]  /*14c20*/  IMAD.WIDE.U32.X R4, R23, UR9, R4, P3 ;  /* 0x0000000917047c25 */ /* 0x000fd000098e0404 */
.L_x_596:
[----:B------:R-:W-:Y:S01]  /*14c30*/  ISETP.NE.AND P1, PT, R22, 0x1, PT ;  /* 0x000000011600780c */ /* 0x000fe20003f25270 */
[----:B------:R-:W-:Y:S01]  /*14c40*/  ULDC UR4, c[0x0][0x8f0] ;  /* 0x00023c0000047ab9 */ /* 0x000fe20000000800 */
[----:B------:R-:W-:Y:S01]  /*14c50*/  IADD3 R21, -R21, RZ, RZ ;  /* 0x000000ff15157210 */ /* 0x000fe20007ffe1ff */
[----:B------:R-:W-:Y:S01]  /*14c60*/  ULDC UR5, c[0x0][0x8b8] ;  /* 0x00022e0000057ab9 */ /* 0x000fe20000000800 */
[----:B------:R-:W-:Y:S01]  /*14c70*/  SHF.R.U64 R5, R4, UR4, R5 ;  /* 0x0000000404057c19 */ /* 0x000fe20008001205 */
[----:B------:R-:W-:Y:S01]  /*14c80*/  ULDC UR4, c[0x0][0x8e0] ;  /* 0x0002380000047ab9 */ /* 0x000fe20000000800 */
[----:B------:R-:W-:Y:S02]  /*14c90*/  LOP3.LUT R20, R20, UR16, RZ, 0xc0, !PT ;  /* 0x0000001014147c12 */ /* 0x000fe4000f8ec0ff */
[----:B------:R-:W-:-:S03]  /*14ca0*/  IADD3 R4, -R5, RZ, RZ ;  /* 0x000000ff05047210 */ /* 0x000fc60007ffe1ff */
[----:B------:R-:W-:Y:S02]  /*14cb0*/  IMAD R20, R5, UR17, R20 ;  /* 0x0000001105147c24 */ /* 0x000fe4000f8e0214 */
[----:B------:R-:W-:Y:S01]  /*14cc0*/  @P1 IMAD R15, R19, R21, R14 ;  /* 0x00000015130f1224 */ /* 0x000fe200078e020e */
[----:B------:R-:W-:Y:S01]  /*14cd0*/  LOP3.LUT R14, R3, UR15, RZ, 0xc0, !PT ;  /* 0x0000000f030e7c12 */ /* 0x000fe2000f8ec0ff */
[----:B------:R-:W-:Y:S01]  /*14ce0*/  IMAD R9, R4, UR4, R9 ;  /* 0x0000000404097c24 */ /* 0x000fe2000f8e0209 */
[----:B------:R-:W-:Y:S01]  /*14cf0*/  ULDC UR4, c[0x0][0x8a8] ;  /* 0x00022a0000047ab9 */ /* 0x000fe20000000800 */
[----:B------:R-:W-:Y:S01]  /*14d00*/  IMAD R15, R20, UR5, R15 ;  /* 0x00000005140f7c24 */ /* 0x000fe2000f8e020f */
[----:B------:R-:W-:Y:S01]  /*14d10*/  MOV R4, 0x1 ;  /* 0x0000000100047802 */ /* 0x000fe20000000f00 */
[----:B------:R-:W-:Y:S01]  /*14d20*/  IMAD R14, R9, UR4, R14 ;  /* 0x00000004090e7c24 */ /* 0x000fe2000f8e020e */
[----:B------:R-:W-:-:S04]  /*14d30*/  MOV R3, R8 ;  /* 0x0000000800037202 */ /* 0x000fc80000000f00 */
[----:B------:R-:W-:Y:S02]  /*14d40*/  SEL R6, R14, R15, !P1 ;  /* 0x0000000f0e067207 */ /* 0x000fe40004800000 */
[----:B------:R-:W-:-:S07]  /*14d50*/  SEL R7, R15, R14, !P1 ;  /* 0x0000000e0f077207 */ /* 0x000fce0004800000 */
.L_x_594:
[----:B------:R-:W-:Y:S05]  /*14d60*/  BSYNC B1 ;  /* 0x0000000000017941 */ /* 0x000fea0003800000 */
.L_x_593:
[----:B------:R-:W-:-:S13]  /*14d70*/  LOP3.LUT P1, RZ, R4, 0xff, RZ, 0xc0, !PT ;  /* 0x000000ff04ff7812 */ /* 0x000fda000782c0ff */
[----:B------:R-:W-:Y:S05]  /*14d80*/  @P1 BRA `(.L_x_597) ;  /* 0xfffffff400401947 */ /* 0x000fea000383ffff */
[----:B------:R-:W-:Y:S05]  /*14d90*/  BSYNC B0 ;  /* 0x0000000000007941 */ /* 0x000fea0003800000 */
.L_x_585:
[----:B------:R-:W-:-:S03]  /*14da0*/  UMOV UR4, 0xffffffff ;  /* 0xffffffff00047882 */ /* 0x000fc60000000000 */
[----:B------:R-:W-:Y:S05]  /*14db0*/  BRA.DIV UR4, `(.L_x_598) ;  /* 0x0000000a04cc7947 */ /* 0x000fea000b800000 */
[----:B------:R-:W-:-:S13]  /*14dc0*/  ELECT P6, URZ, PT ;  /* 0x00000000003f782f */ /* 0x000fda00038c0000 */
.L_x_629:
[----:B------:R-:W-:Y:S05]  /*14dd0*/  @!P6 BRA `(.L_x_10) ;  /* 0x0000000000a4e947 */ /* 0x000fea0003800000 */
[----:B------:R-:W-:-:S04]  /*14de0*/  LOP3.LUT R17, R17, 0x2, RZ, 0xfc, !PT ;  /* 0x0000000211117812 */ /* 0x000fc800078efcff */
[----:B------:R-:W-:-:S13]  /*14df0*/  ISETP.NE.AND P0, PT, R17, 0x3, PT ;  /* 0x000000031100780c */ /* 0x000fda0003f05270 */
[----:B------:R-:W-:Y:S05]  /*14e00*/  @!P0 BRA `(.L_x_599) ;  /* 0x0000000000048947 */ /* 0x000fea0003800000 */
[----:B------:R-:W-:Y:S01]  /*14e10*/  BPT.TRAP 0x1 ;  /* 0x000000040000795c */ /* 0x000fe20000300000 */
.L_x_599:
[----:B------:R-:W1:Y:S01]  /*14e20*/  S2R R3, SR_CgaCtaId ;  /* 0x0000000000037919 */ /* 0x000e620000008800 */
[----:B------:R-:W-:-:S04]  /*14e30*/  MOV R2, 0x400 ;  /* 0x0000040000027802 */ /* 0x000fc80000000f00 */
[----:B-1----:R-:W-:Y:S02]  /*14e40*/  LEA R3, R3, R2, 0x18 ;  /* 0x0000000203037211 */ /* 0x002fe400078ec0ff */
[----:B------:R-:W-:Y:S02]  /*14e50*/  SHF.L.U32 R2, R10, 0x1f, RZ ;  /* 0x0000001f0a027819 */ /* 0x000fe400000006ff */
[----:B------:R-:W-:-:S04]  /*14e60*/  IADD3 R3, R3, 0x20, RZ ;  /* 0x0000002003037810 */ /* 0x000fc80007ffe0ff */
[C---:B------:R-:W-:Y:S02]  /*14e70*/  LEA R7, R0.reuse, R3, 0x3 ;  /* 0x0000000300077211 */ /* 0x040fe400078e18ff */
[----:B------:R-:W-:Y:S02]  /*14e80*/  IADD3 R0, R0, 0x1, RZ ;  /* 0x0000000100007810 */ /* 0x000fe40007ffe0ff */
[----:B------:R-:W1:Y:S02]  /*14e90*/  SYNCS.PHASECHK.TRANS64.TRYWAIT P0, [R7+URZ], R2 ;  /* 0x00000002070075a7 */ /* 0x000e64000800017f */
[----:B------:R-:W-:-:S04]  /*14ea0*/  ISETP.NE.AND P1, PT, R0, 0x4, PT ;  /* 0x000000040000780c */ /* 0x000fc80003f25270 */
[----:B------:R-:W-:Y:S02]  /*14eb0*/  SEL R5, RZ, 0x1, P1 ;  /* 0x00000001ff057807 */ /* 0x000fe40000800000 */
[----:B------:R-:W-:Y:S02]  /*14ec0*/  SEL R0, R0, RZ, P1 ;  /* 0x000000ff00007207 */ /* 0x000fe40000800000 */
[----:B------:R-:W-:Y:S02]  /*14ed0*/  LOP3.LUT R5, R10, R5, RZ, 0x3c, !PT ;  /* 0x000000050a057212 */ /* 0x000fe400078e3cff */
[----:B------:R-:W-:Y:S02]  /*14ee0*/  LEA R9, R0, R3, 0x3 ;  /* 0x0000000300097211 */ /* 0x000fe400078e18ff */
[----:B------:R-:W-:Y:S01]  /*14ef0*/  SHF.L.U32 R4, R5, 0x1f, RZ ;  /* 0x0000001f05047819 */ /* 0x000fe200000006ff */
[----:B-1----:R-:W-:Y:S06]  /*14f00*/  @!P0 BRA `(.L_x_600) ;  /* 0x0000000800988947 */ /* 0x002fec0003800000 */
.L_x_630:
[----:B------:R-:W2:Y:S01]  /*14f10*/  SYNCS.PHASECHK.TRANS64.TRYWAIT P0, [R9+URZ], R4 ;  /* 0x00000004090075a7 */ /* 0x000ea2000800017f */
[----:B------:R-:W-:-:S04]  /*14f20*/  IADD3 R0, R0, 0x1, RZ ;  /* 0x0000000100007810 */ /* 0x000fc80007ffe0ff */
[----:B------:R-:W-:-:S04]  /*14f30*/  ISETP.NE.AND P1, PT, R0, 0x4, PT ;  /* 0x000000040000780c */ /* 0x000fc80003f25270 */
[----:B-1----:R-:W-:Y:S02]  /*14f40*/  SEL R2, RZ, 0x1, P1 ;  /* 0x00000001ff027807 */ /* 0x002fe40000800000 */
[----:B------:R-:W-:Y:S02]  /*14f50*/  SEL R0, R0, RZ, P1 ;  /* 0x000000ff00007207 */ /* 0x000fe40000800000 */
[----:B------:R-:W-:Y:S02]  /*14f60*/  LOP3.LUT R7, R5, R2, RZ, 0x3c, !PT ;  /* 0x0000000205077212 */ /* 0x000fe400078e3cff */
[----:B------:R-:W-:Y:S02]  /*14f70*/  LEA R6, R0, R3, 0x3 ;  /* 0x0000000300067211 */ /* 0x000fe400078e18ff */
[----:B------:R-:W-:Y:S01]  /*14f80*/  SHF.L.U32 R5, R7, 0x1f, RZ ;  /* 0x0000001f07057819 */ /* 0x000fe200000006ff */
[----:B--2---:R-:W-:Y:S06]  /*14f90*/  @!P0 BRA `(.L_x_601) ;  /* 0x0000000800888947 */ /* 0x004fec0003800000 */
.L_x_631:
[----:B------:R-:W2:Y:S01]  /*14fa0*/  SYNCS.PHASECHK.TRANS64.TRYWAIT P0, [R6+URZ], R5 ;  /* 0x00000005060075a7 */ /* 0x000ea2000800017f */
[----:B------:R-:W-:-:S04]  /*14fb0*/  IADD3 R0, R0, 0x1, RZ ;  /* 0x0000000100007810 */ /* 0x000fc80007ffe0ff */
[----:B------:R-:W-:-:S04]  /*14fc0*/  ISETP.NE.AND P1, PT, R0, 0x4, PT ;  /* 0x000000040000780c */ /* 0x000fc80003f25270 */
[----:B------:R-:W-:Y:S02]  /*14fd0*/  SEL R2, RZ, 0x1, P1 ;  /* 0x00000001ff027807 */ /* 0x000fe40000800000 */
[----:B------:R-:W-:Y:S02]  /*14fe0*/  SEL R0, R0, RZ, P1 ;  /* 0x000000ff00007207 */ /* 0x000fe40000800000 */
[----:B------:R-:W-:Y:S01]  /*14ff0*/  LOP3.LUT R2, R7, R2, RZ, 0x3c, !PT ;  /* 0x0000000207027212 */ /* 0x000fe200078e3cff */
[----:B--2---:R-:W-:Y:S06]  /*15000*/  @!P0 BRA `(.L_x_602) ;  /* 0x0000000800808947 */ /* 0x004fec0003800000 */
.L_x_632:
[----:B------:R-:W-:Y:S02]  /*15010*/  LEA R3, R0, R3, 0x3 ;  /* 0x0000000300037211 */ /* 0x000fe400078e18ff */
[----:B------:R-:W-:-:S07]  /*15020*/  SHF.L.U32 R0, R2, 0x1f, RZ ;  /* 0x0000001f02007819 */ /* 0x000fce00000006ff */
.L_x_603:
[----:B---3--:R3:W4:Y:S02]  /*15030*/  SYNCS.PHASECHK.TRANS64.TRYWAIT P0, [R3+URZ], R0 ;  /* 0x00000000030075a7 */ /* 0x008724000800017f */
[----:B----4-:R-:W-:Y:S05]  /*15040*/  @!P0 NANOSLEEP.SYNCS 0x989680 ;  /* 0x009896800000895d */ /* 0x010fea0003900000 */
[----:B------:R-:W4:Y:S02]  /*15050*/  @!P0 SYNCS.PHASECHK.TRANS64 P0, [R3+URZ], R0 ;  /* 0x00000000030085a7 */ /* 0x000f24000800007f */
[----:B----4-:R-:W-:Y:S05]  /*15060*/  @!P0 BRA `(.L_x_603) ;  /* 0xfffffffc00f08947 */ /* 0x010fea000383ffff */
.L_x_10:
[----:B------:R-:W-:Y:S05]  /*15070*/  BSYNC B6 ;  /* 0x0000000000067941 */ /* 0x000fea0003800000 */
.L_x_8:
[----:B------:R-:W-:Y:S05]  /*15080*/  EXIT ;  /* 0x000000000000794d */ /* 0x000fea0003800000 */
.L_x_23:
[----:B----4-:R4:W1:Y:S02]  /*15090*/  SYNCS.PHASECHK.TRANS64.TRYWAIT P1, [R3+URZ], R0 ;  /* 0x00000000030075a7 */ /* 0x010864000802017f */
[----:B-1----:R-:W-:Y:S05]  /*150a0*/  @!P1 NANOSLEEP.SYNCS 0x989680 ;  /* 0x009896800000995d */ /* 0x002fea0003900000 */
[----:B------:R-:W1:Y:S02]  /*150b0*/  @!P1 SYNCS.PHASECHK.TRANS64 P1, [R3+URZ], R0 ;  /* 0x00000000030095a7 */ /* 0x000e64000802007f */
[----:B-1----:R-:W-:Y:S05]  /*150c0*/  @!P1 BRA `(.L_x_23) ;  /* 0xfffffffc00f09947 */ /* 0x002fea000383ffff */
[----:B------:R-:W-:Y:S05]  /*150d0*/  BRA `(.L_x_22) ;  /* 0xfffffec400987947 */ /* 0x000fea000383ffff */
.L_x_28:
[----:B--2---:R-:W-:-:S04]  /*150e0*/  MOV R4, UR4 ;  /* 0x0000000400047c02 */ /* 0x004fc80008000f00 */
[----:B------:R2:W3:Y:S03]  /*150f0*/  SYNCS.PHASECHK.TRANS64.TRYWAIT P1, [R4+URZ], R3 ;  /* 0x00000003040075a7 */ /* 0x0004e6000802017f */
[----:B---3--:R-:W-:Y:S05]  /*15100*/  @!P1 NANOSLEEP.SYNCS 0x989680 ;  /* 0x009896800000995d */ /* 0x008fea0003900000 */
[----:B------:R-:W3:Y:S02]  /*15110*/  @!P1 SYNCS.PHASECHK.TRANS64 P1, [R4+URZ], R3 ;  /* 0x00000003040095a7 */ /* 0x000ee4000802007f */
[----:B---3--:R-:W-:Y:S05]  /*15120*/  @!P1 BRA `(.L_x_28) ;  /* 0xfffffffc00ec9947 */ /* 0x008fea000383ffff */
[----:B------:R-:W-:Y:S05]  /*15130*/  BRA `(.L_x_27) ;  /* 0xfffffec800787947 */ /* 0x000fea000383ffff */
.L_x_49:
[----:B-1----:R-:W-:-:S04]  /*15140*/  MOV R3, UR45 ;  /* 0x0000002d00037c02 */ /* 0x002fc80008000f00 */
[----:B------:R1:W2:Y:S03]  /*15150*/  SYNCS.PHASECHK.TRANS64.TRYWAIT P2, [R3+URZ+0x40], R0 ;  /* 0x00004000030075a7 */ /* 0x0002a6000804017f */
[----:B--2---:R-:W-:Y:S05]  /*15160*/  @!P2 NANOSLEEP.SYNCS 0x989680 ;  /* 0x009896800000a95d */ /* 0x004fea0003900000 */
[----:B------:R-:W2:Y:S02]  /*15170*/  @!P2 SYNCS.PHASECHK.TRANS64 P2, [R3+URZ+0x40], R0 ;  /* 0x000040000300a5a7 */ /* 0x000ea4000804007f */
[----:B--2---:R-:W-:Y:S05]  /*15180*/  @!P2 BRA `(.L_x_49) ;  /* 0xfffffffc00eca947 */ /* 0x004fea000383ffff */
[----:B------:R-:W-:Y:S05]  /*15190*/  BRA `(.L_x_604) ;  /* 0xfffffed4003c7947 */ /* 0x000fea000383ffff */
.L_x_108:
[----:B-1----:R1:W2:Y:S02]  /*151a0*/  SYNCS.PHASECHK.TRANS64.TRYWAIT P2, [R12+URZ+0x40], R13 ;  /* 0x0000400d0c0075a7 */ /* 0x0022a4000804017f */
[----:B--2---:R-:W-:Y:S05]  /*151b0*/  @!P2 NANOSLEEP.SYNCS 0x989680 ;  /* 0x009896800000a95d */ /* 0x004fea0003900000 */
[----:B------:R-:W2:Y:S02]  /*151c0*/  @!P2 SYNCS.PHASECHK.TRANS64 P2, [R12+URZ+0x40], R13 ;  /* 0x0000400d0c00a5a7 */ /* 0x000ea4000804007f */
[----:B--2---:R-:W-:Y:S05]  /*151d0*/  @!P2 BRA `(.L_x_108) ;  /* 0xfffffffc00f0a947 */ /* 0x004fea000383ffff */
[----:B------:R-:W-:Y:S05]  /*151e0*/  BRA `(.L_x_605) ;  /* 0xfffffef400287947 */ /* 0x000fea000383ffff */
.L_x_165:
[----:B-1----:R1:W2:Y:S02]  /*151f0*/  SYNCS.PHASECHK.TRANS64.TRYWAIT P2, [R0+URZ+0x40], R3 ;  /* 0x00004003000075a7 */ /* 0x0022a4000804017f */
[----:B--2---:R-:W-:Y:S05]  /*15200*/  @!P2 NANOSLEEP.SYNCS 0x989680 ;  /* 0x009896800000a95d */ /* 0x004fea0003900000 */
[----:B------:R-:W2:Y:S02]  /*15210*/  @!P2 SYNCS.PHASECHK.TRANS64 P2, [R0+URZ+0x40], R3 ;  /* 0x000040030000a5a7 */ /* 0x000ea4000804007f */
[----:B--2---:R-:W-:Y:S05]  /*15220*/  @!P2 BRA `(.L_x_165) ;  /* 0xfffffffc00f0a947 */ /* 0x004fea000383ffff */
[----:B------:R-:W-:Y:S05]  /*15230*/  BRA `(.L_x_606) ;  /* 0xffffff1000987947 */ /* 0x000fea000383ffff */
.L_x_222:
[----:B-1----:R1:W2:Y:S02]  /*15240*/  SYNCS.PHASECHK.TRANS64.TRYWAIT P2, [R3+URZ+0x40], R0 ;  /* 0x00004000030075a7 */ /* 0x0022a4000804017f */
[----:B--2---:R-:W-:Y:S05]  /*15250*/  @!P2 NANOSLEEP.SYNCS 0x989680 ;  /* 0x009896800000a95d */ /* 0x004fea0003900000 */
[----:B------:R-:W2:Y:S02]  /*15260*/  @!P2 SYNCS.PHASECHK.TRANS64 P2, [R3+URZ+0x40], R0 ;  /* 0x000040000300a5a7 */ /* 0x000ea4000804007f */
[----:B--2---:R-:W-:Y:S05]  /*15270*/  @!P2 BRA `(.L_x_222) ;  /* 0xfffffffc00f0a947 */ /* 0x004fea000383ffff */
[----:B------:R-:W-:Y:S05]  /*15280*/  BRA `(.L_x_607) ;  /* 0xffffff3000107947 */ /* 0x000fea000383ffff */
.L_x_279:
[----:B-1----:R1:W2:Y:S02]  /*15290*/  SYNCS.PHASECHK.TRANS64.TRYWAIT P2, [R0+URZ+0x40], R3 ;  /* 0x00004003000075a7 */ /* 0x0022a4000804017f */
[----:B--2---:R-:W-:Y:S05]  /*152a0*/  @!P2 NANOSLEEP.SYNCS 0x989680 ;  /* 0x009896800000a95d */ /* 0x004fea0003900000 */
[----:B------:R-:W2:Y:S02]  /*152b0*/  @!P2 SYNCS.PHASECHK.TRANS64 P2, [R0+URZ+0x40], R3 ;  /* 0x000040030000a5a7 */ /* 0x000ea4000804007f */
[----:B--2---:R-:W-:Y:S05]  /*152c0*/  @!P2 BRA `(.L_x_279) ;  /* 0xfffffffc00f0a947 */ /* 0x004fea000383ffff */
[----:B------:R-:W-:Y:S05]  /*152d0*/  BRA `(.L_x_608) ;  /* 0xffffff4c008c7947 */ /* 0x000fea000383ffff */
.L_x_336:
[----:B--2---:R2:W3:Y:S02]  /*152e0*/  SYNCS.PHASECHK.TRANS64.TRYWAIT P2, [R0+URZ+0x40], R3 ;  /* 0x00004003000075a7 */ /* 0x0044e4000804017f */
[----:B---3--:R-:W-:Y:S05]  /*152f0*/  @!P2 NANOSLEEP.SYNCS 0x989680 ;  /* 0x009896800000a95d */ /* 0x008fea0003900000 */
[----:B------:R-:W3:Y:S02]  /*15300*/  @!P2 SYNCS.PHASECHK.TRANS64 P2, [R0+URZ+0x40], R3 ;  /* 0x000040030000a5a7 */ /* 0x000ee4000804007f */
[----:B---3--:R-:W-:Y:S05]  /*15310*/  @!P2 BRA `(.L_x_336) ;  /* 0xfffffffc00f0a947 */ /* 0x008fea000383ffff */
[----:B------:R-:W-:Y:S05]  /*15320*/  BRA `(.L_x_609) ;  /* 0xffffff6800fc7947 */ /* 0x000fea000383ffff */
.L_x_393:
[----:B--2---:R2:W3:Y:S02]  /*15330*/  SYNCS.PHASECHK.TRANS64.TRYWAIT P2, [R0+URZ+0x40], R3 ;  /* 0x00004003000075a7 */ /* 0x0044e4000804017f */
[----:B---3--:R-:W-:Y:S05]  /*15340*/  @!P2 NANOSLEEP.SYNCS 0x989680 ;  /* 0x009896800000a95d */ /* 0x008fea0003900000 */
[----:B------:R-:W3:Y:S02]  /*15350*/  @!P2 SYNCS.PHASECHK.TRANS64 P2, [R0+URZ+0x40], R3 ;  /* 0x000040030000a5a7 */ /* 0x000ee4000804007f */
[----:B---3--:R-:W-:Y:S05]  /*15360*/  @!P2 BRA `(.L_x_393) ;  /* 0xfffffffc00f0a947 */ /* 0x008fea000383ffff */
[----:B------:R-:W-:Y:S05]  /*15370*/  BRA `(.L_x_610) ;  /* 0xffffff88006c7947 */ /* 0x000fea000383ffff */
.L_x_450:
[----:B--2---:R2:W3:Y:S02]  /*15380*/  SYNCS.PHASECHK.TRANS64.TRYWAIT P2, [R3+URZ+0x40], R24 ;  /* 0x00004018030075a7 */ /* 0x0044e4000804017f */
[----:B---3--:R-:W-:Y:S05]  /*15390*/  @!P2 NANOSLEEP.SYNCS 0x989680 ;  /* 0x009896800000a95d */ /* 0x008fea0003900000 */
[----:B------:R-:W3:Y:S02]  /*153a0*/  @!P2 SYNCS.PHASECHK.TRANS64 P2, [R3+URZ+0x40], R24 ;  /* 0x000040180300a5a7 */ /* 0x000ee4000804007f */
[----:B---3--:R-:W-:Y:S05]  /*153b0*/  @!P2 BRA `(.L_x_450) ;  /* 0xfffffffc00f0a947 */ /* 0x008fea000383ffff */
[----:B------:R-:W-:Y:S05]  /*153c0*/  BRA `(.L_x_611) ;  /* 0xffffffa400dc7947 */ /* 0x000fea000383ffff */
.L_x_517:
[----:B-1----:R-:W-:-:S04]  /*153d0*/  MOV R9, UR4 ;  /* 0x0000000400097c02 */ /* 0x002fc80008000f00 */
[----:B------:R1:W2:Y:S03]  /*153e0*/  SYNCS.PHASECHK.TRANS64.TRYWAIT P0, [R9+URZ+0x88], R0 ;  /* 0x00008800090075a7 */ /* 0x0002a6000800017f */
[----:B--2---:R-:W-:Y:S05]  /*153f0*/  @!P0 NANOSLEEP.SYNCS 0x989680 ;  /* 0x009896800000895d */ /* 0x004fea0003900000 */
[----:B------:R-:W2:Y:S02]  /*15400*/  @!P0 SYNCS.PHASECHK.TRANS64 P0, [R9+URZ+0x88], R0 ;  /* 0x00008800090085a7 */ /* 0x000ea4000800007f */
[----:B--2---:R-:W-:Y:S05]  /*15410*/  @!P0 BRA `(.L_x_517) ;  /* 0xfffffffc00ec8947 */ /* 0x004fea000383ffff */
[----:B------:R-:W-:Y:S05]  /*15420*/  BRA `(.L_x_516) ;  /* 0xffffffd400307947 */ /* 0x000fea000383ffff */
.L_x_526:
[----:B-1----:R-:W-:-:S04]  /*15430*/  MOV R5, UR13 ;  /* 0x0000000d00057c02 */ /* 0x002fc80008000f00 */
[----:B------:R1:W2:Y:S03]  /*15440*/  SYNCS.PHASECHK.TRANS64.TRYWAIT P1, [R5+URZ+0x60], R4 ;  /* 0x00006004050075a7 */ /* 0x0002a6000802017f */
[----:B--2---:R-:W-:Y:S05]  /*15450*/  @!P1 NANOSLEEP.SYNCS 0x989680 ;  /* 0x009896800000995d */ /* 0x004fea0003900000 */
[----:B------:R-:W2:Y:S02]  /*15460*/  @!P1 SYNCS.PHASECHK.TRANS64 P1, [R5+URZ+0x60], R4 ;  /* 0x00006004050095a7 */ /* 0x000ea4000802007f */
[----:B--2---:R-:W-:Y:S05]  /*15470*/  @!P1 BRA `(.L_x_526) ;  /* 0xfffffffc00ec9947 */ /* 0x004fea000383ffff */
[----:B------:R-:W-:Y:S05]  /*15480*/  BRA `(.L_x_612) ;  /* 0xffffffd800187947 */ /* 0x000fea000383ffff */
.L_x_532:
[----:B-12---:R-:W-:-:S04]  /*15490*/  MOV R5, UR13 ;  /* 0x0000000d00057c02 */ /* 0x006fc80008000f00 */
[----:B------:R1:W2:Y:S03]  /*154a0*/  SYNCS.PHASECHK.TRANS64.TRYWAIT P1, [R5+URZ+0x68], R4 ;  /* 0x00006804050075a7 */ /* 0x0002a6000802017f */
[----:B--2---:R-:W-:Y:S05]  /*154b0*/  @!P1 NANOSLEEP.SYNCS 0x989680 ;  /* 0x009896800000995d */ /* 0x004fea0003900000 */
[----:B------:R-:W2:Y:S02]  /*154c0*/  @!P1 SYNCS.PHASECHK.TRANS64 P1, [R5+URZ+0x68], R4 ;  /* 0x00006804050095a7 */ /* 0x000ea4000802007f */
[----:B--2---:R-:W-:Y:S05]  /*154d0*/  @!P1 BRA `(.L_x_532) ;  /* 0xfffffffc00ec9947 */ /* 0x004fea000383ffff */
[----:B------:R-:W-:Y:S05]  /*154e0*/  BRA `(.L_x_613) ;  /* 0xffffffd800607947 */ /* 0x000fea000383ffff */
.L_x_538:
[----:B-123--:R-:W-:-:S04]  /*154f0*/  IMAD.U32 R5, RZ, RZ, UR13 ;  /* 0x0000000dff057e24 */ /* 0x00efc8000f8e00ff */
[----:B------:R1:W2:Y:S03]  /*15500*/  SYNCS.PHASECHK.TRANS64.TRYWAIT P1, [R5+URZ+0x70], R4 ;  /* 0x00007004050075a7 */ /* 0x0002a6000802017f */
[----:B--2---:R-:W-:Y:S05]  /*15510*/  @!P1 NANOSLEEP.SYNCS 0x989680 ;  /* 0x009896800000995d */ /* 0x004fea0003900000 */
[----:B------:R-:W2:Y:S02]  /*15520*/  @!P1 SYNCS.PHASECHK.TRANS64 P1, [R5+URZ+0x70], R4 ;  /* 0x00007004050095a7 */ /* 0x000ea4000802007f */
[----:B--2---:R-:W-:Y:S05]  /*15530*/  @!P1 BRA `(.L_x_538) ;  /* 0xfffffffc00ec9947 */ /* 0x004fea000383ffff */
[----:B------:R-:W-:Y:S05]  /*15540*/  BRA `(.L_x_614) ;  /* 0xffffffd800b07947 */ /* 0x000fea000383ffff */
.L_x_544:
[----:B-1234-:R-:W-:-:S04]  /*15550*/  MOV R5, UR13 ;  /* 0x0000000d00057c02 */ /* 0x01efc80008000f00 */
[----:B------:R1:W2:Y:S03]  /*15560*/  SYNCS.PHASECHK.TRANS64.TRYWAIT P1, [R5+URZ+0x78], R4 ;  /* 0x00007804050075a7 */ /* 0x0002a6000802017f */
[----:B--2---:R-:W-:Y:S05]  /*15570*/  @!P1 NANOSLEEP.SYNCS 0x989680 ;  /* 0x009896800000995d */ /* 0x004fea0003900000 */
[----:B------:R-:W2:Y:S02]  /*15580*/  @!P1 SYNCS.PHASECHK.TRANS64 P1, [R5+URZ+0x78], R4 ;  /* 0x00007804050095a7 */ /* 0x000ea4000802007f */
[----:B--2---:R-:W-:Y:S05]  /*15590*/  @!P1 BRA `(.L_x_544) ;  /* 0xfffffffc00ec9947 */ /* 0x004fea000383ffff */
[----:B------:R-:W-:Y:S05]  /*155a0*/  BRA `(.L_x_615) ;  /* 0xffffffdc00007947 */ /* 0x000fea000383ffff */
.L_x_550:
[----:B-1234-:R-:W-:-:S04]  /*155b0*/  MOV R5, UR13 ;  /* 0x0000000d00057c02 */ /* 0x01efc80008000f00 */
[----:B------:R1:W2:Y:S03]  /*155c0*/  SYNCS.PHASECHK.TRANS64.TRYWAIT P1, [R5+URZ+0x60], R4 ;  /* 0x00006004050075a7 */ /* 0x0002a6000802017f */
[----:B--2---:R-:W-:Y:S05]  /*155d0*/  @!P1 NANOSLEEP.SYNCS 0x989680 ;  /* 0x009896800000995d */ /* 0x004fea0003900000 */
[----:B------:R-:W2:Y:S02]  /*155e0*/  @!P1 SYNCS.PHASECHK.TRANS64 P1, [R5+URZ+0x60], R4 ;  /* 0x00006004050095a7 */ /* 0x000ea4000802007f */
[----:B--2---:R-:W-:Y:S05]  /*155f0*/  @!P1 BRA `(.L_x_550) ;  /* 0xfffffffc00ec9947 */ /* 0x004fea000383ffff */
[----:B------:R-:W-:Y:S05]  /*15600*/  BRA `(.L_x_616) ;  /* 0xffffffdc00547947 */ /* 0x000fea000383ffff */
.L_x_556:
[----:B-1234-:R-:W-:-:S04]  /*15610*/  MOV R5, UR13 ;  /* 0x0000000d00057c02 */ /* 0x01efc80008000f00 */
[----:B------:R1:W2:Y:S03]  /*15620*/  SYNCS.PHASECHK.TRANS64.TRYWAIT P1, [R5+URZ+0x68], R4 ;  /* 0x00006804050075a7 */ /* 0x0002a6000802017f */
[----:B--2---:R-:W-:Y:S05]  /*15630*/  @!P1 NANOSLEEP.SYNCS 0x989680 ;  /* 0x009896800000995d */ /* 0x004fea0003900000 */
[----:B------:R-:W2:Y:S02]  /*15640*/  @!P1 SYNCS.PHASECHK.TRANS64 P1, [R5+URZ+0x68], R4 ;  /* 0x00006804050095a7 */ /* 0x000ea4000802007f */
[----:B--2---:R-:W-:Y:S05]  /*15650*/  @!P1 BRA `(.L_x_556) ;  /* 0xfffffffc00ec9947 */ /* 0x004fea000383ffff */
[----:B------:R-:W-:Y:S05]  /*15660*/  BRA `(.L_x_617) ;  /* 0xffffffdc00987947 */ /* 0x000fea000383ffff */
.L_x_562:
[----:B-1234-:R-:W-:-:S04]  /*15670*/  MOV R5, UR13 ;  /* 0x0000000d00057c02 */ /* 0x01efc80008000f00 */
[----:B------:R1:W2:Y:S03]  /*15680*/  SYNCS.PHASECHK.TRANS64.TRYWAIT P1, [R5+URZ+0x70], R4 ;  /* 0x00007004050075a7 */ /* 0x0002a6000802017f */
[----:B--2---:R-:W-:Y:S05]  /*15690*/  @!P1 NANOSLEEP.SYNCS 0x989680 ;  /* 0x009896800000995d */ /* 0x004fea0003900000 */
[----:B------:R-:W2:Y:S02]  /*156a0*/  @!P1 SYNCS.PHASECHK.TRANS64 P1, [R5+URZ+0x70], R4 ;  /* 0x00007004050095a7 */ /* 0x000ea4000802007f */
[----:B--2---:R-:W-:Y:S05]  /*156b0*/  @!P1 BRA `(.L_x_562) ;  /* 0xfffffffc00ec9947 */ /* 0x004fea000383ffff */
[----:B------:R-:W-:Y:S05]  /*156c0*/  BRA `(.L_x_618) ;  /* 0xffffffdc00dc7947 */ /* 0x000fea000383ffff */
.L_x_568:
[----:B-1234-:R-:W-:-:S04]  /*156d0*/  MOV R5, UR13 ;  /* 0x0000000d00057c02 */ /* 0x01efc80008000f00 */
[----:B------:R1:W2:Y:S03]  /*156e0*/  SYNCS.PHASECHK.TRANS64.TRYWAIT P1, [R5+URZ+0x78], R4 ;  /* 0x00007804050075a7 */ /* 0x0002a6000802017f */
[----:B--2---:R-:W-:Y:S05]  /*156f0*/  @!P1 NANOSLEEP.SYNCS 0x989680 ;  /* 0x009896800000995d */ /* 0x004fea0003900000 */
[----:B------:R-:W2:Y:S02]  /*15700*/  @!P1 SYNCS.PHASECHK.TRANS64 P1, [R5+URZ+0x78], R4 ;  /* 0x00007804050095a7 */ /* 0x000ea4000802007f */
[----:B--2---:R-:W-:Y:S05]  /*15710*/  @!P1 BRA `(.L_x_568) ;  /* 0xfffffffc00ec9947 */ /* 0x004fea000383ffff */
[----:B------:R-:W-:Y:S05]  /*15720*/  BRA `(.L_x_619) ;  /* 0xffffffe000207947 */ /* 0x000fea000383ffff */
.L_x_578:
[----:B------:R1:W1:Y:S02]  /*15730*/  SYNCS.PHASECHK.TRANS64.TRYWAIT P0, [R0+URZ+0x60], R3 ;  /* 0x00006003000075a7 */ /* 0x000264000800017f */
[----:B-1----:R-:W-:Y:S05]  /*15740*/  @!P0 NANOSLEEP.SYNCS 0x989680 ;  /* 0x009896800000895d */ /* 0x002fea0003900000 */
[----:B------:R-:W1:Y:S02]  /*15750*/  @!P0 SYNCS.PHASECHK.TRANS64 P0, [R0+URZ+0x60], R3 ;  /* 0x00006003000085a7 */ /* 0x000e64000800007f */
[----:B-1----:R-:W-:Y:S05]  /*15760*/  @!P0 BRA `(.L_x_578) ;  /* 0xfffffffc00f08947 */ /* 0x002fea000383ffff */
[----:B------:R-:W-:Y:S05]  /*15770*/  BRA `(.L_x_620) ;  /* 0xffffffe800147947 */ /* 0x000fea000383ffff */
.L_x_580:
[----:B------:R1:W1:Y:S02]  /*15780*/  SYNCS.PHASECHK.TRANS64.TRYWAIT P0, [R0+URZ+0x68], R3 ;  /* 0x00006803000075a7 */ /* 0x000264000800017f */
[----:B-1----:R-:W-:Y:S05]  /*15790*/  @!P0 NANOSLEEP.SYNCS 0x989680 ;  /* 0x009896800000895d */ /* 0x002fea0003900000 */
[----:B------:R-:W1:Y:S02]  /*157a0*/  @!P0 SYNCS.PHASECHK.TRANS64 P0, [R0+URZ+0x68], R3 ;  /* 0x00006803000085a7 */ /* 0x000e64000800007f */
[----:B-1----:R-:W-:Y:S05]  /*157b0*/  @!P0 BRA `(.L_x_580) ;  /* 0xfffffffc00f08947 */ /* 0x002fea000383ffff */
[----:B------:R-:W-:Y:S05]  /*157c0*/  BRA `(.L_x_621) ;  /* 0xffffffe800107947 */ /* 0x000fea000383ffff */
.L_x_582:
[----:B------:R1:W1:Y:S02]  /*157d0*/  SYNCS.PHASECHK.TRANS64.TRYWAIT P0, [R0+URZ+0x70], R3 ;  /* 0x00007003000075a7 */ /* 0x000264000800017f */
[----:B-1----:R-:W-:Y:S05]  /*157e0*/  @!P0 NANOSLEEP.SYNCS 0x989680 ;  /* 0x009896800000895d */ /* 0x002fea0003900000 */
[----:B------:R-:W1:Y:S02]  /*157f0*/  @!P0 SYNCS.PHASECHK.TRANS64 P0, [R0+URZ+0x70], R3 ;  /* 0x00007003000085a7 */ /* 0x000e64000800007f */
[----:B-1----:R-:W-:Y:S05]  /*15800*/  @!P0 BRA `(.L_x_582) ;  /* 0xfffffffc00f08947 */ /* 0x002fea000383ffff */
[----:B------:R-:W-:Y:S05]  /*15810*/  BRA `(.L_x_622) ;  /* 0xffffffe8000c7947 */ /* 0x000fea000383ffff */
.L_x_586:
[----:B------:R-:W-:Y:S01]  /*15820*/  BSSY B1, `(.L_x_623) ;  /* 0x0000006000017945 */ /* 0x000fe20003800000 */
[----:B------:R-:W-:-:S07]  /*15830*/  MOV R15, 0xffffffff ;  /* 0xffffffff000f7802 */ /* 0x000fce0000000f00 */
[----:B------:R-:W-:Y:S05]  /*15840*/  WARPSYNC.COLLECTIVE R15, `(.L_x_624) ;  /* 0x000000000f0c7348 */ /* 0x000fea0003c00000 */
[----:B------:R-:W-:Y:S02]  /*15850*/  ELECT P6, UR62, PT ;  /* 0x00000000003e782f */ /* 0x000fe400038c0000 */
[----:B------:R-:W-:Y:S01]  /*15860*/  MOV R14, UR62 ;  /* 0x0000003e000e7c02 */ /* 0x000fe20008000f00 */
[----:B------:R-:W-:Y:S10]  /*15870*/  ENDCOLLECTIVE ;  /* 0x000000000000791b */ /* 0x000ff40003800000 */
.L_x_624:
[----:B------:R-:W-:Y:S05]  /*15880*/  BSYNC B1 ;  /* 0x0000000000017941 */ /* 0x000fea0003800000 */
.L_x_623:
[----:B------:R-:W-:Y:S05]  /*15890*/  BRA `(.L_x_625) ;  /* 0xffffffe800887947 */ /* 0x000fea000383ffff */
.L_x_589:
[----:B--2---:R2:W3:Y:S02]  /*158a0*/  SYNCS.PHASECHK.TRANS64.TRYWAIT P1, [R20+URZ+0x20], R7 ;  /* 0x00002007140075a7 */ /* 0x0044e4000802017f */
[----:B---3--:R-:W-:Y:S05]  /*158b0*/  @!P1 NANOSLEEP.SYNCS 0x989680 ;  /* 0x009896800000995d */ /* 0x008fea0003900000 */
[----:B------:R-:W3:Y:S02]  /*158c0*/  @!P1 SYNCS.PHASECHK.TRANS64 P1, [R20+URZ+0x20], R7 ;  /* 0x00002007140095a7 */ /* 0x000ee4000802007f */
[----:B---3--:R-:W-:Y:S05]  /*158d0*/  @!P1 BRA `(.L_x_589) ;  /* 0xfffffffc00f09947 */ /* 0x008fea000383ffff */
[----:B------:R-:W-:Y:S05]  /*158e0*/  BRA `(.L_x_626) ;  /* 0xffffffe800bc7947 */ /* 0x000fea000383ffff */
.L_x_598:
[----:B------:R-:W-:Y:S01]  /*158f0*/  BSSY B0, `(.L_x_627) ;  /* 0x0000006000007945 */ /* 0x000fe20003800000 */
[----:B------:R-:W-:-:S07]  /*15900*/  MOV R15, 0xffffffff ;  /* 0xffffffff000f7802 */ /* 0x000fce0000000f00 */
[----:B------:R-:W-:Y:S05]  /*15910*/  WARPSYNC.COLLECTIVE R15, `(.L_x_628) ;  /* 0x000000000f0c7348 */ /* 0x000fea0003c00000 */
[----:B------:R-:W-:Y:S02]  /*15920*/  ELECT P6, UR62, PT ;  /* 0x00000000003e782f */ /* 0x000fe400038c0000 */
[----:B------:R-:W-:Y:S01]  /*15930*/  MOV R14, UR62 ;  /* 0x0000003e000e7c02 */ /* 0x000fe20008000f00 */
[----:B------:R-:W-:Y:S10]  /*15940*/  ENDCOLLECTIVE ;  /* 0x000000000000791b */ /* 0x000ff40003800000 */
.L_x_628:
[----:B------:R-:W-:Y:S05]  /*15950*/  BSYNC B0 ;  /* 0x0000000000007941 */ /* 0x000fea0003800000 */
.L_x_627:
[----:B------:R-:W-:Y:S05]  /*15960*/  BRA `(.L_x_629) ;  /* 0xfffffff400187947 */ /* 0x000fea000383ffff */
.L_x_600:
[----:B-1----:R1:W2:Y:S02]  /*15970*/  SYNCS.PHASECHK.TRANS64.TRYWAIT P0, [R7+URZ], R2 ;  /* 0x00000002070075a7 */ /* 0x0022a4000800017f */
[----:B--2---:R-:W-:Y:S05]  /*15980*/  @!P0 NANOSLEEP.SYNCS 0x989680 ;  /* 0x009896800000895d */ /* 0x004fea0003900000 */
[----:B------:R-:W2:Y:S02]  /*15990*/  @!P0 SYNCS.PHASECHK.TRANS64 P0, [R7+URZ], R2 ;  /* 0x00000002070085a7 */ /* 0x000ea4000800007f */
[----:B--2---:R-:W-:Y:S05]  /*159a0*/  @!P0 BRA `(.L_x_600) ;  /* 0xfffffffc00f08947 */ /* 0x004fea000383ffff */
[----:B------:R-:W-:Y:S05]  /*159b0*/  BRA `(.L_x_630) ;  /* 0xfffffff400547947 */ /* 0x000fea000383ffff */
.L_x_601:
[----:B-1----:R1:W2:Y:S02]  /*159c0*/  SYNCS.PHASECHK.TRANS64.TRYWAIT P0, [R9+URZ], R4 ;  /* 0x00000004090075a7 */ /* 0x0022a4000800017f */
[----:B--2---:R-:W-:Y:S05]  /*159d0*/  @!P0 NANOSLEEP.SYNCS 0x989680 ;  /* 0x009896800000895d */ /* 0x004fea0003900000 */
[----:B------:R-:W2:Y:S02]  /*159e0*/  @!P0 SYNCS.PHASECHK.TRANS64 P0, [R9+URZ], R4 ;  /* 0x00000004090085a7 */ /* 0x000ea4000800007f */
[----:B--2---:R-:W-:Y:S05]  /*159f0*/  @!P0 BRA `(.L_x_601) ;  /* 0xfffffffc00f08947 */ /* 0x004fea000383ffff */
[----:B------:R-:W-:Y:S05]  /*15a00*/  BRA `(.L_x_631) ;  /* 0xfffffff400647947 */ /* 0x000fea000383ffff */
.L_x_602:
[----:B--2---:R2:W3:Y:S02]  /*15a10*/  SYNCS.PHASECHK.TRANS64.TRYWAIT P0, [R6+URZ], R5 ;  /* 0x00000005060075a7 */ /* 0x0044e4000800017f */
[----:B---3--:R-:W-:Y:S05]  /*15a20*/  @!P0 NANOSLEEP.SYNCS 0x989680 ;  /* 0x009896800000895d */ /* 0x008fea0003900000 */
[----:B------:R-:W3:Y:S02]  /*15a30*/  @!P0 SYNCS.PHASECHK.TRANS64 P0, [R6+URZ], R5 ;  /* 0x00000005060085a7 */ /* 0x000ee4000800007f */
[----:B---3--:R-:W-:Y:S05]  /*15a40*/  @!P0 BRA `(.L_x_602) ;  /* 0xfffffffc00f08947 */ /* 0x008fea000383ffff */
[----:B------:R-:W-:Y:S05]  /*15a50*/  BRA `(.L_x_632) ;  /* 0xfffffff4006c7947 */ /* 0x000fea000383ffff */
        .weak           $__internal_0_$__cuda_sm20_rcp_rn_f32_slowpath
        .type           $__internal_0_$__cuda_sm20_rcp_rn_f32_slowpath,@function
        .size           $__internal_0_$__cuda_sm20_rcp_rn_f32_slowpath,(.L_x_638 - $__internal_0_$__cuda_sm20_rcp_rn_f32_slowpath)
$__internal_0_$__cuda_sm20_rcp_rn_f32_slowpath:
[----:B------:R-:W-:Y:S01]  /*15a60*/  SHF.L.U32 R3, R0, 0x1, RZ ;  /* 0x0000000100037819 */ /* 0x000fe200000006ff */
[----:B------:R-:W-:Y:S03]  /*15a70*/  BSSY B0, `(.L_x_633) ;  /* 0x0000030000007945 */ /* 0x000fe60003800000 */
[----:B------:R-:W-:-:S04]  /*15a80*/  SHF.R.U32.HI R3, RZ, 0x18, R3 ;  /* 0x00000018ff037819 */ /* 0x000fc80000011603 */
[----:B------:R-:W-:-:S13]  /*15a90*/  ISETP.NE.U32.AND P2, PT, R3, RZ, PT ;  /* 0x000000ff0300720c */ /* 0x000fda0003f45070 */
[----:B------:R-:W-:Y:S05]  /*15aa0*/  @P2 BRA `(.L_x_634) ;  /* 0x0000000000282947 */ /* 0x000fea0003800000 */
[----:B------:R-:W-:-:S04]  /*15ab0*/  SHF.L.U32 R3, R0, 0x1, RZ ;  /* 0x0000000100037819 */ /* 0x000fc800000006ff */
[----:B------:R-:W-:-:S13]  /*15ac0*/  ISETP.NE.AND P2, PT, R3, RZ, PT ;  /* 0x000000ff0300720c */ /* 0x000fda0003f45270 */
[----:B------:R-:W-:Y:S01]  /*15ad0*/  @P2 FFMA R158, R0, 1.84467440737095516160e+19, RZ ;  /* 0x5f800000009e2823 */ /* 0x000fe200000000ff */
[----:B------:R-:W-:Y:S08]  /*15ae0*/  @!P2 MUFU.RCP R13, R0 ;  /* 0x00000000000da308 */ /* 0x000ff00000001000 */
[----:B------:R-:W1:Y:S02]  /*15af0*/  @P2 MUFU.RCP R3, R158 ;  /* 0x0000009e00032308 */ /* 0x000e640000001000 */
[----:B-1----:R-:W-:-:S04]  /*15b00*/  @P2 FFMA R159, R158, R3, -1 ;  /* 0xbf8000009e9f2423 */ /* 0x002fc80000000003 */
[----:B------:R-:W-:-:S04]  /*15b10*/  @P2 FADD.FTZ R160, -R159, -RZ ;  /* 0x800000ff9fa02221 */ /* 0x000fc80000010100 */
[----:B------:R-:W-:-:S04]  /*15b20*/  @P2 FFMA R3, R3, R160, R3 ;  /* 0x000000a003032223 */ /* 0x000fc80000000003 */
[----:B------:R-:W-:Y:S01]  /*15b30*/  @P2 FFMA R13, R3, 1.84467440737095516160e+19, RZ ;  /* 0x5f800000030d2823 */ /* 0x000fe200000000ff */
[----:B------:R-:W-:Y:S06]  /*15b40*/  BRA `(.L_x_635) ;  /* 0x0000000000887947 */ /* 0x000fec0003800000 */
.L_x_634:
[----:B------:R-:W-:-:S04]  /*15b50*/  IADD3 R13, R3, -0xfd, RZ ;  /* 0xffffff03030d7810 */ /* 0x000fc80007ffe0ff */
[----:B------:R-:W-:-:S13]  /*15b60*/  ISETP.GT.U32.AND P2, PT, R13, 0x1, PT ;  /* 0x000000010d00780c */ /* 0x000fda0003f44070 */
[----:B------:R-:W-:Y:S05]  /*15b70*/  @P2 BRA `(.L_x_636) ;  /* 0x0000000000782947 */ /* 0x000fea0003800000 */
[----:B------:R-:W-:Y:S02]  /*15b80*/  LOP3.LUT R164, R0, 0x7fffff, RZ, 0xc0, !PT ;  /* 0x007fffff00a47812 */ /* 0x000fe400078ec0ff */
[----:B------:R-:W-:Y:S02]  /*15b90*/  MOV R160, 0x3 ;  /* 0x0000000300a07802 */ /* 0x000fe40000000f00 */
[----:B------:R-:W-:Y:S02]  /*15ba0*/  LOP3.LUT R164, R164, 0x3f800000, RZ, 0xfc, !PT ;  /* 0x3f800000a4a47812 */ /* 0x000fe400078efcff */
[----:B------:R-:W-:Y:S02]  /*15bb0*/  IADD3 R3, R3, -0xfc, RZ ;  /* 0xffffff0403037810 */ /* 0x000fe40007ffe0ff */
[----:B------:R-:W1:Y:S02]  /*15bc0*/  MUFU.RCP R159, R164 ;  /* 0x000000a4009f7308 */ /* 0x000e640000001000 */
[----:B-1----:R-:W-:-:S04]  /*15bd0*/  FFMA R162, R164, R159, -1 ;  /* 0xbf800000a4a27423 */ /* 0x002fc8000000009f */
[----:B------:R-:W-:-:S04]  /*15be0*/  FADD.FTZ R162, -R162, -RZ ;  /* 0x800000ffa2a27221 */ /* 0x000fc80000010100 */
[CCC-:B------:R-:W-:Y:S01]  /*15bf0*/  FFMA.RM R158, R159.reuse, R162.reuse, R159.reuse ;  /* 0x000000a29f9e7223 */ /* 0x1c0fe2000000409f */
[----:B------:R-:W-:Y:S01]  /*15c00*/  FFMA.RP R161, R159, R162, R159 ;  /* 0x000000a29fa17223 */ /* 0x000fe2000000809f */
[----:B------:R-:W-:-:S03]  /*15c10*/  SHF.L.U32 R159, R160, R13, RZ ;  /* 0x0000000da09f7219 */ /* 0x000fc600000006ff */
[C---:B------:R-:W-:Y:S02]  /*15c20*/  LOP3.LUT R162, R158.reuse, 0x7fffff, RZ, 0xc0, !PT ;  /* 0x007fffff9ea27812 */ /* 0x040fe400078ec0ff */
[----:B------:R-:W-:Y:S02]  /*15c30*/  FSETP.NEU.FTZ.AND P2, PT, R158, R161, PT ;  /* 0x000000a19e00720b */ /* 0x000fe40003f5d000 */
[----:B------:R-:W-:Y:S02]  /*15c40*/  LOP3.LUT R158, R162, 0x800000, RZ, 0xfc, !PT ;  /* 0x00800000a29e7812 */ /* 0x000fe400078efcff */
[----:B------:R-:W-:Y:S02]  /*15c50*/  SEL R160, RZ, 0xffffffff, !P2 ;  /* 0xffffffffffa07807 */ /* 0x000fe40005000000 */
[----:B------:R-:W-:Y:S02]  /*15c60*/  LOP3.LUT R162, R159, R158, RZ, 0xc0, !PT ;  /* 0x0000009e9fa27212 */ /* 0x000fe400078ec0ff */
[----:B------:R-:W-:-:S02]  /*15c70*/  IADD3 R160, -R160, RZ, RZ ;  /* 0x000000ffa0a07210 */ /* 0x000fc40007ffe1ff */
[-C--:B------:R-:W-:Y:S02]  /*15c80*/  SHF.R.U32.HI R162, RZ, R13.reuse, R162 ;  /* 0x0000000dffa27219 */ /* 0x080fe400000116a2 */
[--C-:B------:R-:W-:Y:S02]  /*15c90*/  LOP3.LUT P3, RZ, R160, R13, R158.reuse, 0xf8, !PT ;  /* 0x0000000da0ff7212 */ /* 0x100fe4000786f89e */
[C---:B------:R-:W-:Y:S02]  /*15ca0*/  LOP3.LUT P2, RZ, R162.reuse, 0x1, RZ, 0xc0, !PT ;  /* 0x00000001a2ff7812 */ /* 0x040fe4000784c0ff */
[----:B------:R-:W-:Y:S02]  /*15cb0*/  LOP3.LUT P4, RZ, R162, 0x2, RZ, 0xc0, !PT ;  /* 0x00000002a2ff7812 */ /* 0x000fe4000788c0ff */
[----:B------:R-:W-:Y:S02]  /*15cc0*/  SHF.R.U32.HI R3, RZ, R3, R158 ;  /* 0x00000003ff037219 */ /* 0x000fe4000001169e */
[----:B------:R-:W-:-:S02]  /*15cd0*/  PLOP3.LUT P2, PT, P2, P3, P4, 0xe0, 0x0 ;  /* 0x000000000000781c */ /* 0x000fc40001747c40 */
[----:B------:R-:W-:Y:S02]  /*15ce0*/  LOP3.LUT P3, RZ, R0, 0x7fffff, RZ, 0xc0, !PT ;  /* 0x007fffff00ff7812 */ /* 0x000fe4000786c0ff */
[----:B------:R-:W-:-:S04]  /*15cf0*/  SEL R13, RZ, 0x1, !P2 ;  /* 0x00000001ff0d7807 */ /* 0x000fc80005000000 */
[----:B------:R-:W-:-:S04]  /*15d00*/  IADD3 R13, -R13, RZ, RZ ;  /* 0x000000ff0d0d7210 */ /* 0x000fc80007ffe1ff */
[----:B------:R-:W-:-:S13]  /*15d10*/  ISETP.GE.AND P2, PT, R13, RZ, PT ;  /* 0x000000ff0d00720c */ /* 0x000fda0003f46270 */
[----:B------:R-:W-:-:S04]  /*15d20*/  @!P2 IADD3 R3, R3, 0x1, RZ ;  /* 0x000000010303a810 */ /* 0x000fc80007ffe0ff */
[----:B------:R-:W-:-:S04]  /*15d30*/  @!P3 SHF.L.U32 R3, R3, 0x1, RZ ;  /* 0x000000010303b819 */ /* 0x000fc800000006ff */
[----:B------:R-:W-:Y:S01]  /*15d40*/  LOP3.LUT R13, R3, 0x80000000, R0, 0xf8, !PT ;  /* 0x80000000030d7812 */ /* 0x000fe200078ef800 */
[----:B------:R-:W-:Y:S06]  /*15d50*/  BRA `(.L_x_635) ;  /* 0x0000000000047947 */ /* 0x000fec0003800000 */
.L_x_636:
[----:B------:R1:W2:Y:S02]  /*15d60*/  MUFU.RCP R13, R0 ;  /* 0x00000000000d7308 */ /* 0x0002a40000001000 */
.L_x_635:
[----:B------:R-:W-:Y:S05]  /*15d70*/  BSYNC B0 ;  /* 0x0000000000007941 */ /* 0x000fea0003800000 */
.L_x_633:
[----:B-12---:R-:W-:Y:S02]  /*15d80*/  MOV R0, R13 ;  /* 0x0000000d00007202 */ /* 0x006fe40000000f00 */
[----:B------:R-:W-:-:S04]  /*15d90*/  MOV R13, 0x0 ;  /* 0x00000000000d7802 */ /* 0x000fc80000000f00 */
[----:B------:R-:W-:Y:S05]  /*15da0*/  RET.REL.NODEC R12 `(_ZN7cutlass13device_kernelINS_4gemm6kernel13GemmUniversalIN4cute5tupleIJiiiiEEENS1_10collective13CollectiveMmaINS1_34MainloopSm90TmaGmmaWarpSpecializedILi4ENS5_IJNS4_1CILi1EEESB_SB_EEENS1_35KernelTmaWarpSpecializedCooperativeEEENS5_IJNSA_ILi128EEENSA_ILi256EEENSA_ILi64EEEEEENS_6half_tENS5_IJlSB_lEEESJ_SK_NS4_8TiledMMAINS4_8MMA_AtomIJNS4_4SM904GMMA26MMA_64x256x16_F32F16F16_SSILNSO_5MajorE0ELSQ_0ELNSO_7ScaleInE1ELSR_1EEEEEENS4_6LayoutINS5_IJNSA_ILi2EEESB_SB_EEENS5_IJSB_NSA_ILi0EEESX_EEEEENS5_IJNS4_10UnderscoreES10_S10_EEEEENS4_13SM90_TMA_LOADENS4_14ComposedLayoutINS4_7SwizzleILi3ELi4ELi3EEENS4_18smem_ptr_flag_bitsILi16EEENSU_INS5_IJNSA_ILi8EEESH_EEENS5_IJSH_SB_EEEEEEEvNS4_8identityES13_S1D_vS1E_EENS_8epilogue10collective18CollectiveEpilogueINS1G_22Sm90TmaWarpSpecializedILi4ELi2ELi16ELb1ELb0EEEJSI_NS5_IJSF_NSA_ILi32EEEEEESJ_SK_SJ_SK_NS1G_6fusion15FusionCallbacksIS1K_NS1N_13LinCombEltActINS1G_6thread7SigmoidESJ_fSJ_fLNS_15FloatRoundStyleE2EEESI_S1M_JEEES13_NS14_INS15_ILi2ELi4ELi3EEES18_NSU_INS5_IJS19_S1L_EEENS5_IJS1L_SB_EEEEEEENS4_17SM75_U32x4_LDSM_NENS4_14SM90_TMA_STOREES1Z_NS4_17SM90_U32x4_STSM_NENS4_9Copy_AtomIJS22_SJ_EEEvEEEvvEEEEvNT_6ParamsE) ;  /* 0xfffffea00c947950 */ /* 0x000fea0003c3ffff */
.L_x_637:
[----:B------:R-:W-:-:S00]  /*15db0*/  BRA `(.L_x_637) ;  /* 0xfffffffc00fc7947 */ /* 0x000fc0000383ffff */
[----:B------:R-:W-:-:S00]  /*15dc0*/  NOP ;  /* 0x0000000000007918 */ /* 0x000fc00000000000 */
        /* <DEDUP_REMOVED lines=11> */
.L_x_638:


//--------------------- .nv.global.init           --------------------------
	.section	.nv.global.init,"aw",@progbits
.nv.global.init:
	.type		$str$22,@object
	.size		$str$22,($str$26 - $str$22)
$str$22:
        /*0000*/ 	.byte	0x6b, 0x5f, 0x74, 0x69, 0x6c, 0x65, 0x5f, 0x63, 0x6f, 0x75, 0x6e, 0x74, 0x20, 0x3e, 0x3d, 0x20
        /*0010*/ 	.byte	0x31, 0x00
	.type		$str$26,@object
	.size		$str$26,($str$27 - $str$26)
$str$26:
        /*0012*/ 	.byte	0x28, 0x61, 0x64, 0x64, 0x72, 0x65, 0x73, 0x73, 0x20, 0x26, 0x20, 0x6d, 0x61, 0x73, 0x6b, 0x29
        /*0022*/ 	.byte	0x20, 0x3d, 0x3d, 0x20, 0x30, 0x00
	.type		$str$27,@object
	.size		$str$27,($str$23 - $str$27)
$str$27:
        /*0028*/ 	.byte	0x2f, 0x74, 0x6d, 0x70, 0x2f, 0x63, 0x75, 0x74, 0x6c, 0x61, 0x73, 0x73, 0x5f, 0x73, 0x77, 0x65
        /*0038*/ 	.byte	0x65, 0x70, 0x5f, 0x73, 0x72, 0x63, 0x2f, 0x69, 0x6e, 0x63, 0x6c, 0x75, 0x64, 0x65, 0x2f, 0x63
        /*0048*/ 	.byte	0x75, 0x74, 0x65, 0x2f, 0x70, 0x6f, 0x69, 0x6e, 0x74, 0x65, 0x72, 0x5f, 0x66, 0x6c, 0x61, 0x67
        /*0058*/ 	.byte	0x67, 0x65, 0x64, 0x2e, 0x68, 0x70, 0x70, 0x00
	.type		$str$23,@object
	.size		$str$23,(__unnamed_2 - $str$23)
$str$23:
        /*0060*/ 	.byte	0x2f, 0x74, 0x6d, 0x70, 0x2f, 0x63, 0x75, 0x74, 0x6c, 0x61, 0x73, 0x73, 0x5f, 0x73, 0x77, 0x65
        /*0070*/ 	.byte	0x65, 0x70, 0x5f, 0x73, 0x72, 0x63, 0x2f, 0x69, 0x6e, 0x63, 0x6c, 0x75, 0x64, 0x65, 0x2f, 0x63
        /*0080*/ 	.byte	0x75, 0x74, 0x6c, 0x61, 0x73, 0x73, 0x2f, 0x67, 0x65, 0x6d, 0x6d, 0x2f, 0x63, 0x6f, 0x6c, 0x6c
        /*0090*/ 	.byte	0x65, 0x63, 0x74, 0x69, 0x76, 0x65, 0x2f, 0x73, 0x6d, 0x39, 0x30, 0x5f, 0x6d, 0x6d, 0x61, 0x5f
        /*00a0*/ 	.byte	0x74, 0x6d, 0x61, 0x5f, 0x67, 0x6d, 0x6d, 0x61, 0x5f, 0x73, 0x73, 0x5f, 0x77, 0x61, 0x72, 0x70
        /*00b0*/ 	.byte	0x73, 0x70, 0x65, 0x63, 0x69, 0x61, 0x6c, 0x69, 0x7a, 0x65, 0x64, 0x2e, 0x68, 0x70, 0x70, 0x00
	.type		__unnamed_2,@object
	.size		__unnamed_2,(__unnamed_1 - __unnamed_2)
__unnamed_2:
        /*00c0*/ 	.byte	0x61, 0x75, 0x74, 0x6f, 0x20, 0x63, 0x75, 0x74, 0x65, 0x3a, 0x3a, 0x61, 0x73, 0x5f, 0x70, 0x6f
        /* <DEDUP_REMOVED lines=27> */
        /*0280*/ 	.byte	0x36, 0x3e, 0x3e, 0x3e, 0x3e, 0x3e, 0x5d, 0x00
	.type		__unnamed_1,@object
	.size		__unnamed_1,(.L_0 - __unnamed_1)
__unnamed_1:
        /* <DEDUP_REMOVED lines=180> */
        /*0dc8*/ 	.byte	0x3a, 0x3a, 0x69, 0x64, 0x65, 0x6e, 0x74, 0x69, 0x74, 0x79, 0x5d, 0x00
.L_0:


//--------------------- .nv.shared._ZN7cutlass13device_kernelINS_4gemm6kernel13GemmUniversalIN4cute5tupleIJiiiiEEENS1_10collective13CollectiveMmaINS1_34MainloopSm90TmaGmmaWarpSpecializedILi4ENS5_IJNS4_1CILi1EEESB_SB_EEENS1_35KernelTmaWarpSpecializedCooperativeEEENS5_IJNSA_ILi128EEENSA_ILi256EEENSA_ILi64EEEEEENS_6half_tENS5_IJlSB_lEEESJ_SK_NS4_8TiledMMAINS4_8MMA_AtomIJNS4_4SM904GMMA26MMA_64x256x16_F32F16F16_SSILNSO_5MajorE0ELSQ_0ELNSO_7ScaleInE1ELSR_1EEEEEENS4_6LayoutINS5_IJNSA_ILi2EEESB_SB_EEENS5_IJSB_NSA_ILi0EEESX_EEEEENS5_IJNS4_10UnderscoreES10_S10_EEEEENS4_13SM90_TMA_LOADENS4_14ComposedLayoutINS4_7SwizzleILi3ELi4ELi3EEENS4_18smem_ptr_flag_bitsILi16EEENSU_INS5_IJNSA_ILi8EEESH_EEENS5_IJSH_SB_EEEEEEEvNS4_8identityES13_S1D_vS1E_EENS_8epilogue10collective18CollectiveEpilogueINS1G_22Sm90TmaWarpSpecializedILi4ELi2ELi16ELb1ELb0EEEJSI_NS5_IJSF_NSA_ILi32EEEEEESJ_SK_SJ_SK_NS1G_6fusion15FusionCallbacksIS1K_NS1N_13LinCombEltActINS1G_6thread7SigmoidESJ_fSJ_fLNS_15FloatRoundStyleE2EEESI_S1M_JEEES13_NS14_INS15_ILi2ELi4ELi3EEES18_NSU_INS5_IJS19_S1L_EEENS5_IJS1L_SB_EEEEEEENS4_17SM75_U32x4_LDSM_NENS4_14SM90_TMA_STOREES1Z_NS4_17SM90_U32x4_STSM_NENS4_9Copy_AtomIJS22_SJ_EEEvEEEvvEEEEvNT_6ParamsE --------------------------
	.section	.nv.shared._ZN7cutlass13device_kernelINS_4gemm6kernel13GemmUniversalIN4cute5tupleIJiiiiEEENS1_10collective13CollectiveMmaINS1_34MainloopSm90TmaGmmaWarpSpecializedILi4ENS5_IJNS4_1CILi1EEESB_SB_EEENS1_35KernelTmaWarpSpecializedCooperativeEEENS5_IJNSA_ILi128EEENSA_ILi256EEENSA_ILi64EEEEEENS_6half_tENS5_IJlSB_lEEESJ_SK_NS4_8TiledMMAINS4_8MMA_AtomIJNS4_4SM904GMMA26MMA_64x256x16_F32F16F16_SSILNSO_5MajorE0ELSQ_0ELNSO_7ScaleInE1ELSR_1EEEEEENS4_6LayoutINS5_IJNSA_ILi2EEESB_SB_EEENS5_IJSB_NSA_ILi0EEESX_EEEEENS5_IJNS4_10UnderscoreES10_S10_EEEEENS4_13SM90_TMA_LOADENS4_14ComposedLayoutINS4_7SwizzleILi3ELi4ELi3EEENS4_18smem_ptr_flag_bitsILi16EEENSU_INS5_IJNSA_ILi8EEESH_EEENS5_IJSH_SB_EEEEEEEvNS4_8identityES13_S1D_vS1E_EENS_8epilogue10collective18CollectiveEpilogueINS1G_22Sm90TmaWarpSpecializedILi4ELi2ELi16ELb1ELb0EEEJSI_NS5_IJSF_NSA_ILi32EEEEEESJ_SK_SJ_SK_NS1G_6fusion15FusionCallbacksIS1K_NS1N_13LinCombEltActINS1G_6thread7SigmoidESJ_fSJ_fLNS_15FloatRoundStyleE2EEESI_S1M_JEEES13_NS14_INS15_ILi2ELi4ELi3EEES18_NSU_INS5_IJS19_S1L_EEENS5_IJS1L_SB_EEEEEEENS4_17SM75_U32x4_LDSM_NENS4_14SM90_TMA_STOREES1Z_NS4_17SM90_U32x4_STSM_NENS4_9Copy_AtomIJS22_SJ_EEEvEEEvvEEEEvNT_6ParamsE,"aw",@nobits
	.sectionflags	@""
	.align	16
	.zero		1024


//--------------------- .nv.shared.reserved.0     --------------------------
	.section	.nv.shared.reserved.0,"aw",@nobits
	.weak		__nv_reservedSMEM_offset_0_alias
	.size		__nv_reservedSMEM_offset_0_alias, 0, 0
	.other		__nv_reservedSMEM_offset_0_alias,@"STO_CUDA_RESERVED_SHARED STV_DEFAULT"
__nv_reservedSMEM_offset_0_alias:
	.zero		0


//--------------------- .nv.global                --------------------------
	.section	.nv.global,"aw",@nobits
.nv.global:
	.type		_ZN39_INTERNAL_8fd1639c_4_k_cu_39fad30a_26234cute1_E,@object
	.size		_ZN39_INTERNAL_8fd1639c_4_k_cu_39fad30a_26234cute1_E,(_ZN39_INTERNAL_8fd1639c_4_k_cu_39fad30a_26234cuda3std3__45__cpo6cbeginE - _ZN39_INTERNAL_8fd1639c_4_k_cu_39fad30a_26234cute1_E)
_ZN39_INTERNAL_8fd1639c_4_k_cu_39fad30a_26234cute1_E:
	.zero		1
	.type		_ZN39_INTERNAL_8fd1639c_4_k_cu_39fad30a_26234cuda3std3__45__cpo6cbeginE,@object
	.size		_ZN39_INTERNAL_8fd1639c_4_k_cu_39fad30a_26234cuda3std3__45__cpo6cbeginE,(_ZN39_INTERNAL_8fd1639c_4_k_cu_39fad30a_26234cuda3std3__48in_placeE - _ZN39_INTERNAL_8fd1639c_4_k_cu_39fad30a_26234cuda3std3__45__cpo6cbeginE)
_ZN39_INTERNAL_8fd1639c_4_k_cu_39fad30a_26234cuda3std3__45__cpo6cbeginE:
	.zero		1
	.type		_ZN39_INTERNAL_8fd1639c_4_k_cu_39fad30a_26234cuda3std3__48in_placeE,@object
	.size		_ZN39_INTERNAL_8fd1639c_4_k_cu_39fad30a_26234cuda3std3__48in_placeE,(_ZN39_INTERNAL_8fd1639c_4_k_cu_39fad30a_26234cuda3std6ranges3__45__cpo9iter_moveE - _ZN39_INTERNAL_8fd1639c_4_k_cu_39fad30a_26234cuda3std3__48in_placeE)
_ZN39_INTERNAL_8fd1639c_4_k_cu_39fad30a_26234cuda3std3__48in_placeE:
	.zero		1
	.type		_ZN39_INTERNAL_8fd1639c_4_k_cu_39fad30a_26234cuda3std6ranges3__45__cpo9iter_moveE,@object
	.size		_ZN39_INTERNAL_8fd1639c_4_k_cu_39fad30a_26234cuda3std6ranges3__45__cpo9iter_moveE,(_ZN39_INTERNAL_8fd1639c_4_k_cu_39fad30a_26234cuda3std3__45__cpo5beginE - _ZN39_INTERNAL_8fd1639c_4_k_cu_39fad30a_26234cuda3std6ranges3__45__cpo9iter_moveE)
_ZN39_INTERNAL_8fd1639c_4_k_cu_39fad30a_26234cuda3std6ranges3__45__cpo9iter_moveE:
	.zero		1
	.type		_ZN39_INTERNAL_8fd1639c_4_k_cu_39fad30a_26234cuda3std3__45__cpo5beginE,@object
	.size		_ZN39_INTERNAL_8fd1639c_4_k_cu_39fad30a_26234cuda3std3__45__cpo5beginE,(_ZN39_INTERNAL_8fd1639c_4_k_cu_39fad30a_26234cuda3std3__441_GLOBAL__N__8fd1639c_4_k_cu_39fad30a_26236ignoreE - _ZN39_INTERNAL_8fd1639c_4_k_cu_39fad30a_26234cuda3std3__45__cpo5beginE)
_ZN39_INTERNAL_8fd1639c_4_k_cu_39fad30a_26234cuda3std3__45__cpo5beginE:
	.zero		1
	.type		_ZN39_INTERNAL_8fd1639c_4_k_cu_39fad30a_26234cuda3std3__441_GLOBAL__N__8fd1639c_4_k_cu_39fad30a_26236ignoreE,@object
	.size		_ZN39_INTERNAL_8fd1639c_4_k_cu_39fad30a_26234cuda3std3__441_GLOBAL__N__8fd1639c_4_k_cu_39fad30a_26236ignoreE,(_ZN39_INTERNAL_8fd1639c_4_k_cu_39fad30a_26234cute7productE - _ZN39_INTERNAL_8fd1639c_4_k_cu_39fad30a_26234cuda3std3__441_GLOBAL__N__8fd1639c_4_k_cu_39fad30a_26236ignoreE)
_ZN39_INTERNAL_8fd1639c_4_k_cu_39fad30a_26234cuda3std3__441_GLOBAL__N__8fd1639c_4_k_cu_39fad30a_26236ignoreE:
	.zero		1
	.type		_ZN39_INTERNAL_8fd1639c_4_k_cu_39fad30a_26234cute7productE,@object
	.size		_ZN39_INTERNAL_8fd1639c_4_k_cu_39fad30a_26234cute7productE,(_ZN39_INTERNAL_8fd1639c_4_k_cu_39fad30a_26234cuda3std3__45__cpo3endE - _ZN39_INTERNAL_8fd1639c_4_k_cu_39fad30a_26234cute7productE)
_ZN39_INTERNAL_8fd1639c_4_k_cu_39fad30a_26234cute7productE:
	.zero		1
	.type		_ZN39_INTERNAL_8fd1639c_4_k_cu_39fad30a_26234cuda3std3__45__cpo3endE,@object
	.size		_ZN39_INTERNAL_8fd1639c_4_k_cu_39fad30a_26234cuda3std3__45__cpo3endE,(_ZN39_INTERNAL_8fd1639c_4_k_cu_39fad30a_26234cuda3std3__419piecewise_constructE - _ZN39_INTERNAL_8fd1639c_4_k_cu_39fad30a_26234cuda3std3__45__cpo3endE)
_ZN39_INTERNAL_8fd1639c_4_k_cu_39fad30a_26234cuda3std3__45__cpo3endE:
	.zero		1
	.type		_ZN39_INTERNAL_8fd1639c_4_k_cu_39fad30a_26234cuda3std3__419piecewise_constructE,@object
	.size		_ZN39_INTERNAL_8fd1639c_4_k_cu_39fad30a_26234cuda3std3__419piecewise_constructE,(_ZN39_INTERNAL_8fd1639c_4_k_cu_39fad30a_26234cuda3std3__45__cpo4cendE - _ZN39_INTERNAL_8fd1639c_4_k_cu_39fad30a_26234cuda3std3__419piecewise_constructE)
_ZN39_INTERNAL_8fd1639c_4_k_cu_39fad30a_26234cuda3std3__419piecewise_constructE:
	.zero		1
	.type		_ZN39_INTERNAL_8fd1639c_4_k_cu_39fad30a_26234cuda3std3__45__cpo4cendE,@object
	.size		_ZN39_INTERNAL_8fd1639c_4_k_cu_39fad30a_26234cuda3std3__45__cpo4cendE,(_ZN39_INTERNAL_8fd1639c_4_k_cu_39fad30a_26234cuda3std6ranges3__45__cpo4swapE - _ZN39_INTERNAL_8fd1639c_4_k_cu_39fad30a_26234cuda3std3__45__cpo4cendE)
_ZN39_INTERNAL_8fd1639c_4_k_cu_39fad30a_26234cuda3std3__45__cpo4cendE:
	.zero		1
	.type		_ZN39_INTERNAL_8fd1639c_4_k_cu_39fad30a_26234cuda3std6ranges3__45__cpo4swapE,@object
	.size		_ZN39_INTERNAL_8fd1639c_4_k_cu_39fad30a_26234cuda3std6ranges3__45__cpo4swapE,(.L_9 - _ZN39_INTERNAL_8fd1639c_4_k_cu_39fad30a_26234cuda3std6ranges3__45__cpo4swapE)
_ZN39_INTERNAL_8fd1639c_4_k_cu_39fad30a_26234cuda3std6ranges3__45__cpo4swapE:
	.zero		1
.L_9:


//--------------------- .nv.constant0._ZN7cutlass13device_kernelINS_4gemm6kernel13GemmUniversalIN4cute5tupleIJiiiiEEENS1_10collective13CollectiveMmaINS1_34MainloopSm90TmaGmmaWarpSpecializedILi4ENS5_IJNS4_1CILi1EEESB_SB_EEENS1_35KernelTmaWarpSpecializedCooperativeEEENS5_IJNSA_ILi128EEENSA_ILi256EEENSA_ILi64EEEEEENS_6half_tENS5_IJlSB_lEEESJ_SK_NS4_8TiledMMAINS4_8MMA_AtomIJNS4_4SM904GMMA26MMA_64x256x16_F32F16F16_SSILNSO_5MajorE0ELSQ_0ELNSO_7ScaleInE1ELSR_1EEEEEENS4_6LayoutINS5_IJNSA_ILi2EEESB_SB_EEENS5_IJSB_NSA_ILi0EEESX_EEEEENS5_IJNS4_10UnderscoreES10_S10_EEEEENS4_13SM90_TMA_LOADENS4_14ComposedLayoutINS4_7SwizzleILi3ELi4ELi3EEENS4_18smem_ptr_flag_bitsILi16EEENSU_INS5_IJNSA_ILi8EEESH_EEENS5_IJSH_SB_EEEEEEEvNS4_8identityES13_S1D_vS1E_EENS_8epilogue10collective18CollectiveEpilogueINS1G_22Sm90TmaWarpSpecializedILi4ELi2ELi16ELb1ELb0EEEJSI_NS5_IJSF_NSA_ILi32EEEEEESJ_SK_SJ_SK_NS1G_6fusion15FusionCallbacksIS1K_NS1N_13LinCombEltActINS1G_6thread7SigmoidESJ_fSJ_fLNS_15FloatRoundStyleE2EEESI_S1M_JEEES13_NS14_INS15_ILi2ELi4ELi3EEES18_NSU_INS5_IJS19_S1L_EEENS5_IJS1L_SB_EEEEEEENS4_17SM75_U32x4_LDSM_NENS4_14SM90_TMA_STOREES1Z_NS4_17SM90_U32x4_STSM_NENS4_9Copy_AtomIJS22_SJ_EEEvEEEvvEEEEvNT_6ParamsE --------------------------
	.section	.nv.constant0._ZN7cutlass13device_kernelINS_4gemm6kernel13GemmUniversalIN4cute5tupleIJiiiiEEENS1_10collective13CollectiveMmaINS1_34MainloopSm90TmaGmmaWarpSpecializedILi4ENS5_IJNS4_1CILi1EEESB_SB_EEENS1_35KernelTmaWarpSpecializedCooperativeEEENS5_IJNSA_ILi128EEENSA_ILi256EEENSA_ILi64EEEEEENS_6half_tENS5_IJlSB_lEEESJ_SK_NS4_8TiledMMAINS4_8MMA_AtomIJNS4_4SM904GMMA26MMA_64x256x16_F32F16F16_SSILNSO_5MajorE0ELSQ_0ELNSO_7ScaleInE1ELSR_1EEEEEENS4_6LayoutINS5_IJNSA_ILi2EEESB_SB_EEENS5_IJSB_NSA_ILi0EEESX_EEEEENS5_IJNS4_10UnderscoreES10_S10_EEEEENS4_13SM90_TMA_LOADENS4_14ComposedLayoutINS4_7SwizzleILi3ELi4ELi3EEENS4_18smem_ptr_flag_bitsILi16EEENSU_INS5_IJNSA_ILi8EEESH_EEENS5_IJSH_SB_EEEEEEEvNS4_8identityES13_S1D_vS1E_EENS_8epilogue10collective18CollectiveEpilogueINS1G_22Sm90TmaWarpSpecializedILi4ELi2ELi16ELb1ELb0EEEJSI_NS5_IJSF_NSA_ILi32EEEEEESJ_SK_SJ_SK_NS1G_6fusion15FusionCallbacksIS1K_NS1N_13LinCombEltActINS1G_6thread7SigmoidESJ_fSJ_fLNS_15FloatRoundStyleE2EEESI_S1M_JEEES13_NS14_INS15_ILi2ELi4ELi3EEES18_NSU_INS5_IJS19_S1L_EEENS5_IJS1L_SB_EEEEEEENS4_17SM75_U32x4_LDSM_NENS4_14SM90_TMA_STOREES1Z_NS4_17SM90_U32x4_STSM_NENS4_9Copy_AtomIJS22_SJ_EEEvEEEvvEEEEvNT_6ParamsE,"a",@progbits
	.sectionflags	@""
	.align	4
.nv.constant0._ZN7cutlass13device_kernelINS_4gemm6kernel13GemmUniversalIN4cute5tupleIJiiiiEEENS1_10collective13CollectiveMmaINS1_34MainloopSm90TmaGmmaWarpSpecializedILi4ENS5_IJNS4_1CILi1EEESB_SB_EEENS1_35KernelTmaWarpSpecializedCooperativeEEENS5_IJNSA_ILi128EEENSA_ILi256EEENSA_ILi64EEEEEENS_6half_tENS5_IJlSB_lEEESJ_SK_NS4_8TiledMMAINS4_8MMA_AtomIJNS4_4SM904GMMA26MMA_64x256x16_F32F16F16_SSILNSO_5MajorE0ELSQ_0ELNSO_7ScaleInE1ELSR_1EEEEEENS4_6LayoutINS5_IJNSA_ILi2EEESB_SB_EEENS5_IJSB_NSA_ILi0EEESX_EEEEENS5_IJNS4_10UnderscoreES10_S10_EEEEENS4_13SM90_TMA_LOADENS4_14ComposedLayoutINS4_7SwizzleILi3ELi4ELi3EEENS4_18smem_ptr_flag_bitsILi16EEENSU_INS5_IJNSA_ILi8EEESH_EEENS5_IJSH_SB_EEEEEEEvNS4_8identityES13_S1D_vS1E_EENS_8epilogue10collective18CollectiveEpilogueINS1G_22Sm90TmaWarpSpecializedILi4ELi2ELi16ELb1ELb0EEEJSI_NS5_IJSF_NSA_ILi32EEEEEESJ_SK_SJ_SK_NS1G_6fusion15FusionCallbacksIS1K_NS1N_13LinCombEltActINS1G_6thread7SigmoidESJ_fSJ_fLNS_15FloatRoundStyleE2EEESI_S1M_JEEES13_NS14_INS15_ILi2ELi4ELi3EEES18_NSU_INS5_IJS19_S1L_EEENS5_IJS1L_SB_EEEEEEENS4_17SM75_U32x4_LDSM_NENS4_14SM90_TMA_STOREES1Z_NS4_17SM90_U32x4_STSM_NENS4_9Copy_AtomIJS22_SJ_EEEvEEEvvEEEEvNT_6ParamsE:
	.zero		2432


//--------------------- SYMBOLS --------------------------

	.type		.nv.reservedSmem.offset0,@object
	.size		.nv.reservedSmem.offset0,0x4
	.type		__assertfail,@function
